//
// Generated by NVIDIA NVVM Compiler
//
// Compiler Build ID: CL-36424714
// Cuda compilation tools, release 13.0, V13.0.88
// Based on NVVM 20.0.0
//

.version 9.0
.target sm_100
.address_size 64

	// .globl	_Z4initjP17curandStateXORWOW
.func  (.param .align 16 .b8 func_retval0[16]) __internal_trig_reduction_slowpathd
(
	.param .b64 __internal_trig_reduction_slowpathd_param_0
)
;
.func  (.param .b64 func_retval0) __internal_accurate_pow
(
	.param .b64 __internal_accurate_pow_param_0
)
;
.global .align 4 .b8 precalc_xorwow_matrix[102400];
.global .align 4 .b8 precalc_xorwow_offset_matrix[102400];
.global .align 4 .b8 mrg32k3aM1[2304];
.global .align 4 .b8 mrg32k3aM2[2304];
.global .align 4 .b8 mrg32k3aM1SubSeq[2016];
.global .align 4 .b8 mrg32k3aM2SubSeq[2016];
.global .align 4 .b8 mrg32k3aM1Seq[2304];
.global .align 4 .b8 mrg32k3aM2Seq[2304];
.const .align 8 .b8 __cr_lgamma_table[72];
// _ZZ10MontecarloP17curandStateXORWOWP7pdfStepP8functionPfS5_E5cache has been demoted
// _ZZ10MontecarloP17curandStateXORWOWP7pdfStepP8functionPfS5_E6cache2 has been demoted
// _ZZ8WeightsXP17curandStateXORWOWP8functionP7pdfStepPfS5_E5cache has been demoted
// _ZZ8WeightsXP17curandStateXORWOWP8functionP7pdfStepPfS5_E6cache2 has been demoted
// _ZZ8WeightsYP17curandStateXORWOWP8functionP7pdfStepPfS5_E5cache has been demoted
// _ZZ8WeightsYP17curandStateXORWOWP8functionP7pdfStepPfS5_E6cache2 has been demoted
// _ZZ8WeightsZP17curandStateXORWOWP8functionP7pdfStepPfS5_E5cache has been demoted
// _ZZ8WeightsZP17curandStateXORWOWP8functionP7pdfStepPfS5_E6cache2 has been demoted
.global .align 8 .b8 __cudart_i2opi_d[144] = {8, 93, 141, 31, 177, 95, 251, 107, 234, 146, 82, 138, 247, 57, 7, 61, 123, 241, 229, 235, 199, 186, 39, 117, 45, 234, 95, 158, 102, 63, 70, 79, 183, 9, 203, 39, 207, 126, 54, 109, 31, 109, 10, 90, 139, 17, 47, 239, 15, 152, 5, 222, 255, 151, 248, 31, 59, 40, 249, 189, 139, 95, 132, 156, 244, 57, 83, 131, 57, 214, 145, 57, 65, 126, 95, 180, 38, 112, 156, 233, 132, 68, 187, 46, 245, 53, 130, 232, 62, 167, 41, 177, 28, 235, 29, 254, 28, 146, 209, 9, 234, 46, 73, 6, 224, 210, 77, 66, 58, 110, 36, 183, 97, 197, 187, 222, 171, 99, 81, 254, 65, 144, 67, 60, 153, 149, 98, 219, 192, 221, 52, 245, 209, 87, 39, 252, 41, 21, 68, 78, 110, 131, 249, 162};
.global .align 16 .b8 __cudart_sin_cos_coeffs[128] = {70, 210, 176, 44, 241, 229, 90, 190, 146, 227, 172, 105, 227, 29, 199, 62, 161, 98, 219, 25, 160, 1, 42, 191, 24, 8, 17, 17, 17, 17, 129, 63, 84, 85, 85, 85, 85, 85, 197, 191, 0, 0, 0, 0, 0, 0, 0, 0, 0, 0, 0, 0, 0, 0, 0, 0, 100, 129, 253, 32, 131, 255, 168, 189, 40, 133, 239, 193, 167, 238, 33, 62, 217, 230, 6, 142, 79, 126, 146, 190, 233, 188, 221, 25, 160, 1, 250, 62, 71, 93, 193, 22, 108, 193, 86, 191, 81, 85, 85, 85, 85, 85, 165, 63, 0, 0, 0, 0, 0, 0, 224, 191, 0, 0, 0, 0, 0, 0, 240, 63};

.visible .entry _Z4initjP17curandStateXORWOW(
	.param .u32 _Z4initjP17curandStateXORWOW_param_0,
	.param .u64 .ptr .align 1 _Z4initjP17curandStateXORWOW_param_1
)
{
	.reg .pred 	%p<24>;
	.reg .b32 	%r<409>;
	.reg .b64 	%rd<18>;

	ld.param.u32 	%r182, [_Z4initjP17curandStateXORWOW_param_0];
	ld.param.u64 	%rd8, [_Z4initjP17curandStateXORWOW_param_1];
	cvta.to.global.u64 	%rd9, %rd8;
	mov.u32 	%r183, %tid.x;
	mov.u32 	%r184, %ctaid.x;
	mov.u32 	%r185, %ntid.x;
	mad.lo.s32 	%r186, %r184, %r185, %r183;
	cvt.s64.s32 	%rd17, %r186;
	mul.wide.s32 	%rd10, %r186, 48;
	add.s64 	%rd2, %rd9, %rd10;
	xor.b32  	%r187, %r182, -1429050551;
	mul.lo.s32 	%r188, %r187, 1099087573;
	add.s32 	%r189, %r188, -638133224;
	add.s32 	%r190, %r188, 123456789;
	st.global.v2.u32 	[%rd2], {%r189, %r190};
	xor.b32  	%r191, %r188, 362436069;
	mov.b32 	%r192, -123459836;
	st.global.v2.u32 	[%rd2+8], {%r191, %r192};
	add.s32 	%r193, %r188, 5783321;
	mov.b32 	%r194, -589760388;
	st.global.v2.u32 	[%rd2+16], {%r194, %r193};
	setp.eq.s32 	%p1, %r186, 0;
	@%p1 bra 	$L__BB0_42;
	mov.b32 	%r315, 0;
	mov.u64 	%rd12, precalc_xorwow_matrix;
$L__BB0_2:
	and.b64  	%rd4, %rd17, 3;
	setp.eq.s64 	%p2, %rd4, 0;
	@%p2 bra 	$L__BB0_41;
	mul.wide.u32 	%rd11, %r315, 3200;
	add.s64 	%rd5, %rd12, %rd11;
	cvt.u32.u64 	%r2, %rd4;
	mov.b32 	%r316, 0;
$L__BB0_4:
	mov.b32 	%r329, 0;
	mov.u32 	%r330, %r329;
	mov.u32 	%r331, %r329;
	mov.u32 	%r332, %r329;
	mov.u32 	%r333, %r329;
	mov.u32 	%r322, %r329;
$L__BB0_5:
	mul.wide.u32 	%rd13, %r322, 4;
	add.s64 	%rd14, %rd2, %rd13;
	ld.global.u32 	%r10, [%rd14+4];
	shl.b32 	%r11, %r322, 5;
	mov.b32 	%r328, 0;
$L__BB0_6:
	.pragma "nounroll";
	shr.u32 	%r199, %r10, %r328;
	and.b32  	%r200, %r199, 1;
	setp.eq.b32 	%p3, %r200, 1;
	not.pred 	%p4, %p3;
	add.s32 	%r201, %r11, %r328;
	mul.lo.s32 	%r202, %r201, 5;
	mul.wide.u32 	%rd15, %r202, 4;
	add.s64 	%rd6, %rd5, %rd15;
	@%p4 bra 	$L__BB0_8;
	ld.global.u32 	%r203, [%rd6];
	xor.b32  	%r333, %r333, %r203;
	ld.global.u32 	%r204, [%rd6+4];
	xor.b32  	%r332, %r332, %r204;
	ld.global.u32 	%r205, [%rd6+8];
	xor.b32  	%r331, %r331, %r205;
	ld.global.u32 	%r206, [%rd6+12];
	xor.b32  	%r330, %r330, %r206;
	ld.global.u32 	%r207, [%rd6+16];
	xor.b32  	%r329, %r329, %r207;
$L__BB0_8:
	and.b32  	%r209, %r199, 2;
	setp.eq.s32 	%p5, %r209, 0;
	@%p5 bra 	$L__BB0_10;
	ld.global.u32 	%r210, [%rd6+20];
	xor.b32  	%r333, %r333, %r210;
	ld.global.u32 	%r211, [%rd6+24];
	xor.b32  	%r332, %r332, %r211;
	ld.global.u32 	%r212, [%rd6+28];
	xor.b32  	%r331, %r331, %r212;
	ld.global.u32 	%r213, [%rd6+32];
	xor.b32  	%r330, %r330, %r213;
	ld.global.u32 	%r214, [%rd6+36];
	xor.b32  	%r329, %r329, %r214;
$L__BB0_10:
	and.b32  	%r216, %r199, 4;
	setp.eq.s32 	%p6, %r216, 0;
	@%p6 bra 	$L__BB0_12;
	ld.global.u32 	%r217, [%rd6+40];
	xor.b32  	%r333, %r333, %r217;
	ld.global.u32 	%r218, [%rd6+44];
	xor.b32  	%r332, %r332, %r218;
	ld.global.u32 	%r219, [%rd6+48];
	xor.b32  	%r331, %r331, %r219;
	ld.global.u32 	%r220, [%rd6+52];
	xor.b32  	%r330, %r330, %r220;
	ld.global.u32 	%r221, [%rd6+56];
	xor.b32  	%r329, %r329, %r221;
$L__BB0_12:
	and.b32  	%r223, %r199, 8;
	setp.eq.s32 	%p7, %r223, 0;
	@%p7 bra 	$L__BB0_14;
	ld.global.u32 	%r224, [%rd6+60];
	xor.b32  	%r333, %r333, %r224;
	ld.global.u32 	%r225, [%rd6+64];
	xor.b32  	%r332, %r332, %r225;
	ld.global.u32 	%r226, [%rd6+68];
	xor.b32  	%r331, %r331, %r226;
	ld.global.u32 	%r227, [%rd6+72];
	xor.b32  	%r330, %r330, %r227;
	ld.global.u32 	%r228, [%rd6+76];
	xor.b32  	%r329, %r329, %r228;
$L__BB0_14:
	and.b32  	%r230, %r199, 16;
	setp.eq.s32 	%p8, %r230, 0;
	@%p8 bra 	$L__BB0_16;
	ld.global.u32 	%r231, [%rd6+80];
	xor.b32  	%r333, %r333, %r231;
	ld.global.u32 	%r232, [%rd6+84];
	xor.b32  	%r332, %r332, %r232;
	ld.global.u32 	%r233, [%rd6+88];
	xor.b32  	%r331, %r331, %r233;
	ld.global.u32 	%r234, [%rd6+92];
	xor.b32  	%r330, %r330, %r234;
	ld.global.u32 	%r235, [%rd6+96];
	xor.b32  	%r329, %r329, %r235;
$L__BB0_16:
	and.b32  	%r237, %r199, 32;
	setp.eq.s32 	%p9, %r237, 0;
	@%p9 bra 	$L__BB0_18;
	ld.global.u32 	%r238, [%rd6+100];
	xor.b32  	%r333, %r333, %r238;
	ld.global.u32 	%r239, [%rd6+104];
	xor.b32  	%r332, %r332, %r239;
	ld.global.u32 	%r240, [%rd6+108];
	xor.b32  	%r331, %r331, %r240;
	ld.global.u32 	%r241, [%rd6+112];
	xor.b32  	%r330, %r330, %r241;
	ld.global.u32 	%r242, [%rd6+116];
	xor.b32  	%r329, %r329, %r242;
$L__BB0_18:
	and.b32  	%r244, %r199, 64;
	setp.eq.s32 	%p10, %r244, 0;
	@%p10 bra 	$L__BB0_20;
	ld.global.u32 	%r245, [%rd6+120];
	xor.b32  	%r333, %r333, %r245;
	ld.global.u32 	%r246, [%rd6+124];
	xor.b32  	%r332, %r332, %r246;
	ld.global.u32 	%r247, [%rd6+128];
	xor.b32  	%r331, %r331, %r247;
	ld.global.u32 	%r248, [%rd6+132];
	xor.b32  	%r330, %r330, %r248;
	ld.global.u32 	%r249, [%rd6+136];
	xor.b32  	%r329, %r329, %r249;
$L__BB0_20:
	and.b32  	%r251, %r199, 128;
	setp.eq.s32 	%p11, %r251, 0;
	@%p11 bra 	$L__BB0_22;
	ld.global.u32 	%r252, [%rd6+140];
	xor.b32  	%r333, %r333, %r252;
	ld.global.u32 	%r253, [%rd6+144];
	xor.b32  	%r332, %r332, %r253;
	ld.global.u32 	%r254, [%rd6+148];
	xor.b32  	%r331, %r331, %r254;
	ld.global.u32 	%r255, [%rd6+152];
	xor.b32  	%r330, %r330, %r255;
	ld.global.u32 	%r256, [%rd6+156];
	xor.b32  	%r329, %r329, %r256;
$L__BB0_22:
	and.b32  	%r258, %r199, 256;
	setp.eq.s32 	%p12, %r258, 0;
	@%p12 bra 	$L__BB0_24;
	ld.global.u32 	%r259, [%rd6+160];
	xor.b32  	%r333, %r333, %r259;
	ld.global.u32 	%r260, [%rd6+164];
	xor.b32  	%r332, %r332, %r260;
	ld.global.u32 	%r261, [%rd6+168];
	xor.b32  	%r331, %r331, %r261;
	ld.global.u32 	%r262, [%rd6+172];
	xor.b32  	%r330, %r330, %r262;
	ld.global.u32 	%r263, [%rd6+176];
	xor.b32  	%r329, %r329, %r263;
$L__BB0_24:
	and.b32  	%r265, %r199, 512;
	setp.eq.s32 	%p13, %r265, 0;
	@%p13 bra 	$L__BB0_26;
	ld.global.u32 	%r266, [%rd6+180];
	xor.b32  	%r333, %r333, %r266;
	ld.global.u32 	%r267, [%rd6+184];
	xor.b32  	%r332, %r332, %r267;
	ld.global.u32 	%r268, [%rd6+188];
	xor.b32  	%r331, %r331, %r268;
	ld.global.u32 	%r269, [%rd6+192];
	xor.b32  	%r330, %r330, %r269;
	ld.global.u32 	%r270, [%rd6+196];
	xor.b32  	%r329, %r329, %r270;
$L__BB0_26:
	and.b32  	%r272, %r199, 1024;
	setp.eq.s32 	%p14, %r272, 0;
	@%p14 bra 	$L__BB0_28;
	ld.global.u32 	%r273, [%rd6+200];
	xor.b32  	%r333, %r333, %r273;
	ld.global.u32 	%r274, [%rd6+204];
	xor.b32  	%r332, %r332, %r274;
	ld.global.u32 	%r275, [%rd6+208];
	xor.b32  	%r331, %r331, %r275;
	ld.global.u32 	%r276, [%rd6+212];
	xor.b32  	%r330, %r330, %r276;
	ld.global.u32 	%r277, [%rd6+216];
	xor.b32  	%r329, %r329, %r277;
$L__BB0_28:
	and.b32  	%r279, %r199, 2048;
	setp.eq.s32 	%p15, %r279, 0;
	@%p15 bra 	$L__BB0_30;
	ld.global.u32 	%r280, [%rd6+220];
	xor.b32  	%r333, %r333, %r280;
	ld.global.u32 	%r281, [%rd6+224];
	xor.b32  	%r332, %r332, %r281;
	ld.global.u32 	%r282, [%rd6+228];
	xor.b32  	%r331, %r331, %r282;
	ld.global.u32 	%r283, [%rd6+232];
	xor.b32  	%r330, %r330, %r283;
	ld.global.u32 	%r284, [%rd6+236];
	xor.b32  	%r329, %r329, %r284;
$L__BB0_30:
	and.b32  	%r286, %r199, 4096;
	setp.eq.s32 	%p16, %r286, 0;
	@%p16 bra 	$L__BB0_32;
	ld.global.u32 	%r287, [%rd6+240];
	xor.b32  	%r333, %r333, %r287;
	ld.global.u32 	%r288, [%rd6+244];
	xor.b32  	%r332, %r332, %r288;
	ld.global.u32 	%r289, [%rd6+248];
	xor.b32  	%r331, %r331, %r289;
	ld.global.u32 	%r290, [%rd6+252];
	xor.b32  	%r330, %r330, %r290;
	ld.global.u32 	%r291, [%rd6+256];
	xor.b32  	%r329, %r329, %r291;
$L__BB0_32:
	and.b32  	%r293, %r199, 8192;
	setp.eq.s32 	%p17, %r293, 0;
	@%p17 bra 	$L__BB0_34;
	ld.global.u32 	%r294, [%rd6+260];
	xor.b32  	%r333, %r333, %r294;
	ld.global.u32 	%r295, [%rd6+264];
	xor.b32  	%r332, %r332, %r295;
	ld.global.u32 	%r296, [%rd6+268];
	xor.b32  	%r331, %r331, %r296;
	ld.global.u32 	%r297, [%rd6+272];
	xor.b32  	%r330, %r330, %r297;
	ld.global.u32 	%r298, [%rd6+276];
	xor.b32  	%r329, %r329, %r298;
$L__BB0_34:
	and.b32  	%r300, %r199, 16384;
	setp.eq.s32 	%p18, %r300, 0;
	@%p18 bra 	$L__BB0_36;
	ld.global.u32 	%r301, [%rd6+280];
	xor.b32  	%r333, %r333, %r301;
	ld.global.u32 	%r302, [%rd6+284];
	xor.b32  	%r332, %r332, %r302;
	ld.global.u32 	%r303, [%rd6+288];
	xor.b32  	%r331, %r331, %r303;
	ld.global.u32 	%r304, [%rd6+292];
	xor.b32  	%r330, %r330, %r304;
	ld.global.u32 	%r305, [%rd6+296];
	xor.b32  	%r329, %r329, %r305;
$L__BB0_36:
	and.b32  	%r307, %r199, 32768;
	setp.eq.s32 	%p19, %r307, 0;
	@%p19 bra 	$L__BB0_38;
	ld.global.u32 	%r308, [%rd6+300];
	xor.b32  	%r333, %r333, %r308;
	ld.global.u32 	%r309, [%rd6+304];
	xor.b32  	%r332, %r332, %r309;
	ld.global.u32 	%r310, [%rd6+308];
	xor.b32  	%r331, %r331, %r310;
	ld.global.u32 	%r311, [%rd6+312];
	xor.b32  	%r330, %r330, %r311;
	ld.global.u32 	%r312, [%rd6+316];
	xor.b32  	%r329, %r329, %r312;
$L__BB0_38:
	add.s32 	%r328, %r328, 16;
	setp.ne.s32 	%p20, %r328, 32;
	@%p20 bra 	$L__BB0_6;
	mad.lo.s32 	%r313, %r322, -31, %r11;
	add.s32 	%r322, %r313, 1;
	setp.ne.s32 	%p21, %r322, 5;
	@%p21 bra 	$L__BB0_5;
	st.global.u32 	[%rd2+4], %r333;
	st.global.u32 	[%rd2+8], %r332;
	st.global.u32 	[%rd2+12], %r331;
	st.global.u32 	[%rd2+16], %r330;
	st.global.u32 	[%rd2+20], %r329;
	add.s32 	%r316, %r316, 1;
	setp.lt.u32 	%p22, %r316, %r2;
	@%p22 bra 	$L__BB0_4;
$L__BB0_41:
	shr.u64 	%rd7, %rd17, 2;
	add.s32 	%r315, %r315, 1;
	setp.gt.u64 	%p23, %rd17, 3;
	mov.u64 	%rd17, %rd7;
	@%p23 bra 	$L__BB0_2;
$L__BB0_42:
	mov.b32 	%r314, 0;
	st.global.v2.u32 	[%rd2+24], {%r314, %r314};
	st.global.u32 	[%rd2+32], %r314;
	mov.b64 	%rd16, 0;
	st.global.u64 	[%rd2+40], %rd16;
	ret;

}
	// .globl	_Z10MontecarloP17curandStateXORWOWP7pdfStepP8functionPfS5_
.visible .entry _Z10MontecarloP17curandStateXORWOWP7pdfStepP8functionPfS5_(
	.param .u64 .ptr .align 1 _Z10MontecarloP17curandStateXORWOWP7pdfStepP8functionPfS5__param_0,
	.param .u64 .ptr .align 1 _Z10MontecarloP17curandStateXORWOWP7pdfStepP8functionPfS5__param_1,
	.param .u64 .ptr .align 1 _Z10MontecarloP17curandStateXORWOWP7pdfStepP8functionPfS5__param_2,
	.param .u64 .ptr .align 1 _Z10MontecarloP17curandStateXORWOWP7pdfStepP8functionPfS5__param_3,
	.param .u64 .ptr .align 1 _Z10MontecarloP17curandStateXORWOWP7pdfStepP8functionPfS5__param_4
)
{
	.reg .pred 	%p<44>;
	.reg .b32 	%r<135>;
	.reg .b32 	%f<40>;
	.reg .b64 	%rd<43>;
	.reg .b64 	%fd<221>;
	// demoted variable
	.shared .align 4 .b8 _ZZ10MontecarloP17curandStateXORWOWP7pdfStepP8functionPfS5_E5cache[256];
	// demoted variable
	.shared .align 4 .b8 _ZZ10MontecarloP17curandStateXORWOWP7pdfStepP8functionPfS5_E6cache2[256];
	ld.param.u64 	%rd5, [_Z10MontecarloP17curandStateXORWOWP7pdfStepP8functionPfS5__param_0];
	ld.param.u64 	%rd6, [_Z10MontecarloP17curandStateXORWOWP7pdfStepP8functionPfS5__param_1];
	cvta.to.global.u64 	%rd7, %rd5;
	cvta.to.global.u64 	%rd8, %rd6;
	mov.u32 	%r1, %tid.x;
	mov.u32 	%r2, %ctaid.x;
	mov.u32 	%r134, %ntid.x;
	mad.lo.s32 	%r49, %r2, %r134, %r1;
	mul.wide.s32 	%rd9, %r49, 36;
	add.s64 	%rd10, %rd8, %rd9;
	add.s64 	%rd1, %rd10, 24;
	mul.wide.s32 	%rd11, %r49, 48;
	add.s64 	%rd2, %rd7, %rd11;
	mov.f64 	%fd41, 0d4000000000000000;
	{
	.reg .b32 %temp; 
	mov.b64 	{%temp, %r4}, %fd41;
	}
	and.b32  	%r5, %r4, 2146435072;
	setp.eq.s32 	%p2, %r5, 1062207488;
	setp.lt.s32 	%p3, %r4, 0;
	selp.b32 	%r6, 0, 2146435072, %p3;
	and.b32  	%r50, %r4, 2147483647;
	setp.ne.s32 	%p4, %r50, 1071644672;
	and.pred  	%p1, %p2, %p4;
	ld.global.v2.u32 	{%r51, %r127}, [%rd2];
	ld.global.v2.u32 	{%r126, %r125}, [%rd2+8];
	ld.global.v2.u32 	{%r124, %r123}, [%rd2+16];
	add.s32 	%r122, %r51, 724874;
	mov.f32 	%f38, 0f00000000;
	mov.b32 	%r121, 724874;
	mov.u64 	%rd14, __cudart_sin_cos_coeffs;
	mov.f32 	%f39, %f38;
$L__BB1_1:
	mov.u32 	%r19, %r127;
	mov.u32 	%r18, %r126;
	mov.u32 	%r17, %r125;
	mov.u32 	%r127, %r124;
	mov.u32 	%r126, %r123;
	ld.global.f32 	%f10, [%rd1];
	shr.u32 	%r52, %r19, 2;
	xor.b32  	%r53, %r52, %r19;
	st.global.v2.u32 	[%rd2+8], {%r17, %r127};
	shl.b32 	%r54, %r126, 4;
	shl.b32 	%r55, %r53, 1;
	xor.b32  	%r56, %r55, %r54;
	xor.b32  	%r57, %r56, %r53;
	xor.b32  	%r125, %r57, %r126;
	st.global.v2.u32 	[%rd2+16], {%r126, %r125};
	add.s32 	%r58, %r122, -362437;
	st.global.v2.u32 	[%rd2], {%r58, %r18};
	add.s32 	%r59, %r58, %r125;
	cvt.rn.f32.u32 	%f11, %r59;
	fma.rn.f32 	%f12, %f11, 0f2F800000, 0f2F000000;
	ld.global.f32 	%f13, [%rd1+-24];
	fma.rn.f32 	%f14, %f13, %f12, %f10;
	ld.global.f32 	%f15, [%rd1+4];
	shr.u32 	%r60, %r18, 2;
	xor.b32  	%r61, %r60, %r18;
	st.global.v2.u32 	[%rd2+8], {%r127, %r126};
	shl.b32 	%r62, %r125, 4;
	shl.b32 	%r63, %r61, 1;
	xor.b32  	%r64, %r63, %r62;
	xor.b32  	%r65, %r64, %r61;
	xor.b32  	%r124, %r65, %r125;
	st.global.v2.u32 	[%rd2+16], {%r125, %r124};
	add.s32 	%r66, %r122, 362437;
	st.global.v2.u32 	[%rd2], {%r122, %r17};
	add.s32 	%r67, %r122, %r124;
	cvt.rn.f32.u32 	%f16, %r67;
	fma.rn.f32 	%f17, %f16, 0f2F800000, 0f2F000000;
	ld.global.f32 	%f18, [%rd1+-20];
	fma.rn.f32 	%f3, %f18, %f17, %f15;
	ld.global.f32 	%f19, [%rd1+8];
	shr.u32 	%r68, %r17, 2;
	xor.b32  	%r69, %r68, %r17;
	st.global.v2.u32 	[%rd2+8], {%r126, %r125};
	shl.b32 	%r70, %r124, 4;
	shl.b32 	%r71, %r69, 1;
	xor.b32  	%r72, %r71, %r70;
	xor.b32  	%r73, %r72, %r69;
	xor.b32  	%r123, %r73, %r124;
	st.global.v2.u32 	[%rd2+16], {%r124, %r123};
	st.global.v2.u32 	[%rd2], {%r66, %r127};
	add.s32 	%r74, %r66, %r123;
	cvt.rn.f32.u32 	%f20, %r74;
	fma.rn.f32 	%f21, %f20, 0f2F800000, 0f2F000000;
	ld.global.f32 	%f22, [%rd1+-16];
	fma.rn.f32 	%f4, %f22, %f21, %f19;
	cvt.f64.f32 	%fd42, %f14;
	mul.f64 	%fd1, %fd42, 0d400921FB54442D18;
	abs.f64 	%fd2, %fd1;
	setp.neu.f64 	%p5, %fd2, 0d7FF0000000000000;
	@%p5 bra 	$L__BB1_3;
	mov.f64 	%fd48, 0d0000000000000000;
	mul.rn.f64 	%fd214, %fd1, %fd48;
	mov.b32 	%r128, 0;
	bra.uni 	$L__BB1_5;
$L__BB1_3:
	mul.f64 	%fd43, %fd1, 0d3FE45F306DC9C883;
	cvt.rni.s32.f64 	%r128, %fd43;
	cvt.rn.f64.s32 	%fd44, %r128;
	fma.rn.f64 	%fd45, %fd44, 0dBFF921FB54442D18, %fd1;
	fma.rn.f64 	%fd46, %fd44, 0dBC91A62633145C00, %fd45;
	fma.rn.f64 	%fd214, %fd44, 0dB97B839A252049C0, %fd46;
	setp.ltu.f64 	%p6, %fd2, 0d41E0000000000000;
	@%p6 bra 	$L__BB1_5;
	{ // callseq 0, 0
	.param .b64 param0;
	st.param.f64 	[param0], %fd1;
	.param .align 16 .b8 retval0[16];
	call.uni (retval0), 
	__internal_trig_reduction_slowpathd, 
	(
	param0
	);
	ld.param.f64 	%fd214, [retval0];
	ld.param.b32 	%r128, [retval0+8];
	} // callseq 0
$L__BB1_5:
	shl.b32 	%r77, %r128, 6;
	cvt.u64.u32 	%rd12, %r77;
	and.b64  	%rd13, %rd12, 64;
	add.s64 	%rd15, %rd14, %rd13;
	mul.rn.f64 	%fd49, %fd214, %fd214;
	and.b32  	%r78, %r128, 1;
	setp.eq.b32 	%p7, %r78, 1;
	selp.f64 	%fd50, 0dBDA8FF8320FD8164, 0d3DE5DB65F9785EBA, %p7;
	ld.global.nc.v2.f64 	{%fd51, %fd52}, [%rd15];
	fma.rn.f64 	%fd53, %fd50, %fd49, %fd51;
	fma.rn.f64 	%fd54, %fd53, %fd49, %fd52;
	ld.global.nc.v2.f64 	{%fd55, %fd56}, [%rd15+16];
	fma.rn.f64 	%fd57, %fd54, %fd49, %fd55;
	fma.rn.f64 	%fd58, %fd57, %fd49, %fd56;
	ld.global.nc.v2.f64 	{%fd59, %fd60}, [%rd15+32];
	fma.rn.f64 	%fd61, %fd58, %fd49, %fd59;
	fma.rn.f64 	%fd62, %fd61, %fd49, %fd60;
	fma.rn.f64 	%fd63, %fd62, %fd214, %fd214;
	fma.rn.f64 	%fd64, %fd62, %fd49, 0d3FF0000000000000;
	selp.f64 	%fd65, %fd64, %fd63, %p7;
	and.b32  	%r79, %r128, 2;
	setp.eq.s32 	%p8, %r79, 0;
	mov.f64 	%fd66, 0d0000000000000000;
	sub.f64 	%fd67, %fd66, %fd65;
	selp.f64 	%fd7, %fd65, %fd67, %p8;
	cvt.f64.f32 	%fd68, %f3;
	mul.f64 	%fd8, %fd68, 0d400921FB54442D18;
	abs.f64 	%fd9, %fd8;
	setp.neu.f64 	%p9, %fd9, 0d7FF0000000000000;
	@%p9 bra 	$L__BB1_7;
	mov.f64 	%fd74, 0d0000000000000000;
	mul.rn.f64 	%fd215, %fd8, %fd74;
	mov.b32 	%r129, 0;
	bra.uni 	$L__BB1_9;
$L__BB1_7:
	mul.f64 	%fd69, %fd8, 0d3FE45F306DC9C883;
	cvt.rni.s32.f64 	%r129, %fd69;
	cvt.rn.f64.s32 	%fd70, %r129;
	fma.rn.f64 	%fd71, %fd70, 0dBFF921FB54442D18, %fd8;
	fma.rn.f64 	%fd72, %fd70, 0dBC91A62633145C00, %fd71;
	fma.rn.f64 	%fd215, %fd70, 0dB97B839A252049C0, %fd72;
	setp.ltu.f64 	%p10, %fd9, 0d41E0000000000000;
	@%p10 bra 	$L__BB1_9;
	{ // callseq 1, 0
	.param .b64 param0;
	st.param.f64 	[param0], %fd8;
	.param .align 16 .b8 retval0[16];
	call.uni (retval0), 
	__internal_trig_reduction_slowpathd, 
	(
	param0
	);
	ld.param.f64 	%fd215, [retval0];
	ld.param.b32 	%r129, [retval0+8];
	} // callseq 1
$L__BB1_9:
	shl.b32 	%r82, %r129, 6;
	cvt.u64.u32 	%rd16, %r82;
	and.b64  	%rd17, %rd16, 64;
	add.s64 	%rd19, %rd14, %rd17;
	mul.rn.f64 	%fd75, %fd215, %fd215;
	and.b32  	%r83, %r129, 1;
	setp.eq.b32 	%p11, %r83, 1;
	selp.f64 	%fd76, 0dBDA8FF8320FD8164, 0d3DE5DB65F9785EBA, %p11;
	ld.global.nc.v2.f64 	{%fd77, %fd78}, [%rd19];
	fma.rn.f64 	%fd79, %fd76, %fd75, %fd77;
	fma.rn.f64 	%fd80, %fd79, %fd75, %fd78;
	ld.global.nc.v2.f64 	{%fd81, %fd82}, [%rd19+16];
	fma.rn.f64 	%fd83, %fd80, %fd75, %fd81;
	fma.rn.f64 	%fd84, %fd83, %fd75, %fd82;
	ld.global.nc.v2.f64 	{%fd85, %fd86}, [%rd19+32];
	fma.rn.f64 	%fd87, %fd84, %fd75, %fd85;
	fma.rn.f64 	%fd88, %fd87, %fd75, %fd86;
	fma.rn.f64 	%fd89, %fd88, %fd215, %fd215;
	fma.rn.f64 	%fd90, %fd88, %fd75, 0d3FF0000000000000;
	selp.f64 	%fd91, %fd90, %fd89, %p11;
	and.b32  	%r84, %r129, 2;
	setp.eq.s32 	%p12, %r84, 0;
	mov.f64 	%fd92, 0d0000000000000000;
	sub.f64 	%fd93, %fd92, %fd91;
	selp.f64 	%fd94, %fd91, %fd93, %p12;
	mul.f64 	%fd95, %fd7, 0d403F019B59389D7B;
	mul.f64 	%fd14, %fd95, %fd94;
	cvt.f64.f32 	%fd96, %f4;
	mul.f64 	%fd15, %fd96, 0d400921FB54442D18;
	abs.f64 	%fd16, %fd15;
	setp.neu.f64 	%p13, %fd16, 0d7FF0000000000000;
	@%p13 bra 	$L__BB1_11;
	mov.f64 	%fd102, 0d0000000000000000;
	mul.rn.f64 	%fd216, %fd15, %fd102;
	mov.b32 	%r130, 0;
	bra.uni 	$L__BB1_13;
$L__BB1_11:
	mul.f64 	%fd97, %fd15, 0d3FE45F306DC9C883;
	cvt.rni.s32.f64 	%r130, %fd97;
	cvt.rn.f64.s32 	%fd98, %r130;
	fma.rn.f64 	%fd99, %fd98, 0dBFF921FB54442D18, %fd15;
	fma.rn.f64 	%fd100, %fd98, 0dBC91A62633145C00, %fd99;
	fma.rn.f64 	%fd216, %fd98, 0dB97B839A252049C0, %fd100;
	setp.ltu.f64 	%p14, %fd16, 0d41E0000000000000;
	@%p14 bra 	$L__BB1_13;
	{ // callseq 2, 0
	.param .b64 param0;
	st.param.f64 	[param0], %fd15;
	.param .align 16 .b8 retval0[16];
	call.uni (retval0), 
	__internal_trig_reduction_slowpathd, 
	(
	param0
	);
	ld.param.f64 	%fd216, [retval0];
	ld.param.b32 	%r130, [retval0+8];
	} // callseq 2
$L__BB1_13:
	setp.neu.f64 	%p15, %fd2, 0d7FF0000000000000;
	shl.b32 	%r87, %r130, 6;
	cvt.u64.u32 	%rd20, %r87;
	and.b64  	%rd21, %rd20, 64;
	add.s64 	%rd23, %rd14, %rd21;
	mul.rn.f64 	%fd103, %fd216, %fd216;
	and.b32  	%r88, %r130, 1;
	setp.eq.b32 	%p16, %r88, 1;
	selp.f64 	%fd104, 0dBDA8FF8320FD8164, 0d3DE5DB65F9785EBA, %p16;
	ld.global.nc.v2.f64 	{%fd105, %fd106}, [%rd23];
	fma.rn.f64 	%fd107, %fd104, %fd103, %fd105;
	fma.rn.f64 	%fd108, %fd107, %fd103, %fd106;
	ld.global.nc.v2.f64 	{%fd109, %fd110}, [%rd23+16];
	fma.rn.f64 	%fd111, %fd108, %fd103, %fd109;
	fma.rn.f64 	%fd112, %fd111, %fd103, %fd110;
	ld.global.nc.v2.f64 	{%fd113, %fd114}, [%rd23+32];
	fma.rn.f64 	%fd115, %fd112, %fd103, %fd113;
	fma.rn.f64 	%fd116, %fd115, %fd103, %fd114;
	fma.rn.f64 	%fd117, %fd116, %fd216, %fd216;
	fma.rn.f64 	%fd118, %fd116, %fd103, 0d3FF0000000000000;
	selp.f64 	%fd119, %fd118, %fd117, %p16;
	and.b32  	%r89, %r130, 2;
	setp.eq.s32 	%p17, %r89, 0;
	mov.f64 	%fd120, 0d0000000000000000;
	sub.f64 	%fd121, %fd120, %fd119;
	selp.f64 	%fd122, %fd119, %fd121, %p17;
	mul.f64 	%fd123, %fd14, %fd122;
	cvt.rn.f32.f64 	%f23, %fd123;
	ld.global.f32 	%f24, [%rd1+-12];
	ld.global.f32 	%f25, [%rd1+-8];
	mul.f32 	%f26, %f24, %f25;
	ld.global.f32 	%f27, [%rd1+-4];
	mul.f32 	%f5, %f26, %f27;
	div.rn.f32 	%f28, %f23, %f5;
	add.f32 	%f39, %f39, %f28;
	@%p15 bra 	$L__BB1_15;
	mov.f64 	%fd129, 0d0000000000000000;
	mul.rn.f64 	%fd217, %fd1, %fd129;
	mov.b32 	%r131, 0;
	bra.uni 	$L__BB1_17;
$L__BB1_15:
	mul.f64 	%fd124, %fd1, 0d3FE45F306DC9C883;
	cvt.rni.s32.f64 	%r131, %fd124;
	cvt.rn.f64.s32 	%fd125, %r131;
	fma.rn.f64 	%fd126, %fd125, 0dBFF921FB54442D18, %fd1;
	fma.rn.f64 	%fd127, %fd125, 0dBC91A62633145C00, %fd126;
	fma.rn.f64 	%fd217, %fd125, 0dB97B839A252049C0, %fd127;
	setp.ltu.f64 	%p18, %fd2, 0d41E0000000000000;
	@%p18 bra 	$L__BB1_17;
	{ // callseq 3, 0
	.param .b64 param0;
	st.param.f64 	[param0], %fd1;
	.param .align 16 .b8 retval0[16];
	call.uni (retval0), 
	__internal_trig_reduction_slowpathd, 
	(
	param0
	);
	ld.param.f64 	%fd217, [retval0];
	ld.param.b32 	%r131, [retval0+8];
	} // callseq 3
$L__BB1_17:
	shl.b32 	%r92, %r131, 6;
	cvt.u64.u32 	%rd24, %r92;
	and.b64  	%rd25, %rd24, 64;
	add.s64 	%rd27, %rd14, %rd25;
	mul.rn.f64 	%fd130, %fd217, %fd217;
	and.b32  	%r93, %r131, 1;
	setp.eq.b32 	%p20, %r93, 1;
	selp.f64 	%fd131, 0dBDA8FF8320FD8164, 0d3DE5DB65F9785EBA, %p20;
	ld.global.nc.v2.f64 	{%fd132, %fd133}, [%rd27];
	fma.rn.f64 	%fd134, %fd131, %fd130, %fd132;
	fma.rn.f64 	%fd135, %fd134, %fd130, %fd133;
	ld.global.nc.v2.f64 	{%fd136, %fd137}, [%rd27+16];
	fma.rn.f64 	%fd138, %fd135, %fd130, %fd136;
	fma.rn.f64 	%fd139, %fd138, %fd130, %fd137;
	ld.global.nc.v2.f64 	{%fd140, %fd141}, [%rd27+32];
	fma.rn.f64 	%fd142, %fd139, %fd130, %fd140;
	fma.rn.f64 	%fd143, %fd142, %fd130, %fd141;
	fma.rn.f64 	%fd144, %fd143, %fd217, %fd217;
	fma.rn.f64 	%fd145, %fd143, %fd130, 0d3FF0000000000000;
	selp.f64 	%fd146, %fd145, %fd144, %p20;
	and.b32  	%r94, %r131, 2;
	setp.eq.s32 	%p21, %r94, 0;
	mov.f64 	%fd147, 0d0000000000000000;
	sub.f64 	%fd148, %fd147, %fd146;
	selp.f64 	%fd25, %fd146, %fd148, %p21;
	@%p9 bra 	$L__BB1_19;
	mov.f64 	%fd154, 0d0000000000000000;
	mul.rn.f64 	%fd218, %fd8, %fd154;
	mov.b32 	%r132, 0;
	bra.uni 	$L__BB1_21;
$L__BB1_19:
	mul.f64 	%fd149, %fd8, 0d3FE45F306DC9C883;
	cvt.rni.s32.f64 	%r132, %fd149;
	cvt.rn.f64.s32 	%fd150, %r132;
	fma.rn.f64 	%fd151, %fd150, 0dBFF921FB54442D18, %fd8;
	fma.rn.f64 	%fd152, %fd150, 0dBC91A62633145C00, %fd151;
	fma.rn.f64 	%fd218, %fd150, 0dB97B839A252049C0, %fd152;
	setp.ltu.f64 	%p22, %fd9, 0d41E0000000000000;
	@%p22 bra 	$L__BB1_21;
	{ // callseq 4, 0
	.param .b64 param0;
	st.param.f64 	[param0], %fd8;
	.param .align 16 .b8 retval0[16];
	call.uni (retval0), 
	__internal_trig_reduction_slowpathd, 
	(
	param0
	);
	ld.param.f64 	%fd218, [retval0];
	ld.param.b32 	%r132, [retval0+8];
	} // callseq 4
$L__BB1_21:
	setp.neu.f64 	%p23, %fd16, 0d7FF0000000000000;
	shl.b32 	%r97, %r132, 6;
	cvt.u64.u32 	%rd28, %r97;
	and.b64  	%rd29, %rd28, 64;
	mov.u64 	%rd30, __cudart_sin_cos_coeffs;
	add.s64 	%rd31, %rd30, %rd29;
	mul.rn.f64 	%fd155, %fd218, %fd218;
	and.b32  	%r98, %r132, 1;
	setp.eq.b32 	%p24, %r98, 1;
	selp.f64 	%fd156, 0dBDA8FF8320FD8164, 0d3DE5DB65F9785EBA, %p24;
	ld.global.nc.v2.f64 	{%fd157, %fd158}, [%rd31];
	fma.rn.f64 	%fd159, %fd156, %fd155, %fd157;
	fma.rn.f64 	%fd160, %fd159, %fd155, %fd158;
	ld.global.nc.v2.f64 	{%fd161, %fd162}, [%rd31+16];
	fma.rn.f64 	%fd163, %fd160, %fd155, %fd161;
	fma.rn.f64 	%fd164, %fd163, %fd155, %fd162;
	ld.global.nc.v2.f64 	{%fd165, %fd166}, [%rd31+32];
	fma.rn.f64 	%fd167, %fd164, %fd155, %fd165;
	fma.rn.f64 	%fd168, %fd167, %fd155, %fd166;
	fma.rn.f64 	%fd169, %fd168, %fd218, %fd218;
	fma.rn.f64 	%fd170, %fd168, %fd155, 0d3FF0000000000000;
	selp.f64 	%fd171, %fd170, %fd169, %p24;
	and.b32  	%r99, %r132, 2;
	setp.eq.s32 	%p25, %r99, 0;
	mov.f64 	%fd172, 0d0000000000000000;
	sub.f64 	%fd173, %fd172, %fd171;
	selp.f64 	%fd174, %fd171, %fd173, %p25;
	mul.f64 	%fd175, %fd25, 0d403F019B59389D7B;
	mul.f64 	%fd30, %fd175, %fd174;
	@%p23 bra 	$L__BB1_23;
	mov.f64 	%fd181, 0d0000000000000000;
	mul.rn.f64 	%fd219, %fd15, %fd181;
	mov.b32 	%r133, 0;
	bra.uni 	$L__BB1_25;
$L__BB1_23:
	mul.f64 	%fd176, %fd15, 0d3FE45F306DC9C883;
	cvt.rni.s32.f64 	%r133, %fd176;
	cvt.rn.f64.s32 	%fd177, %r133;
	fma.rn.f64 	%fd178, %fd177, 0dBFF921FB54442D18, %fd15;
	fma.rn.f64 	%fd179, %fd177, 0dBC91A62633145C00, %fd178;
	fma.rn.f64 	%fd219, %fd177, 0dB97B839A252049C0, %fd179;
	setp.ltu.f64 	%p26, %fd16, 0d41E0000000000000;
	@%p26 bra 	$L__BB1_25;
	{ // callseq 5, 0
	.param .b64 param0;
	st.param.f64 	[param0], %fd15;
	.param .align 16 .b8 retval0[16];
	call.uni (retval0), 
	__internal_trig_reduction_slowpathd, 
	(
	param0
	);
	ld.param.f64 	%fd219, [retval0];
	ld.param.b32 	%r133, [retval0+8];
	} // callseq 5
$L__BB1_25:
	setp.lt.s32 	%p27, %r4, 0;
	setp.eq.s32 	%p28, %r5, 1062207488;
	shl.b32 	%r102, %r133, 6;
	cvt.u64.u32 	%rd32, %r102;
	and.b64  	%rd33, %rd32, 64;
	add.s64 	%rd35, %rd30, %rd33;
	mul.rn.f64 	%fd182, %fd219, %fd219;
	and.b32  	%r103, %r133, 1;
	setp.eq.b32 	%p30, %r103, 1;
	selp.f64 	%fd183, 0dBDA8FF8320FD8164, 0d3DE5DB65F9785EBA, %p30;
	ld.global.nc.v2.f64 	{%fd184, %fd185}, [%rd35];
	fma.rn.f64 	%fd186, %fd183, %fd182, %fd184;
	fma.rn.f64 	%fd187, %fd186, %fd182, %fd185;
	ld.global.nc.v2.f64 	{%fd188, %fd189}, [%rd35+16];
	fma.rn.f64 	%fd190, %fd187, %fd182, %fd188;
	fma.rn.f64 	%fd191, %fd190, %fd182, %fd189;
	ld.global.nc.v2.f64 	{%fd192, %fd193}, [%rd35+32];
	fma.rn.f64 	%fd194, %fd191, %fd182, %fd192;
	fma.rn.f64 	%fd195, %fd194, %fd182, %fd193;
	fma.rn.f64 	%fd196, %fd195, %fd219, %fd219;
	fma.rn.f64 	%fd197, %fd195, %fd182, 0d3FF0000000000000;
	selp.f64 	%fd198, %fd197, %fd196, %p30;
	and.b32  	%r104, %r133, 2;
	setp.eq.s32 	%p31, %r104, 0;
	mov.f64 	%fd199, 0d0000000000000000;
	sub.f64 	%fd200, %fd199, %fd198;
	selp.f64 	%fd201, %fd198, %fd200, %p31;
	mul.f64 	%fd202, %fd30, %fd201;
	cvt.rn.f32.f64 	%f29, %fd202;
	div.rn.f32 	%f7, %f29, %f5;
	cvt.f64.f32 	%fd35, %f7;
	{
	.reg .b32 %temp; 
	mov.b64 	{%temp, %r41}, %fd35;
	}
	abs.f64 	%fd36, %fd35;
	{ // callseq 6, 0
	.param .b64 param0;
	st.param.f64 	[param0], %fd36;
	.param .b64 retval0;
	call.uni (retval0), 
	__internal_accurate_pow, 
	(
	param0
	);
	ld.param.f64 	%fd203, [retval0];
	} // callseq 6
	setp.lt.s32 	%p32, %r41, 0;
	neg.f64 	%fd205, %fd203;
	selp.f64 	%fd206, %fd205, %fd203, %p28;
	selp.f64 	%fd207, %fd206, %fd203, %p32;
	setp.eq.f32 	%p33, %f7, 0f00000000;
	selp.b32 	%r105, %r41, 0, %p28;
	or.b32  	%r106, %r105, 2146435072;
	selp.b32 	%r107, %r106, %r105, %p27;
	mov.b32 	%r108, 0;
	mov.b64 	%fd208, {%r108, %r107};
	selp.f64 	%fd220, %fd208, %fd207, %p33;
	add.f64 	%fd209, %fd35, 0d4000000000000000;
	{
	.reg .b32 %temp; 
	mov.b64 	{%temp, %r109}, %fd209;
	}
	and.b32  	%r110, %r109, 2146435072;
	setp.ne.s32 	%p34, %r110, 2146435072;
	@%p34 bra 	$L__BB1_30;
	setp.num.f32 	%p35, %f7, %f7;
	@%p35 bra 	$L__BB1_28;
	mov.f64 	%fd210, 0d4000000000000000;
	add.rn.f64 	%fd220, %fd35, %fd210;
	bra.uni 	$L__BB1_30;
$L__BB1_28:
	setp.neu.f64 	%p36, %fd36, 0d7FF0000000000000;
	@%p36 bra 	$L__BB1_30;
	setp.lt.s32 	%p37, %r41, 0;
	or.b32  	%r111, %r6, -2147483648;
	selp.b32 	%r112, %r111, %r6, %p1;
	selp.b32 	%r113, %r112, %r6, %p37;
	mov.b32 	%r114, 0;
	mov.b64 	%fd220, {%r114, %r113};
$L__BB1_30:
	setp.eq.f32 	%p38, %f7, 0f3F800000;
	selp.f64 	%fd211, 0d3FF0000000000000, %fd220, %p38;
	cvt.f64.f32 	%fd212, %f38;
	add.f64 	%fd213, %fd211, %fd212;
	cvt.rn.f32.f64 	%f38, %fd213;
	add.s32 	%r122, %r122, 1087311;
	add.s32 	%r121, %r121, 1087311;
	setp.ne.s32 	%p39, %r121, 272552624;
	@%p39 bra 	$L__BB1_1;
	shl.b32 	%r115, %r1, 2;
	mov.u32 	%r116, _ZZ10MontecarloP17curandStateXORWOWP7pdfStepP8functionPfS5_E5cache;
	add.s32 	%r44, %r116, %r115;
	st.shared.f32 	[%r44], %f39;
	mov.u32 	%r117, _ZZ10MontecarloP17curandStateXORWOWP7pdfStepP8functionPfS5_E6cache2;
	add.s32 	%r45, %r117, %r115;
	st.shared.f32 	[%r45], %f38;
	bar.sync 	0;
	setp.lt.u32 	%p40, %r134, 2;
	@%p40 bra 	$L__BB1_35;
$L__BB1_32:
	shr.u32 	%r47, %r134, 1;
	setp.ge.u32 	%p41, %r1, %r47;
	@%p41 bra 	$L__BB1_34;
	shl.b32 	%r118, %r47, 2;
	add.s32 	%r119, %r44, %r118;
	ld.shared.f32 	%f30, [%r119];
	ld.shared.f32 	%f31, [%r44];
	add.f32 	%f32, %f30, %f31;
	st.shared.f32 	[%r44], %f32;
	add.s32 	%r120, %r45, %r118;
	ld.shared.f32 	%f33, [%r120];
	ld.shared.f32 	%f34, [%r45];
	add.f32 	%f35, %f33, %f34;
	st.shared.f32 	[%r45], %f35;
$L__BB1_34:
	bar.sync 	0;
	setp.gt.u32 	%p42, %r134, 3;
	mov.u32 	%r134, %r47;
	@%p42 bra 	$L__BB1_32;
$L__BB1_35:
	setp.ne.s32 	%p43, %r1, 0;
	@%p43 bra 	$L__BB1_37;
	ld.param.u64 	%rd42, [_Z10MontecarloP17curandStateXORWOWP7pdfStepP8functionPfS5__param_4];
	ld.param.u64 	%rd41, [_Z10MontecarloP17curandStateXORWOWP7pdfStepP8functionPfS5__param_3];
	ld.shared.f32 	%f36, [_ZZ10MontecarloP17curandStateXORWOWP7pdfStepP8functionPfS5_E5cache];
	cvta.to.global.u64 	%rd36, %rd41;
	mul.wide.u32 	%rd37, %r2, 4;
	add.s64 	%rd38, %rd36, %rd37;
	st.global.f32 	[%rd38], %f36;
	ld.shared.f32 	%f37, [_ZZ10MontecarloP17curandStateXORWOWP7pdfStepP8functionPfS5_E6cache2];
	cvta.to.global.u64 	%rd39, %rd42;
	add.s64 	%rd40, %rd39, %rd37;
	st.global.f32 	[%rd40], %f37;
$L__BB1_37:
	ret;

}
	// .globl	_Z8WeightsXP17curandStateXORWOWP8functionP7pdfStepPfS5_
.visible .entry _Z8WeightsXP17curandStateXORWOWP8functionP7pdfStepPfS5_(
	.param .u64 .ptr .align 1 _Z8WeightsXP17curandStateXORWOWP8functionP7pdfStepPfS5__param_0,
	.param .u64 .ptr .align 1 _Z8WeightsXP17curandStateXORWOWP8functionP7pdfStepPfS5__param_1,
	.param .u64 .ptr .align 1 _Z8WeightsXP17curandStateXORWOWP8functionP7pdfStepPfS5__param_2,
	.param .u64 .ptr .align 1 _Z8WeightsXP17curandStateXORWOWP8functionP7pdfStepPfS5__param_3,
	.param .u64 .ptr .align 1 _Z8WeightsXP17curandStateXORWOWP8functionP7pdfStepPfS5__param_4
)
{
	.reg .pred 	%p<42>;
	.reg .b32 	%r<144>;
	.reg .b32 	%f<37>;
	.reg .b64 	%rd<45>;
	.reg .b64 	%fd<225>;
	// demoted variable
	.shared .align 4 .b8 _ZZ8WeightsXP17curandStateXORWOWP8functionP7pdfStepPfS5_E5cache[256];
	// demoted variable
	.shared .align 4 .b8 _ZZ8WeightsXP17curandStateXORWOWP8functionP7pdfStepPfS5_E6cache2[256];
	ld.param.u64 	%rd6, [_Z8WeightsXP17curandStateXORWOWP8functionP7pdfStepPfS5__param_0];
	ld.param.u64 	%rd7, [_Z8WeightsXP17curandStateXORWOWP8functionP7pdfStepPfS5__param_2];
	cvta.to.global.u64 	%rd1, %rd7;
	cvta.to.global.u64 	%rd8, %rd6;
	mov.u32 	%r1, %tid.x;
	mov.u32 	%r2, %ctaid.x;
	mov.u32 	%r143, %ntid.x;
	mad.lo.s32 	%r4, %r2, %r143, %r1;
	mul.wide.s32 	%rd9, %r4, 48;
	add.s64 	%rd2, %rd8, %rd9;
	ld.global.v2.u32 	{%r5, %r40}, [%rd2];
	shr.u32 	%r41, %r40, 2;
	xor.b32  	%r42, %r41, %r40;
	ld.global.v2.u32 	{%r43, %r44}, [%rd2+8];
	ld.global.v2.u32 	{%r6, %r7}, [%rd2+16];
	st.global.v2.u32 	[%rd2+8], {%r44, %r6};
	shl.b32 	%r45, %r7, 4;
	shl.b32 	%r46, %r42, 1;
	xor.b32  	%r47, %r46, %r45;
	xor.b32  	%r48, %r47, %r42;
	xor.b32  	%r8, %r48, %r7;
	st.global.v2.u32 	[%rd2+16], {%r7, %r8};
	add.s32 	%r49, %r5, 362437;
	st.global.v2.u32 	[%rd2], {%r49, %r43};
	add.s32 	%r50, %r8, %r49;
	cvt.rn.f32.u32 	%f6, %r50;
	fma.rn.f32 	%f7, %f6, 0f2F800000, 0f2F000000;
	mul.wide.u32 	%rd10, %r2, 36;
	add.s64 	%rd11, %rd1, %rd10;
	ld.global.f32 	%f8, [%rd11];
	fma.rn.f32 	%f9, %f8, %f7, 0f00000000;
	shr.u32 	%r51, %r43, 2;
	xor.b32  	%r52, %r51, %r43;
	shl.b32 	%r53, %r8, 4;
	shl.b32 	%r54, %r52, 1;
	xor.b32  	%r55, %r54, %r53;
	xor.b32  	%r56, %r55, %r52;
	xor.b32  	%r13, %r56, %r8;
	add.s32 	%r57, %r5, %r13;
	add.s32 	%r58, %r57, 724874;
	cvt.rn.f32.u32 	%f10, %r58;
	fma.rn.f32 	%f1, %f10, 0f2F800000, 0f2F000000;
	shr.u32 	%r59, %r44, 2;
	xor.b32  	%r60, %r59, %r44;
	st.global.v2.u32 	[%rd2+8], {%r7, %r8};
	shl.b32 	%r61, %r13, 4;
	shl.b32 	%r62, %r60, 1;
	xor.b32  	%r63, %r62, %r61;
	xor.b32  	%r64, %r63, %r60;
	xor.b32  	%r14, %r64, %r13;
	st.global.v2.u32 	[%rd2+16], {%r13, %r14};
	add.s32 	%r65, %r5, 1087311;
	st.global.v2.u32 	[%rd2], {%r65, %r6};
	add.s32 	%r66, %r14, %r65;
	cvt.rn.f32.u32 	%f11, %r66;
	fma.rn.f32 	%f2, %f11, 0f2F800000, 0f2F000000;
	cvt.f64.f32 	%fd43, %f9;
	mul.f64 	%fd1, %fd43, 0d400921FB54442D18;
	abs.f64 	%fd2, %fd1;
	setp.neu.f64 	%p1, %fd2, 0d7FF0000000000000;
	@%p1 bra 	$L__BB2_2;
	mov.f64 	%fd49, 0d0000000000000000;
	mul.rn.f64 	%fd217, %fd1, %fd49;
	mov.b32 	%r137, 0;
	bra.uni 	$L__BB2_4;
$L__BB2_2:
	mul.f64 	%fd44, %fd1, 0d3FE45F306DC9C883;
	cvt.rni.s32.f64 	%r137, %fd44;
	cvt.rn.f64.s32 	%fd45, %r137;
	fma.rn.f64 	%fd46, %fd45, 0dBFF921FB54442D18, %fd1;
	fma.rn.f64 	%fd47, %fd45, 0dBC91A62633145C00, %fd46;
	fma.rn.f64 	%fd217, %fd45, 0dB97B839A252049C0, %fd47;
	setp.ltu.f64 	%p2, %fd2, 0d41E0000000000000;
	@%p2 bra 	$L__BB2_4;
	{ // callseq 7, 0
	.param .b64 param0;
	st.param.f64 	[param0], %fd1;
	.param .align 16 .b8 retval0[16];
	call.uni (retval0), 
	__internal_trig_reduction_slowpathd, 
	(
	param0
	);
	ld.param.f64 	%fd217, [retval0];
	ld.param.b32 	%r137, [retval0+8];
	} // callseq 7
$L__BB2_4:
	shl.b32 	%r69, %r137, 6;
	cvt.u64.u32 	%rd12, %r69;
	and.b64  	%rd13, %rd12, 64;
	mov.u64 	%rd14, __cudart_sin_cos_coeffs;
	add.s64 	%rd15, %rd14, %rd13;
	mul.rn.f64 	%fd50, %fd217, %fd217;
	and.b32  	%r70, %r137, 1;
	setp.eq.b32 	%p3, %r70, 1;
	selp.f64 	%fd51, 0dBDA8FF8320FD8164, 0d3DE5DB65F9785EBA, %p3;
	ld.global.nc.v2.f64 	{%fd52, %fd53}, [%rd15];
	fma.rn.f64 	%fd54, %fd51, %fd50, %fd52;
	fma.rn.f64 	%fd55, %fd54, %fd50, %fd53;
	ld.global.nc.v2.f64 	{%fd56, %fd57}, [%rd15+16];
	fma.rn.f64 	%fd58, %fd55, %fd50, %fd56;
	fma.rn.f64 	%fd59, %fd58, %fd50, %fd57;
	ld.global.nc.v2.f64 	{%fd60, %fd61}, [%rd15+32];
	fma.rn.f64 	%fd62, %fd59, %fd50, %fd60;
	fma.rn.f64 	%fd63, %fd62, %fd50, %fd61;
	fma.rn.f64 	%fd64, %fd63, %fd217, %fd217;
	fma.rn.f64 	%fd65, %fd63, %fd50, 0d3FF0000000000000;
	selp.f64 	%fd66, %fd65, %fd64, %p3;
	and.b32  	%r71, %r137, 2;
	setp.eq.s32 	%p4, %r71, 0;
	mov.f64 	%fd67, 0d0000000000000000;
	sub.f64 	%fd68, %fd67, %fd66;
	selp.f64 	%fd7, %fd66, %fd68, %p4;
	cvt.f64.f32 	%fd69, %f1;
	mul.f64 	%fd8, %fd69, 0d400921FB54442D18;
	setp.neu.f64 	%p5, %fd8, 0d7FF0000000000000;
	@%p5 bra 	$L__BB2_6;
	mov.f64 	%fd75, 0d0000000000000000;
	mov.f64 	%fd76, 0d7FF0000000000000;
	mul.rn.f64 	%fd218, %fd76, %fd75;
	mov.b32 	%r138, 0;
	bra.uni 	$L__BB2_8;
$L__BB2_6:
	mul.f64 	%fd70, %fd8, 0d3FE45F306DC9C883;
	cvt.rni.s32.f64 	%r138, %fd70;
	cvt.rn.f64.s32 	%fd71, %r138;
	fma.rn.f64 	%fd72, %fd71, 0dBFF921FB54442D18, %fd8;
	fma.rn.f64 	%fd73, %fd71, 0dBC91A62633145C00, %fd72;
	fma.rn.f64 	%fd218, %fd71, 0dB97B839A252049C0, %fd73;
	setp.ltu.f64 	%p6, %fd8, 0d41E0000000000000;
	@%p6 bra 	$L__BB2_8;
	{ // callseq 8, 0
	.param .b64 param0;
	st.param.f64 	[param0], %fd8;
	.param .align 16 .b8 retval0[16];
	call.uni (retval0), 
	__internal_trig_reduction_slowpathd, 
	(
	param0
	);
	ld.param.f64 	%fd218, [retval0];
	ld.param.b32 	%r138, [retval0+8];
	} // callseq 8
$L__BB2_8:
	shl.b32 	%r74, %r138, 6;
	cvt.u64.u32 	%rd16, %r74;
	and.b64  	%rd17, %rd16, 64;
	mov.u64 	%rd18, __cudart_sin_cos_coeffs;
	add.s64 	%rd19, %rd18, %rd17;
	mul.rn.f64 	%fd77, %fd218, %fd218;
	and.b32  	%r75, %r138, 1;
	setp.eq.b32 	%p7, %r75, 1;
	selp.f64 	%fd78, 0dBDA8FF8320FD8164, 0d3DE5DB65F9785EBA, %p7;
	ld.global.nc.v2.f64 	{%fd79, %fd80}, [%rd19];
	fma.rn.f64 	%fd81, %fd78, %fd77, %fd79;
	fma.rn.f64 	%fd82, %fd81, %fd77, %fd80;
	ld.global.nc.v2.f64 	{%fd83, %fd84}, [%rd19+16];
	fma.rn.f64 	%fd85, %fd82, %fd77, %fd83;
	fma.rn.f64 	%fd86, %fd85, %fd77, %fd84;
	ld.global.nc.v2.f64 	{%fd87, %fd88}, [%rd19+32];
	fma.rn.f64 	%fd89, %fd86, %fd77, %fd87;
	fma.rn.f64 	%fd90, %fd89, %fd77, %fd88;
	fma.rn.f64 	%fd91, %fd90, %fd218, %fd218;
	fma.rn.f64 	%fd92, %fd90, %fd77, 0d3FF0000000000000;
	selp.f64 	%fd93, %fd92, %fd91, %p7;
	and.b32  	%r76, %r138, 2;
	setp.eq.s32 	%p8, %r76, 0;
	mov.f64 	%fd94, 0d0000000000000000;
	sub.f64 	%fd95, %fd94, %fd93;
	selp.f64 	%fd96, %fd93, %fd95, %p8;
	mul.f64 	%fd97, %fd7, 0d403F019B59389D7B;
	mul.f64 	%fd13, %fd97, %fd96;
	cvt.f64.f32 	%fd98, %f2;
	mul.f64 	%fd14, %fd98, 0d400921FB54442D18;
	setp.neu.f64 	%p9, %fd14, 0d7FF0000000000000;
	@%p9 bra 	$L__BB2_10;
	mov.f64 	%fd104, 0d0000000000000000;
	mov.f64 	%fd105, 0d7FF0000000000000;
	mul.rn.f64 	%fd219, %fd105, %fd104;
	mov.b32 	%r139, 0;
	bra.uni 	$L__BB2_12;
$L__BB2_10:
	mul.f64 	%fd99, %fd14, 0d3FE45F306DC9C883;
	cvt.rni.s32.f64 	%r139, %fd99;
	cvt.rn.f64.s32 	%fd100, %r139;
	fma.rn.f64 	%fd101, %fd100, 0dBFF921FB54442D18, %fd14;
	fma.rn.f64 	%fd102, %fd100, 0dBC91A62633145C00, %fd101;
	fma.rn.f64 	%fd219, %fd100, 0dB97B839A252049C0, %fd102;
	setp.ltu.f64 	%p10, %fd14, 0d41E0000000000000;
	@%p10 bra 	$L__BB2_12;
	{ // callseq 9, 0
	.param .b64 param0;
	st.param.f64 	[param0], %fd14;
	.param .align 16 .b8 retval0[16];
	call.uni (retval0), 
	__internal_trig_reduction_slowpathd, 
	(
	param0
	);
	ld.param.f64 	%fd219, [retval0];
	ld.param.b32 	%r139, [retval0+8];
	} // callseq 9
$L__BB2_12:
	setp.neu.f64 	%p11, %fd2, 0d7FF0000000000000;
	shl.b32 	%r79, %r139, 6;
	cvt.u64.u32 	%rd20, %r79;
	and.b64  	%rd21, %rd20, 64;
	mov.u64 	%rd22, __cudart_sin_cos_coeffs;
	add.s64 	%rd23, %rd22, %rd21;
	mul.rn.f64 	%fd106, %fd219, %fd219;
	and.b32  	%r80, %r139, 1;
	setp.eq.b32 	%p12, %r80, 1;
	selp.f64 	%fd107, 0dBDA8FF8320FD8164, 0d3DE5DB65F9785EBA, %p12;
	ld.global.nc.v2.f64 	{%fd108, %fd109}, [%rd23];
	fma.rn.f64 	%fd110, %fd107, %fd106, %fd108;
	fma.rn.f64 	%fd111, %fd110, %fd106, %fd109;
	ld.global.nc.v2.f64 	{%fd112, %fd113}, [%rd23+16];
	fma.rn.f64 	%fd114, %fd111, %fd106, %fd112;
	fma.rn.f64 	%fd115, %fd114, %fd106, %fd113;
	ld.global.nc.v2.f64 	{%fd116, %fd117}, [%rd23+32];
	fma.rn.f64 	%fd118, %fd115, %fd106, %fd116;
	fma.rn.f64 	%fd119, %fd118, %fd106, %fd117;
	fma.rn.f64 	%fd120, %fd119, %fd219, %fd219;
	fma.rn.f64 	%fd121, %fd119, %fd106, 0d3FF0000000000000;
	selp.f64 	%fd122, %fd121, %fd120, %p12;
	and.b32  	%r81, %r139, 2;
	setp.eq.s32 	%p13, %r81, 0;
	mov.f64 	%fd123, 0d0000000000000000;
	sub.f64 	%fd124, %fd123, %fd122;
	selp.f64 	%fd125, %fd122, %fd124, %p13;
	mul.f64 	%fd126, %fd13, %fd125;
	mul.wide.s32 	%rd24, %r4, 36;
	add.s64 	%rd25, %rd1, %rd24;
	add.s64 	%rd3, %rd25, 12;
	cvt.rn.f32.f64 	%f12, %fd126;
	ld.global.f32 	%f13, [%rd25+12];
	ld.global.f32 	%f14, [%rd25+16];
	mul.f32 	%f15, %f13, %f14;
	ld.global.f32 	%f16, [%rd25+20];
	mul.f32 	%f17, %f15, %f16;
	div.rn.f32 	%f18, %f12, %f17;
	shl.b32 	%r82, %r1, 2;
	mov.u32 	%r83, _ZZ8WeightsXP17curandStateXORWOWP8functionP7pdfStepPfS5_E5cache;
	add.s32 	%r24, %r83, %r82;
	st.shared.f32 	[%r24], %f18;
	shr.u32 	%r84, %r6, 2;
	xor.b32  	%r85, %r84, %r6;
	shl.b32 	%r86, %r14, 4;
	shl.b32 	%r87, %r85, 1;
	xor.b32  	%r88, %r87, %r86;
	xor.b32  	%r89, %r88, %r85;
	xor.b32  	%r90, %r89, %r14;
	add.s32 	%r91, %r5, %r90;
	add.s32 	%r92, %r91, 1449748;
	cvt.rn.f32.u32 	%f19, %r92;
	fma.rn.f32 	%f3, %f19, 0f2F800000, 0f2F000000;
	shr.u32 	%r93, %r7, 2;
	xor.b32  	%r94, %r93, %r7;
	st.global.v2.u32 	[%rd2+8], {%r13, %r14};
	shl.b32 	%r95, %r90, 4;
	shl.b32 	%r96, %r94, 1;
	xor.b32  	%r97, %r96, %r95;
	xor.b32  	%r98, %r97, %r94;
	xor.b32  	%r99, %r98, %r90;
	st.global.v2.u32 	[%rd2+16], {%r90, %r99};
	add.s32 	%r100, %r5, 1812185;
	st.global.v2.u32 	[%rd2], {%r100, %r8};
	add.s32 	%r101, %r99, %r100;
	cvt.rn.f32.u32 	%f20, %r101;
	fma.rn.f32 	%f4, %f20, 0f2F800000, 0f2F000000;
	@%p11 bra 	$L__BB2_14;
	mov.f64 	%fd132, 0d0000000000000000;
	mul.rn.f64 	%fd220, %fd1, %fd132;
	mov.b32 	%r140, 0;
	bra.uni 	$L__BB2_16;
$L__BB2_14:
	mul.f64 	%fd127, %fd1, 0d3FE45F306DC9C883;
	cvt.rni.s32.f64 	%r140, %fd127;
	cvt.rn.f64.s32 	%fd128, %r140;
	fma.rn.f64 	%fd129, %fd128, 0dBFF921FB54442D18, %fd1;
	fma.rn.f64 	%fd130, %fd128, 0dBC91A62633145C00, %fd129;
	fma.rn.f64 	%fd220, %fd128, 0dB97B839A252049C0, %fd130;
	setp.ltu.f64 	%p14, %fd2, 0d41E0000000000000;
	@%p14 bra 	$L__BB2_16;
	{ // callseq 10, 0
	.param .b64 param0;
	st.param.f64 	[param0], %fd1;
	.param .align 16 .b8 retval0[16];
	call.uni (retval0), 
	__internal_trig_reduction_slowpathd, 
	(
	param0
	);
	ld.param.f64 	%fd220, [retval0];
	ld.param.b32 	%r140, [retval0+8];
	} // callseq 10
$L__BB2_16:
	shl.b32 	%r104, %r140, 6;
	cvt.u64.u32 	%rd26, %r104;
	and.b64  	%rd27, %rd26, 64;
	add.s64 	%rd29, %rd22, %rd27;
	mul.rn.f64 	%fd133, %fd220, %fd220;
	and.b32  	%r105, %r140, 1;
	setp.eq.b32 	%p15, %r105, 1;
	selp.f64 	%fd134, 0dBDA8FF8320FD8164, 0d3DE5DB65F9785EBA, %p15;
	ld.global.nc.v2.f64 	{%fd135, %fd136}, [%rd29];
	fma.rn.f64 	%fd137, %fd134, %fd133, %fd135;
	fma.rn.f64 	%fd138, %fd137, %fd133, %fd136;
	ld.global.nc.v2.f64 	{%fd139, %fd140}, [%rd29+16];
	fma.rn.f64 	%fd141, %fd138, %fd133, %fd139;
	fma.rn.f64 	%fd142, %fd141, %fd133, %fd140;
	ld.global.nc.v2.f64 	{%fd143, %fd144}, [%rd29+32];
	fma.rn.f64 	%fd145, %fd142, %fd133, %fd143;
	fma.rn.f64 	%fd146, %fd145, %fd133, %fd144;
	fma.rn.f64 	%fd147, %fd146, %fd220, %fd220;
	fma.rn.f64 	%fd148, %fd146, %fd133, 0d3FF0000000000000;
	selp.f64 	%fd149, %fd148, %fd147, %p15;
	and.b32  	%r106, %r140, 2;
	setp.eq.s32 	%p16, %r106, 0;
	mov.f64 	%fd150, 0d0000000000000000;
	sub.f64 	%fd151, %fd150, %fd149;
	selp.f64 	%fd23, %fd149, %fd151, %p16;
	cvt.f64.f32 	%fd152, %f3;
	mul.f64 	%fd24, %fd152, 0d400921FB54442D18;
	setp.neu.f64 	%p17, %fd24, 0d7FF0000000000000;
	@%p17 bra 	$L__BB2_18;
	mov.f64 	%fd158, 0d0000000000000000;
	mov.f64 	%fd159, 0d7FF0000000000000;
	mul.rn.f64 	%fd221, %fd159, %fd158;
	mov.b32 	%r141, 0;
	bra.uni 	$L__BB2_20;
$L__BB2_18:
	mul.f64 	%fd153, %fd24, 0d3FE45F306DC9C883;
	cvt.rni.s32.f64 	%r141, %fd153;
	cvt.rn.f64.s32 	%fd154, %r141;
	fma.rn.f64 	%fd155, %fd154, 0dBFF921FB54442D18, %fd24;
	fma.rn.f64 	%fd156, %fd154, 0dBC91A62633145C00, %fd155;
	fma.rn.f64 	%fd221, %fd154, 0dB97B839A252049C0, %fd156;
	setp.ltu.f64 	%p18, %fd24, 0d41E0000000000000;
	@%p18 bra 	$L__BB2_20;
	{ // callseq 11, 0
	.param .b64 param0;
	st.param.f64 	[param0], %fd24;
	.param .align 16 .b8 retval0[16];
	call.uni (retval0), 
	__internal_trig_reduction_slowpathd, 
	(
	param0
	);
	ld.param.f64 	%fd221, [retval0];
	ld.param.b32 	%r141, [retval0+8];
	} // callseq 11
$L__BB2_20:
	shl.b32 	%r109, %r141, 6;
	cvt.u64.u32 	%rd30, %r109;
	and.b64  	%rd31, %rd30, 64;
	add.s64 	%rd33, %rd22, %rd31;
	mul.rn.f64 	%fd160, %fd221, %fd221;
	and.b32  	%r110, %r141, 1;
	setp.eq.b32 	%p19, %r110, 1;
	selp.f64 	%fd161, 0dBDA8FF8320FD8164, 0d3DE5DB65F9785EBA, %p19;
	ld.global.nc.v2.f64 	{%fd162, %fd163}, [%rd33];
	fma.rn.f64 	%fd164, %fd161, %fd160, %fd162;
	fma.rn.f64 	%fd165, %fd164, %fd160, %fd163;
	ld.global.nc.v2.f64 	{%fd166, %fd167}, [%rd33+16];
	fma.rn.f64 	%fd168, %fd165, %fd160, %fd166;
	fma.rn.f64 	%fd169, %fd168, %fd160, %fd167;
	ld.global.nc.v2.f64 	{%fd170, %fd171}, [%rd33+32];
	fma.rn.f64 	%fd172, %fd169, %fd160, %fd170;
	fma.rn.f64 	%fd173, %fd172, %fd160, %fd171;
	fma.rn.f64 	%fd174, %fd173, %fd221, %fd221;
	fma.rn.f64 	%fd175, %fd173, %fd160, 0d3FF0000000000000;
	selp.f64 	%fd176, %fd175, %fd174, %p19;
	and.b32  	%r111, %r141, 2;
	setp.eq.s32 	%p20, %r111, 0;
	mov.f64 	%fd177, 0d0000000000000000;
	sub.f64 	%fd178, %fd177, %fd176;
	selp.f64 	%fd179, %fd176, %fd178, %p20;
	mul.f64 	%fd180, %fd23, 0d403F019B59389D7B;
	mul.f64 	%fd29, %fd180, %fd179;
	cvt.f64.f32 	%fd181, %f4;
	mul.f64 	%fd30, %fd181, 0d400921FB54442D18;
	setp.neu.f64 	%p21, %fd30, 0d7FF0000000000000;
	@%p21 bra 	$L__BB2_22;
	mov.f64 	%fd187, 0d0000000000000000;
	mov.f64 	%fd188, 0d7FF0000000000000;
	mul.rn.f64 	%fd222, %fd188, %fd187;
	mov.b32 	%r142, 0;
	bra.uni 	$L__BB2_24;
$L__BB2_22:
	mul.f64 	%fd182, %fd30, 0d3FE45F306DC9C883;
	cvt.rni.s32.f64 	%r142, %fd182;
	cvt.rn.f64.s32 	%fd183, %r142;
	fma.rn.f64 	%fd184, %fd183, 0dBFF921FB54442D18, %fd30;
	fma.rn.f64 	%fd185, %fd183, 0dBC91A62633145C00, %fd184;
	fma.rn.f64 	%fd222, %fd183, 0dB97B839A252049C0, %fd185;
	setp.ltu.f64 	%p22, %fd30, 0d41E0000000000000;
	@%p22 bra 	$L__BB2_24;
	{ // callseq 12, 0
	.param .b64 param0;
	st.param.f64 	[param0], %fd30;
	.param .align 16 .b8 retval0[16];
	call.uni (retval0), 
	__internal_trig_reduction_slowpathd, 
	(
	param0
	);
	ld.param.f64 	%fd222, [retval0];
	ld.param.b32 	%r142, [retval0+8];
	} // callseq 12
$L__BB2_24:
	shl.b32 	%r114, %r142, 6;
	cvt.u64.u32 	%rd34, %r114;
	and.b64  	%rd35, %rd34, 64;
	add.s64 	%rd37, %rd22, %rd35;
	mul.rn.f64 	%fd189, %fd222, %fd222;
	and.b32  	%r115, %r142, 1;
	setp.eq.b32 	%p23, %r115, 1;
	selp.f64 	%fd190, 0dBDA8FF8320FD8164, 0d3DE5DB65F9785EBA, %p23;
	ld.global.nc.v2.f64 	{%fd191, %fd192}, [%rd37];
	fma.rn.f64 	%fd193, %fd190, %fd189, %fd191;
	fma.rn.f64 	%fd194, %fd193, %fd189, %fd192;
	ld.global.nc.v2.f64 	{%fd195, %fd196}, [%rd37+16];
	fma.rn.f64 	%fd197, %fd194, %fd189, %fd195;
	fma.rn.f64 	%fd198, %fd197, %fd189, %fd196;
	ld.global.nc.v2.f64 	{%fd199, %fd200}, [%rd37+32];
	fma.rn.f64 	%fd201, %fd198, %fd189, %fd199;
	fma.rn.f64 	%fd202, %fd201, %fd189, %fd200;
	fma.rn.f64 	%fd203, %fd202, %fd222, %fd222;
	fma.rn.f64 	%fd204, %fd202, %fd189, 0d3FF0000000000000;
	selp.f64 	%fd205, %fd204, %fd203, %p23;
	and.b32  	%r116, %r142, 2;
	setp.eq.s32 	%p24, %r116, 0;
	mov.f64 	%fd206, 0d0000000000000000;
	sub.f64 	%fd207, %fd206, %fd205;
	selp.f64 	%fd208, %fd205, %fd207, %p24;
	mul.f64 	%fd209, %fd29, %fd208;
	cvt.rn.f32.f64 	%f21, %fd209;
	ld.global.f32 	%f22, [%rd3];
	ld.global.f32 	%f23, [%rd3+4];
	mul.f32 	%f24, %f22, %f23;
	ld.global.f32 	%f25, [%rd3+8];
	mul.f32 	%f26, %f24, %f25;
	div.rn.f32 	%f5, %f21, %f26;
	cvt.f64.f32 	%fd35, %f5;
	{
	.reg .b32 %temp; 
	mov.b64 	{%temp, %r34}, %fd35;
	}
	mov.f64 	%fd210, 0d4000000000000000;
	{
	.reg .b32 %temp; 
	mov.b64 	{%temp, %r117}, %fd210;
	}
	and.b32  	%r36, %r117, 2146435072;
	setp.eq.s32 	%p25, %r36, 1062207488;
	abs.f64 	%fd36, %fd35;
	{ // callseq 13, 0
	.param .b64 param0;
	st.param.f64 	[param0], %fd36;
	.param .b64 retval0;
	call.uni (retval0), 
	__internal_accurate_pow, 
	(
	param0
	);
	ld.param.f64 	%fd211, [retval0];
	} // callseq 13
	setp.lt.s32 	%p26, %r34, 0;
	neg.f64 	%fd213, %fd211;
	selp.f64 	%fd214, %fd213, %fd211, %p25;
	selp.f64 	%fd224, %fd214, %fd211, %p26;
	setp.neu.f32 	%p27, %f5, 0f00000000;
	@%p27 bra 	$L__BB2_26;
	setp.eq.s32 	%p28, %r36, 1062207488;
	selp.b32 	%r118, %r34, 0, %p28;
	setp.lt.s32 	%p29, %r117, 0;
	or.b32  	%r119, %r118, 2146435072;
	selp.b32 	%r120, %r119, %r118, %p29;
	mov.b32 	%r121, 0;
	mov.b64 	%fd224, {%r121, %r120};
$L__BB2_26:
	add.f64 	%fd215, %fd35, 0d4000000000000000;
	{
	.reg .b32 %temp; 
	mov.b64 	{%temp, %r122}, %fd215;
	}
	and.b32  	%r123, %r122, 2146435072;
	setp.ne.s32 	%p30, %r123, 2146435072;
	@%p30 bra 	$L__BB2_31;
	setp.num.f32 	%p31, %f5, %f5;
	@%p31 bra 	$L__BB2_29;
	mov.f64 	%fd216, 0d4000000000000000;
	add.rn.f64 	%fd224, %fd35, %fd216;
	bra.uni 	$L__BB2_31;
$L__BB2_29:
	setp.neu.f64 	%p32, %fd36, 0d7FF0000000000000;
	@%p32 bra 	$L__BB2_31;
	setp.lt.s32 	%p33, %r34, 0;
	setp.eq.s32 	%p34, %r36, 1062207488;
	setp.lt.s32 	%p35, %r117, 0;
	selp.b32 	%r125, 0, 2146435072, %p35;
	and.b32  	%r126, %r117, 2147483647;
	setp.ne.s32 	%p36, %r126, 1071644672;
	or.b32  	%r127, %r125, -2147483648;
	selp.b32 	%r128, %r127, %r125, %p36;
	selp.b32 	%r129, %r128, %r125, %p34;
	selp.b32 	%r130, %r129, %r125, %p33;
	mov.b32 	%r131, 0;
	mov.b64 	%fd224, {%r131, %r130};
$L__BB2_31:
	setp.eq.f32 	%p37, %f5, 0f3F800000;
	cvt.rn.f32.f64 	%f27, %fd224;
	selp.f32 	%f28, 0f3F800000, %f27, %p37;
	mov.u32 	%r133, _ZZ8WeightsXP17curandStateXORWOWP8functionP7pdfStepPfS5_E6cache2;
	add.s32 	%r37, %r133, %r82;
	st.shared.f32 	[%r37], %f28;
	bar.sync 	0;
	setp.lt.u32 	%p38, %r143, 2;
	@%p38 bra 	$L__BB2_35;
$L__BB2_32:
	shr.u32 	%r39, %r143, 1;
	setp.ge.u32 	%p39, %r1, %r39;
	@%p39 bra 	$L__BB2_34;
	shl.b32 	%r134, %r39, 2;
	add.s32 	%r135, %r24, %r134;
	ld.shared.f32 	%f29, [%r135];
	ld.shared.f32 	%f30, [%r24];
	add.f32 	%f31, %f29, %f30;
	st.shared.f32 	[%r24], %f31;
	add.s32 	%r136, %r37, %r134;
	ld.shared.f32 	%f32, [%r136];
	ld.shared.f32 	%f33, [%r37];
	add.f32 	%f34, %f32, %f33;
	st.shared.f32 	[%r37], %f34;
$L__BB2_34:
	bar.sync 	0;
	setp.gt.u32 	%p40, %r143, 3;
	mov.u32 	%r143, %r39;
	@%p40 bra 	$L__BB2_32;
$L__BB2_35:
	setp.ne.s32 	%p41, %r1, 0;
	@%p41 bra 	$L__BB2_37;
	ld.param.u64 	%rd44, [_Z8WeightsXP17curandStateXORWOWP8functionP7pdfStepPfS5__param_4];
	ld.param.u64 	%rd43, [_Z8WeightsXP17curandStateXORWOWP8functionP7pdfStepPfS5__param_3];
	ld.shared.f32 	%f35, [_ZZ8WeightsXP17curandStateXORWOWP8functionP7pdfStepPfS5_E5cache];
	cvta.to.global.u64 	%rd38, %rd43;
	mul.wide.u32 	%rd39, %r2, 4;
	add.s64 	%rd40, %rd38, %rd39;
	st.global.f32 	[%rd40], %f35;
	ld.shared.f32 	%f36, [_ZZ8WeightsXP17curandStateXORWOWP8functionP7pdfStepPfS5_E6cache2];
	cvta.to.global.u64 	%rd41, %rd44;
	add.s64 	%rd42, %rd41, %rd39;
	st.global.f32 	[%rd42], %f36;
$L__BB2_37:
	ret;

}
	// .globl	_Z8WeightsYP17curandStateXORWOWP8functionP7pdfStepPfS5_
.visible .entry _Z8WeightsYP17curandStateXORWOWP8functionP7pdfStepPfS5_(
	.param .u64 .ptr .align 1 _Z8WeightsYP17curandStateXORWOWP8functionP7pdfStepPfS5__param_0,
	.param .u64 .ptr .align 1 _Z8WeightsYP17curandStateXORWOWP8functionP7pdfStepPfS5__param_1,
	.param .u64 .ptr .align 1 _Z8WeightsYP17curandStateXORWOWP8functionP7pdfStepPfS5__param_2,
	.param .u64 .ptr .align 1 _Z8WeightsYP17curandStateXORWOWP8functionP7pdfStepPfS5__param_3,
	.param .u64 .ptr .align 1 _Z8WeightsYP17curandStateXORWOWP8functionP7pdfStepPfS5__param_4
)
{
	.reg .pred 	%p<42>;
	.reg .b32 	%r<144>;
	.reg .b32 	%f<37>;
	.reg .b64 	%rd<45>;
	.reg .b64 	%fd<225>;
	// demoted variable
	.shared .align 4 .b8 _ZZ8WeightsYP17curandStateXORWOWP8functionP7pdfStepPfS5_E5cache[256];
	// demoted variable
	.shared .align 4 .b8 _ZZ8WeightsYP17curandStateXORWOWP8functionP7pdfStepPfS5_E6cache2[256];
	ld.param.u64 	%rd6, [_Z8WeightsYP17curandStateXORWOWP8functionP7pdfStepPfS5__param_0];
	ld.param.u64 	%rd7, [_Z8WeightsYP17curandStateXORWOWP8functionP7pdfStepPfS5__param_2];
	cvta.to.global.u64 	%rd1, %rd7;
	cvta.to.global.u64 	%rd8, %rd6;
	mov.u32 	%r1, %tid.x;
	mov.u32 	%r2, %ctaid.x;
	mov.u32 	%r143, %ntid.x;
	mad.lo.s32 	%r4, %r2, %r143, %r1;
	mul.wide.s32 	%rd9, %r4, 48;
	add.s64 	%rd2, %rd8, %rd9;
	ld.global.v2.u32 	{%r5, %r40}, [%rd2];
	shr.u32 	%r41, %r40, 2;
	xor.b32  	%r42, %r41, %r40;
	ld.global.v2.u32 	{%r43, %r44}, [%rd2+8];
	ld.global.v2.u32 	{%r6, %r7}, [%rd2+16];
	st.global.v2.u32 	[%rd2+8], {%r44, %r6};
	shl.b32 	%r45, %r7, 4;
	shl.b32 	%r46, %r42, 1;
	xor.b32  	%r47, %r46, %r45;
	xor.b32  	%r48, %r47, %r42;
	xor.b32  	%r8, %r48, %r7;
	st.global.v2.u32 	[%rd2+16], {%r7, %r8};
	add.s32 	%r49, %r5, 362437;
	st.global.v2.u32 	[%rd2], {%r49, %r43};
	add.s32 	%r50, %r8, %r49;
	cvt.rn.f32.u32 	%f5, %r50;
	fma.rn.f32 	%f6, %f5, 0f2F800000, 0f2F000000;
	mul.wide.u32 	%rd10, %r2, 36;
	add.s64 	%rd11, %rd1, %rd10;
	ld.global.f32 	%f7, [%rd11+4];
	fma.rn.f32 	%f1, %f7, %f6, 0f00000000;
	shr.u32 	%r51, %r43, 2;
	xor.b32  	%r52, %r51, %r43;
	shl.b32 	%r53, %r8, 4;
	shl.b32 	%r54, %r52, 1;
	xor.b32  	%r55, %r54, %r53;
	xor.b32  	%r56, %r55, %r52;
	xor.b32  	%r13, %r56, %r8;
	add.s32 	%r57, %r5, %r13;
	add.s32 	%r58, %r57, 724874;
	cvt.rn.f32.u32 	%f8, %r58;
	fma.rn.f32 	%f9, %f8, 0f2F800000, 0f2F000000;
	shr.u32 	%r59, %r44, 2;
	xor.b32  	%r60, %r59, %r44;
	st.global.v2.u32 	[%rd2+8], {%r7, %r8};
	shl.b32 	%r61, %r13, 4;
	shl.b32 	%r62, %r60, 1;
	xor.b32  	%r63, %r62, %r61;
	xor.b32  	%r64, %r63, %r60;
	xor.b32  	%r14, %r64, %r13;
	st.global.v2.u32 	[%rd2+16], {%r13, %r14};
	add.s32 	%r65, %r5, 1087311;
	st.global.v2.u32 	[%rd2], {%r65, %r6};
	add.s32 	%r66, %r14, %r65;
	cvt.rn.f32.u32 	%f10, %r66;
	fma.rn.f32 	%f2, %f10, 0f2F800000, 0f2F000000;
	cvt.f64.f32 	%fd43, %f9;
	mul.f64 	%fd1, %fd43, 0d400921FB54442D18;
	setp.neu.f64 	%p1, %fd1, 0d7FF0000000000000;
	@%p1 bra 	$L__BB3_2;
	mov.f64 	%fd49, 0d0000000000000000;
	mov.f64 	%fd50, 0d7FF0000000000000;
	mul.rn.f64 	%fd217, %fd50, %fd49;
	mov.b32 	%r137, 0;
	bra.uni 	$L__BB3_4;
$L__BB3_2:
	mul.f64 	%fd44, %fd1, 0d3FE45F306DC9C883;
	cvt.rni.s32.f64 	%r137, %fd44;
	cvt.rn.f64.s32 	%fd45, %r137;
	fma.rn.f64 	%fd46, %fd45, 0dBFF921FB54442D18, %fd1;
	fma.rn.f64 	%fd47, %fd45, 0dBC91A62633145C00, %fd46;
	fma.rn.f64 	%fd217, %fd45, 0dB97B839A252049C0, %fd47;
	setp.ltu.f64 	%p2, %fd1, 0d41E0000000000000;
	@%p2 bra 	$L__BB3_4;
	{ // callseq 14, 0
	.param .b64 param0;
	st.param.f64 	[param0], %fd1;
	.param .align 16 .b8 retval0[16];
	call.uni (retval0), 
	__internal_trig_reduction_slowpathd, 
	(
	param0
	);
	ld.param.f64 	%fd217, [retval0];
	ld.param.b32 	%r137, [retval0+8];
	} // callseq 14
$L__BB3_4:
	shl.b32 	%r69, %r137, 6;
	cvt.u64.u32 	%rd12, %r69;
	and.b64  	%rd13, %rd12, 64;
	mov.u64 	%rd14, __cudart_sin_cos_coeffs;
	add.s64 	%rd15, %rd14, %rd13;
	mul.rn.f64 	%fd51, %fd217, %fd217;
	and.b32  	%r70, %r137, 1;
	setp.eq.b32 	%p3, %r70, 1;
	selp.f64 	%fd52, 0dBDA8FF8320FD8164, 0d3DE5DB65F9785EBA, %p3;
	ld.global.nc.v2.f64 	{%fd53, %fd54}, [%rd15];
	fma.rn.f64 	%fd55, %fd52, %fd51, %fd53;
	fma.rn.f64 	%fd56, %fd55, %fd51, %fd54;
	ld.global.nc.v2.f64 	{%fd57, %fd58}, [%rd15+16];
	fma.rn.f64 	%fd59, %fd56, %fd51, %fd57;
	fma.rn.f64 	%fd60, %fd59, %fd51, %fd58;
	ld.global.nc.v2.f64 	{%fd61, %fd62}, [%rd15+32];
	fma.rn.f64 	%fd63, %fd60, %fd51, %fd61;
	fma.rn.f64 	%fd64, %fd63, %fd51, %fd62;
	fma.rn.f64 	%fd65, %fd64, %fd217, %fd217;
	fma.rn.f64 	%fd66, %fd64, %fd51, 0d3FF0000000000000;
	selp.f64 	%fd67, %fd66, %fd65, %p3;
	and.b32  	%r71, %r137, 2;
	setp.eq.s32 	%p4, %r71, 0;
	mov.f64 	%fd68, 0d0000000000000000;
	sub.f64 	%fd69, %fd68, %fd67;
	selp.f64 	%fd6, %fd67, %fd69, %p4;
	cvt.f64.f32 	%fd70, %f1;
	mul.f64 	%fd7, %fd70, 0d400921FB54442D18;
	abs.f64 	%fd8, %fd7;
	setp.neu.f64 	%p5, %fd8, 0d7FF0000000000000;
	@%p5 bra 	$L__BB3_6;
	mov.f64 	%fd76, 0d0000000000000000;
	mul.rn.f64 	%fd218, %fd7, %fd76;
	mov.b32 	%r138, 0;
	bra.uni 	$L__BB3_8;
$L__BB3_6:
	mul.f64 	%fd71, %fd7, 0d3FE45F306DC9C883;
	cvt.rni.s32.f64 	%r138, %fd71;
	cvt.rn.f64.s32 	%fd72, %r138;
	fma.rn.f64 	%fd73, %fd72, 0dBFF921FB54442D18, %fd7;
	fma.rn.f64 	%fd74, %fd72, 0dBC91A62633145C00, %fd73;
	fma.rn.f64 	%fd218, %fd72, 0dB97B839A252049C0, %fd74;
	setp.ltu.f64 	%p6, %fd8, 0d41E0000000000000;
	@%p6 bra 	$L__BB3_8;
	{ // callseq 15, 0
	.param .b64 param0;
	st.param.f64 	[param0], %fd7;
	.param .align 16 .b8 retval0[16];
	call.uni (retval0), 
	__internal_trig_reduction_slowpathd, 
	(
	param0
	);
	ld.param.f64 	%fd218, [retval0];
	ld.param.b32 	%r138, [retval0+8];
	} // callseq 15
$L__BB3_8:
	shl.b32 	%r74, %r138, 6;
	cvt.u64.u32 	%rd16, %r74;
	and.b64  	%rd17, %rd16, 64;
	mov.u64 	%rd18, __cudart_sin_cos_coeffs;
	add.s64 	%rd19, %rd18, %rd17;
	mul.rn.f64 	%fd77, %fd218, %fd218;
	and.b32  	%r75, %r138, 1;
	setp.eq.b32 	%p7, %r75, 1;
	selp.f64 	%fd78, 0dBDA8FF8320FD8164, 0d3DE5DB65F9785EBA, %p7;
	ld.global.nc.v2.f64 	{%fd79, %fd80}, [%rd19];
	fma.rn.f64 	%fd81, %fd78, %fd77, %fd79;
	fma.rn.f64 	%fd82, %fd81, %fd77, %fd80;
	ld.global.nc.v2.f64 	{%fd83, %fd84}, [%rd19+16];
	fma.rn.f64 	%fd85, %fd82, %fd77, %fd83;
	fma.rn.f64 	%fd86, %fd85, %fd77, %fd84;
	ld.global.nc.v2.f64 	{%fd87, %fd88}, [%rd19+32];
	fma.rn.f64 	%fd89, %fd86, %fd77, %fd87;
	fma.rn.f64 	%fd90, %fd89, %fd77, %fd88;
	fma.rn.f64 	%fd91, %fd90, %fd218, %fd218;
	fma.rn.f64 	%fd92, %fd90, %fd77, 0d3FF0000000000000;
	selp.f64 	%fd93, %fd92, %fd91, %p7;
	and.b32  	%r76, %r138, 2;
	setp.eq.s32 	%p8, %r76, 0;
	mov.f64 	%fd94, 0d0000000000000000;
	sub.f64 	%fd95, %fd94, %fd93;
	selp.f64 	%fd96, %fd93, %fd95, %p8;
	mul.f64 	%fd97, %fd6, 0d403F019B59389D7B;
	mul.f64 	%fd13, %fd97, %fd96;
	cvt.f64.f32 	%fd98, %f2;
	mul.f64 	%fd14, %fd98, 0d400921FB54442D18;
	setp.neu.f64 	%p9, %fd14, 0d7FF0000000000000;
	@%p9 bra 	$L__BB3_10;
	mov.f64 	%fd104, 0d0000000000000000;
	mov.f64 	%fd105, 0d7FF0000000000000;
	mul.rn.f64 	%fd219, %fd105, %fd104;
	mov.b32 	%r139, 0;
	bra.uni 	$L__BB3_12;
$L__BB3_10:
	mul.f64 	%fd99, %fd14, 0d3FE45F306DC9C883;
	cvt.rni.s32.f64 	%r139, %fd99;
	cvt.rn.f64.s32 	%fd100, %r139;
	fma.rn.f64 	%fd101, %fd100, 0dBFF921FB54442D18, %fd14;
	fma.rn.f64 	%fd102, %fd100, 0dBC91A62633145C00, %fd101;
	fma.rn.f64 	%fd219, %fd100, 0dB97B839A252049C0, %fd102;
	setp.ltu.f64 	%p10, %fd14, 0d41E0000000000000;
	@%p10 bra 	$L__BB3_12;
	{ // callseq 16, 0
	.param .b64 param0;
	st.param.f64 	[param0], %fd14;
	.param .align 16 .b8 retval0[16];
	call.uni (retval0), 
	__internal_trig_reduction_slowpathd, 
	(
	param0
	);
	ld.param.f64 	%fd219, [retval0];
	ld.param.b32 	%r139, [retval0+8];
	} // callseq 16
$L__BB3_12:
	shl.b32 	%r79, %r139, 6;
	cvt.u64.u32 	%rd20, %r79;
	and.b64  	%rd21, %rd20, 64;
	mov.u64 	%rd22, __cudart_sin_cos_coeffs;
	add.s64 	%rd23, %rd22, %rd21;
	mul.rn.f64 	%fd106, %fd219, %fd219;
	and.b32  	%r80, %r139, 1;
	setp.eq.b32 	%p11, %r80, 1;
	selp.f64 	%fd107, 0dBDA8FF8320FD8164, 0d3DE5DB65F9785EBA, %p11;
	ld.global.nc.v2.f64 	{%fd108, %fd109}, [%rd23];
	fma.rn.f64 	%fd110, %fd107, %fd106, %fd108;
	fma.rn.f64 	%fd111, %fd110, %fd106, %fd109;
	ld.global.nc.v2.f64 	{%fd112, %fd113}, [%rd23+16];
	fma.rn.f64 	%fd114, %fd111, %fd106, %fd112;
	fma.rn.f64 	%fd115, %fd114, %fd106, %fd113;
	ld.global.nc.v2.f64 	{%fd116, %fd117}, [%rd23+32];
	fma.rn.f64 	%fd118, %fd115, %fd106, %fd116;
	fma.rn.f64 	%fd119, %fd118, %fd106, %fd117;
	fma.rn.f64 	%fd120, %fd119, %fd219, %fd219;
	fma.rn.f64 	%fd121, %fd119, %fd106, 0d3FF0000000000000;
	selp.f64 	%fd122, %fd121, %fd120, %p11;
	and.b32  	%r81, %r139, 2;
	setp.eq.s32 	%p12, %r81, 0;
	mov.f64 	%fd123, 0d0000000000000000;
	sub.f64 	%fd124, %fd123, %fd122;
	selp.f64 	%fd125, %fd122, %fd124, %p12;
	mul.f64 	%fd126, %fd13, %fd125;
	mul.wide.s32 	%rd24, %r4, 36;
	add.s64 	%rd25, %rd1, %rd24;
	add.s64 	%rd3, %rd25, 12;
	cvt.rn.f32.f64 	%f11, %fd126;
	ld.global.f32 	%f12, [%rd25+12];
	ld.global.f32 	%f13, [%rd25+16];
	mul.f32 	%f14, %f12, %f13;
	ld.global.f32 	%f15, [%rd25+20];
	mul.f32 	%f16, %f14, %f15;
	div.rn.f32 	%f17, %f11, %f16;
	shl.b32 	%r82, %r1, 2;
	mov.u32 	%r83, _ZZ8WeightsYP17curandStateXORWOWP8functionP7pdfStepPfS5_E5cache;
	add.s32 	%r24, %r83, %r82;
	st.shared.f32 	[%r24], %f17;
	shr.u32 	%r84, %r6, 2;
	xor.b32  	%r85, %r84, %r6;
	shl.b32 	%r86, %r14, 4;
	shl.b32 	%r87, %r85, 1;
	xor.b32  	%r88, %r87, %r86;
	xor.b32  	%r89, %r88, %r85;
	xor.b32  	%r90, %r89, %r14;
	add.s32 	%r91, %r5, %r90;
	add.s32 	%r92, %r91, 1449748;
	cvt.rn.f32.u32 	%f18, %r92;
	fma.rn.f32 	%f19, %f18, 0f2F800000, 0f2F000000;
	shr.u32 	%r93, %r7, 2;
	xor.b32  	%r94, %r93, %r7;
	st.global.v2.u32 	[%rd2+8], {%r13, %r14};
	shl.b32 	%r95, %r90, 4;
	shl.b32 	%r96, %r94, 1;
	xor.b32  	%r97, %r96, %r95;
	xor.b32  	%r98, %r97, %r94;
	xor.b32  	%r99, %r98, %r90;
	st.global.v2.u32 	[%rd2+16], {%r90, %r99};
	add.s32 	%r100, %r5, 1812185;
	st.global.v2.u32 	[%rd2], {%r100, %r8};
	add.s32 	%r101, %r99, %r100;
	cvt.rn.f32.u32 	%f20, %r101;
	fma.rn.f32 	%f3, %f20, 0f2F800000, 0f2F000000;
	cvt.f64.f32 	%fd127, %f19;
	mul.f64 	%fd19, %fd127, 0d400921FB54442D18;
	setp.neu.f64 	%p13, %fd19, 0d7FF0000000000000;
	@%p13 bra 	$L__BB3_14;
	mov.f64 	%fd133, 0d0000000000000000;
	mov.f64 	%fd134, 0d7FF0000000000000;
	mul.rn.f64 	%fd220, %fd134, %fd133;
	mov.b32 	%r140, 0;
	bra.uni 	$L__BB3_16;
$L__BB3_14:
	mul.f64 	%fd128, %fd19, 0d3FE45F306DC9C883;
	cvt.rni.s32.f64 	%r140, %fd128;
	cvt.rn.f64.s32 	%fd129, %r140;
	fma.rn.f64 	%fd130, %fd129, 0dBFF921FB54442D18, %fd19;
	fma.rn.f64 	%fd131, %fd129, 0dBC91A62633145C00, %fd130;
	fma.rn.f64 	%fd220, %fd129, 0dB97B839A252049C0, %fd131;
	setp.ltu.f64 	%p14, %fd19, 0d41E0000000000000;
	@%p14 bra 	$L__BB3_16;
	{ // callseq 17, 0
	.param .b64 param0;
	st.param.f64 	[param0], %fd19;
	.param .align 16 .b8 retval0[16];
	call.uni (retval0), 
	__internal_trig_reduction_slowpathd, 
	(
	param0
	);
	ld.param.f64 	%fd220, [retval0];
	ld.param.b32 	%r140, [retval0+8];
	} // callseq 17
$L__BB3_16:
	setp.neu.f64 	%p15, %fd8, 0d7FF0000000000000;
	shl.b32 	%r104, %r140, 6;
	cvt.u64.u32 	%rd26, %r104;
	and.b64  	%rd27, %rd26, 64;
	add.s64 	%rd29, %rd22, %rd27;
	mul.rn.f64 	%fd135, %fd220, %fd220;
	and.b32  	%r105, %r140, 1;
	setp.eq.b32 	%p16, %r105, 1;
	selp.f64 	%fd136, 0dBDA8FF8320FD8164, 0d3DE5DB65F9785EBA, %p16;
	ld.global.nc.v2.f64 	{%fd137, %fd138}, [%rd29];
	fma.rn.f64 	%fd139, %fd136, %fd135, %fd137;
	fma.rn.f64 	%fd140, %fd139, %fd135, %fd138;
	ld.global.nc.v2.f64 	{%fd141, %fd142}, [%rd29+16];
	fma.rn.f64 	%fd143, %fd140, %fd135, %fd141;
	fma.rn.f64 	%fd144, %fd143, %fd135, %fd142;
	ld.global.nc.v2.f64 	{%fd145, %fd146}, [%rd29+32];
	fma.rn.f64 	%fd147, %fd144, %fd135, %fd145;
	fma.rn.f64 	%fd148, %fd147, %fd135, %fd146;
	fma.rn.f64 	%fd149, %fd148, %fd220, %fd220;
	fma.rn.f64 	%fd150, %fd148, %fd135, 0d3FF0000000000000;
	selp.f64 	%fd151, %fd150, %fd149, %p16;
	and.b32  	%r106, %r140, 2;
	setp.eq.s32 	%p17, %r106, 0;
	mov.f64 	%fd152, 0d0000000000000000;
	sub.f64 	%fd153, %fd152, %fd151;
	selp.f64 	%fd24, %fd151, %fd153, %p17;
	@%p15 bra 	$L__BB3_18;
	mov.f64 	%fd159, 0d0000000000000000;
	mul.rn.f64 	%fd221, %fd7, %fd159;
	mov.b32 	%r141, 0;
	bra.uni 	$L__BB3_20;
$L__BB3_18:
	mul.f64 	%fd154, %fd7, 0d3FE45F306DC9C883;
	cvt.rni.s32.f64 	%r141, %fd154;
	cvt.rn.f64.s32 	%fd155, %r141;
	fma.rn.f64 	%fd156, %fd155, 0dBFF921FB54442D18, %fd7;
	fma.rn.f64 	%fd157, %fd155, 0dBC91A62633145C00, %fd156;
	fma.rn.f64 	%fd221, %fd155, 0dB97B839A252049C0, %fd157;
	setp.ltu.f64 	%p18, %fd8, 0d41E0000000000000;
	@%p18 bra 	$L__BB3_20;
	{ // callseq 18, 0
	.param .b64 param0;
	st.param.f64 	[param0], %fd7;
	.param .align 16 .b8 retval0[16];
	call.uni (retval0), 
	__internal_trig_reduction_slowpathd, 
	(
	param0
	);
	ld.param.f64 	%fd221, [retval0];
	ld.param.b32 	%r141, [retval0+8];
	} // callseq 18
$L__BB3_20:
	shl.b32 	%r109, %r141, 6;
	cvt.u64.u32 	%rd30, %r109;
	and.b64  	%rd31, %rd30, 64;
	add.s64 	%rd33, %rd22, %rd31;
	mul.rn.f64 	%fd160, %fd221, %fd221;
	and.b32  	%r110, %r141, 1;
	setp.eq.b32 	%p19, %r110, 1;
	selp.f64 	%fd161, 0dBDA8FF8320FD8164, 0d3DE5DB65F9785EBA, %p19;
	ld.global.nc.v2.f64 	{%fd162, %fd163}, [%rd33];
	fma.rn.f64 	%fd164, %fd161, %fd160, %fd162;
	fma.rn.f64 	%fd165, %fd164, %fd160, %fd163;
	ld.global.nc.v2.f64 	{%fd166, %fd167}, [%rd33+16];
	fma.rn.f64 	%fd168, %fd165, %fd160, %fd166;
	fma.rn.f64 	%fd169, %fd168, %fd160, %fd167;
	ld.global.nc.v2.f64 	{%fd170, %fd171}, [%rd33+32];
	fma.rn.f64 	%fd172, %fd169, %fd160, %fd170;
	fma.rn.f64 	%fd173, %fd172, %fd160, %fd171;
	fma.rn.f64 	%fd174, %fd173, %fd221, %fd221;
	fma.rn.f64 	%fd175, %fd173, %fd160, 0d3FF0000000000000;
	selp.f64 	%fd176, %fd175, %fd174, %p19;
	and.b32  	%r111, %r141, 2;
	setp.eq.s32 	%p20, %r111, 0;
	mov.f64 	%fd177, 0d0000000000000000;
	sub.f64 	%fd178, %fd177, %fd176;
	selp.f64 	%fd179, %fd176, %fd178, %p20;
	mul.f64 	%fd180, %fd24, 0d403F019B59389D7B;
	mul.f64 	%fd29, %fd180, %fd179;
	cvt.f64.f32 	%fd181, %f3;
	mul.f64 	%fd30, %fd181, 0d400921FB54442D18;
	setp.neu.f64 	%p21, %fd30, 0d7FF0000000000000;
	@%p21 bra 	$L__BB3_22;
	mov.f64 	%fd187, 0d0000000000000000;
	mov.f64 	%fd188, 0d7FF0000000000000;
	mul.rn.f64 	%fd222, %fd188, %fd187;
	mov.b32 	%r142, 0;
	bra.uni 	$L__BB3_24;
$L__BB3_22:
	mul.f64 	%fd182, %fd30, 0d3FE45F306DC9C883;
	cvt.rni.s32.f64 	%r142, %fd182;
	cvt.rn.f64.s32 	%fd183, %r142;
	fma.rn.f64 	%fd184, %fd183, 0dBFF921FB54442D18, %fd30;
	fma.rn.f64 	%fd185, %fd183, 0dBC91A62633145C00, %fd184;
	fma.rn.f64 	%fd222, %fd183, 0dB97B839A252049C0, %fd185;
	setp.ltu.f64 	%p22, %fd30, 0d41E0000000000000;
	@%p22 bra 	$L__BB3_24;
	{ // callseq 19, 0
	.param .b64 param0;
	st.param.f64 	[param0], %fd30;
	.param .align 16 .b8 retval0[16];
	call.uni (retval0), 
	__internal_trig_reduction_slowpathd, 
	(
	param0
	);
	ld.param.f64 	%fd222, [retval0];
	ld.param.b32 	%r142, [retval0+8];
	} // callseq 19
$L__BB3_24:
	shl.b32 	%r114, %r142, 6;
	cvt.u64.u32 	%rd34, %r114;
	and.b64  	%rd35, %rd34, 64;
	add.s64 	%rd37, %rd22, %rd35;
	mul.rn.f64 	%fd189, %fd222, %fd222;
	and.b32  	%r115, %r142, 1;
	setp.eq.b32 	%p23, %r115, 1;
	selp.f64 	%fd190, 0dBDA8FF8320FD8164, 0d3DE5DB65F9785EBA, %p23;
	ld.global.nc.v2.f64 	{%fd191, %fd192}, [%rd37];
	fma.rn.f64 	%fd193, %fd190, %fd189, %fd191;
	fma.rn.f64 	%fd194, %fd193, %fd189, %fd192;
	ld.global.nc.v2.f64 	{%fd195, %fd196}, [%rd37+16];
	fma.rn.f64 	%fd197, %fd194, %fd189, %fd195;
	fma.rn.f64 	%fd198, %fd197, %fd189, %fd196;
	ld.global.nc.v2.f64 	{%fd199, %fd200}, [%rd37+32];
	fma.rn.f64 	%fd201, %fd198, %fd189, %fd199;
	fma.rn.f64 	%fd202, %fd201, %fd189, %fd200;
	fma.rn.f64 	%fd203, %fd202, %fd222, %fd222;
	fma.rn.f64 	%fd204, %fd202, %fd189, 0d3FF0000000000000;
	selp.f64 	%fd205, %fd204, %fd203, %p23;
	and.b32  	%r116, %r142, 2;
	setp.eq.s32 	%p24, %r116, 0;
	mov.f64 	%fd206, 0d0000000000000000;
	sub.f64 	%fd207, %fd206, %fd205;
	selp.f64 	%fd208, %fd205, %fd207, %p24;
	mul.f64 	%fd209, %fd29, %fd208;
	cvt.rn.f32.f64 	%f21, %fd209;
	ld.global.f32 	%f22, [%rd3];
	ld.global.f32 	%f23, [%rd3+4];
	mul.f32 	%f24, %f22, %f23;
	ld.global.f32 	%f25, [%rd3+8];
	mul.f32 	%f26, %f24, %f25;
	div.rn.f32 	%f4, %f21, %f26;
	cvt.f64.f32 	%fd35, %f4;
	{
	.reg .b32 %temp; 
	mov.b64 	{%temp, %r34}, %fd35;
	}
	mov.f64 	%fd210, 0d4000000000000000;
	{
	.reg .b32 %temp; 
	mov.b64 	{%temp, %r117}, %fd210;
	}
	and.b32  	%r36, %r117, 2146435072;
	setp.eq.s32 	%p25, %r36, 1062207488;
	abs.f64 	%fd36, %fd35;
	{ // callseq 20, 0
	.param .b64 param0;
	st.param.f64 	[param0], %fd36;
	.param .b64 retval0;
	call.uni (retval0), 
	__internal_accurate_pow, 
	(
	param0
	);
	ld.param.f64 	%fd211, [retval0];
	} // callseq 20
	setp.lt.s32 	%p26, %r34, 0;
	neg.f64 	%fd213, %fd211;
	selp.f64 	%fd214, %fd213, %fd211, %p25;
	selp.f64 	%fd224, %fd214, %fd211, %p26;
	setp.neu.f32 	%p27, %f4, 0f00000000;
	@%p27 bra 	$L__BB3_26;
	setp.eq.s32 	%p28, %r36, 1062207488;
	selp.b32 	%r118, %r34, 0, %p28;
	setp.lt.s32 	%p29, %r117, 0;
	or.b32  	%r119, %r118, 2146435072;
	selp.b32 	%r120, %r119, %r118, %p29;
	mov.b32 	%r121, 0;
	mov.b64 	%fd224, {%r121, %r120};
$L__BB3_26:
	add.f64 	%fd215, %fd35, 0d4000000000000000;
	{
	.reg .b32 %temp; 
	mov.b64 	{%temp, %r122}, %fd215;
	}
	and.b32  	%r123, %r122, 2146435072;
	setp.ne.s32 	%p30, %r123, 2146435072;
	@%p30 bra 	$L__BB3_31;
	setp.num.f32 	%p31, %f4, %f4;
	@%p31 bra 	$L__BB3_29;
	mov.f64 	%fd216, 0d4000000000000000;
	add.rn.f64 	%fd224, %fd35, %fd216;
	bra.uni 	$L__BB3_31;
$L__BB3_29:
	setp.neu.f64 	%p32, %fd36, 0d7FF0000000000000;
	@%p32 bra 	$L__BB3_31;
	setp.lt.s32 	%p33, %r34, 0;
	setp.eq.s32 	%p34, %r36, 1062207488;
	setp.lt.s32 	%p35, %r117, 0;
	selp.b32 	%r125, 0, 2146435072, %p35;
	and.b32  	%r126, %r117, 2147483647;
	setp.ne.s32 	%p36, %r126, 1071644672;
	or.b32  	%r127, %r125, -2147483648;
	selp.b32 	%r128, %r127, %r125, %p36;
	selp.b32 	%r129, %r128, %r125, %p34;
	selp.b32 	%r130, %r129, %r125, %p33;
	mov.b32 	%r131, 0;
	mov.b64 	%fd224, {%r131, %r130};
$L__BB3_31:
	setp.eq.f32 	%p37, %f4, 0f3F800000;
	cvt.rn.f32.f64 	%f27, %fd224;
	selp.f32 	%f28, 0f3F800000, %f27, %p37;
	mov.u32 	%r133, _ZZ8WeightsYP17curandStateXORWOWP8functionP7pdfStepPfS5_E6cache2;
	add.s32 	%r37, %r133, %r82;
	st.shared.f32 	[%r37], %f28;
	bar.sync 	0;
	setp.lt.u32 	%p38, %r143, 2;
	@%p38 bra 	$L__BB3_35;
$L__BB3_32:
	shr.u32 	%r39, %r143, 1;
	setp.ge.u32 	%p39, %r1, %r39;
	@%p39 bra 	$L__BB3_34;
	shl.b32 	%r134, %r39, 2;
	add.s32 	%r135, %r24, %r134;
	ld.shared.f32 	%f29, [%r135];
	ld.shared.f32 	%f30, [%r24];
	add.f32 	%f31, %f29, %f30;
	st.shared.f32 	[%r24], %f31;
	add.s32 	%r136, %r37, %r134;
	ld.shared.f32 	%f32, [%r136];
	ld.shared.f32 	%f33, [%r37];
	add.f32 	%f34, %f32, %f33;
	st.shared.f32 	[%r37], %f34;
$L__BB3_34:
	bar.sync 	0;
	setp.gt.u32 	%p40, %r143, 3;
	mov.u32 	%r143, %r39;
	@%p40 bra 	$L__BB3_32;
$L__BB3_35:
	setp.ne.s32 	%p41, %r1, 0;
	@%p41 bra 	$L__BB3_37;
	ld.param.u64 	%rd44, [_Z8WeightsYP17curandStateXORWOWP8functionP7pdfStepPfS5__param_4];
	ld.param.u64 	%rd43, [_Z8WeightsYP17curandStateXORWOWP8functionP7pdfStepPfS5__param_3];
	ld.shared.f32 	%f35, [_ZZ8WeightsYP17curandStateXORWOWP8functionP7pdfStepPfS5_E5cache];
	cvta.to.global.u64 	%rd38, %rd43;
	mul.wide.u32 	%rd39, %r2, 4;
	add.s64 	%rd40, %rd38, %rd39;
	st.global.f32 	[%rd40], %f35;
	ld.shared.f32 	%f36, [_ZZ8WeightsYP17curandStateXORWOWP8functionP7pdfStepPfS5_E6cache2];
	cvta.to.global.u64 	%rd41, %rd44;
	add.s64 	%rd42, %rd41, %rd39;
	st.global.f32 	[%rd42], %f36;
$L__BB3_37:
	ret;

}
	// .globl	_Z8WeightsZP17curandStateXORWOWP8functionP7pdfStepPfS5_
.visible .entry _Z8WeightsZP17curandStateXORWOWP8functionP7pdfStepPfS5_(
	.param .u64 .ptr .align 1 _Z8WeightsZP17curandStateXORWOWP8functionP7pdfStepPfS5__param_0,
	.param .u64 .ptr .align 1 _Z8WeightsZP17curandStateXORWOWP8functionP7pdfStepPfS5__param_1,
	.param .u64 .ptr .align 1 _Z8WeightsZP17curandStateXORWOWP8functionP7pdfStepPfS5__param_2,
	.param .u64 .ptr .align 1 _Z8WeightsZP17curandStateXORWOWP8functionP7pdfStepPfS5__param_3,
	.param .u64 .ptr .align 1 _Z8WeightsZP17curandStateXORWOWP8functionP7pdfStepPfS5__param_4
)
{
	.reg .pred 	%p<42>;
	.reg .b32 	%r<144>;
	.reg .b32 	%f<37>;
	.reg .b64 	%rd<45>;
	.reg .b64 	%fd<225>;
	// demoted variable
	.shared .align 4 .b8 _ZZ8WeightsZP17curandStateXORWOWP8functionP7pdfStepPfS5_E5cache[256];
	// demoted variable
	.shared .align 4 .b8 _ZZ8WeightsZP17curandStateXORWOWP8functionP7pdfStepPfS5_E6cache2[256];
	ld.param.u64 	%rd6, [_Z8WeightsZP17curandStateXORWOWP8functionP7pdfStepPfS5__param_0];
	ld.param.u64 	%rd7, [_Z8WeightsZP17curandStateXORWOWP8functionP7pdfStepPfS5__param_2];
	cvta.to.global.u64 	%rd1, %rd7;
	cvta.to.global.u64 	%rd8, %rd6;
	mov.u32 	%r1, %tid.x;
	mov.u32 	%r2, %ctaid.x;
	mov.u32 	%r143, %ntid.x;
	mad.lo.s32 	%r4, %r2, %r143, %r1;
	mul.wide.s32 	%rd9, %r4, 48;
	add.s64 	%rd2, %rd8, %rd9;
	ld.global.v2.u32 	{%r5, %r40}, [%rd2];
	shr.u32 	%r41, %r40, 2;
	xor.b32  	%r42, %r41, %r40;
	ld.global.v2.u32 	{%r43, %r44}, [%rd2+8];
	ld.global.v2.u32 	{%r6, %r7}, [%rd2+16];
	st.global.v2.u32 	[%rd2+8], {%r44, %r6};
	shl.b32 	%r45, %r7, 4;
	shl.b32 	%r46, %r42, 1;
	xor.b32  	%r47, %r46, %r45;
	xor.b32  	%r48, %r47, %r42;
	xor.b32  	%r8, %r48, %r7;
	st.global.v2.u32 	[%rd2+16], {%r7, %r8};
	add.s32 	%r49, %r5, 362437;
	st.global.v2.u32 	[%rd2], {%r49, %r43};
	add.s32 	%r50, %r8, %r49;
	cvt.rn.f32.u32 	%f5, %r50;
	fma.rn.f32 	%f6, %f5, 0f2F800000, 0f2F000000;
	mul.wide.u32 	%rd10, %r2, 36;
	add.s64 	%rd11, %rd1, %rd10;
	ld.global.f32 	%f7, [%rd11+8];
	fma.rn.f32 	%f1, %f7, %f6, 0f00000000;
	shr.u32 	%r51, %r43, 2;
	xor.b32  	%r52, %r51, %r43;
	shl.b32 	%r53, %r8, 4;
	shl.b32 	%r54, %r52, 1;
	xor.b32  	%r55, %r54, %r53;
	xor.b32  	%r56, %r55, %r52;
	xor.b32  	%r13, %r56, %r8;
	add.s32 	%r57, %r5, %r13;
	add.s32 	%r58, %r57, 724874;
	cvt.rn.f32.u32 	%f8, %r58;
	fma.rn.f32 	%f9, %f8, 0f2F800000, 0f2F000000;
	shr.u32 	%r59, %r44, 2;
	xor.b32  	%r60, %r59, %r44;
	st.global.v2.u32 	[%rd2+8], {%r7, %r8};
	shl.b32 	%r61, %r13, 4;
	shl.b32 	%r62, %r60, 1;
	xor.b32  	%r63, %r62, %r61;
	xor.b32  	%r64, %r63, %r60;
	xor.b32  	%r14, %r64, %r13;
	st.global.v2.u32 	[%rd2+16], {%r13, %r14};
	add.s32 	%r65, %r5, 1087311;
	st.global.v2.u32 	[%rd2], {%r65, %r6};
	add.s32 	%r66, %r14, %r65;
	cvt.rn.f32.u32 	%f10, %r66;
	fma.rn.f32 	%f2, %f10, 0f2F800000, 0f2F000000;
	cvt.f64.f32 	%fd43, %f9;
	mul.f64 	%fd1, %fd43, 0d400921FB54442D18;
	setp.neu.f64 	%p1, %fd1, 0d7FF0000000000000;
	@%p1 bra 	$L__BB4_2;
	mov.f64 	%fd49, 0d0000000000000000;
	mov.f64 	%fd50, 0d7FF0000000000000;
	mul.rn.f64 	%fd217, %fd50, %fd49;
	mov.b32 	%r137, 0;
	bra.uni 	$L__BB4_4;
$L__BB4_2:
	mul.f64 	%fd44, %fd1, 0d3FE45F306DC9C883;
	cvt.rni.s32.f64 	%r137, %fd44;
	cvt.rn.f64.s32 	%fd45, %r137;
	fma.rn.f64 	%fd46, %fd45, 0dBFF921FB54442D18, %fd1;
	fma.rn.f64 	%fd47, %fd45, 0dBC91A62633145C00, %fd46;
	fma.rn.f64 	%fd217, %fd45, 0dB97B839A252049C0, %fd47;
	setp.ltu.f64 	%p2, %fd1, 0d41E0000000000000;
	@%p2 bra 	$L__BB4_4;
	{ // callseq 21, 0
	.param .b64 param0;
	st.param.f64 	[param0], %fd1;
	.param .align 16 .b8 retval0[16];
	call.uni (retval0), 
	__internal_trig_reduction_slowpathd, 
	(
	param0
	);
	ld.param.f64 	%fd217, [retval0];
	ld.param.b32 	%r137, [retval0+8];
	} // callseq 21
$L__BB4_4:
	shl.b32 	%r69, %r137, 6;
	cvt.u64.u32 	%rd12, %r69;
	and.b64  	%rd13, %rd12, 64;
	mov.u64 	%rd14, __cudart_sin_cos_coeffs;
	add.s64 	%rd15, %rd14, %rd13;
	mul.rn.f64 	%fd51, %fd217, %fd217;
	and.b32  	%r70, %r137, 1;
	setp.eq.b32 	%p3, %r70, 1;
	selp.f64 	%fd52, 0dBDA8FF8320FD8164, 0d3DE5DB65F9785EBA, %p3;
	ld.global.nc.v2.f64 	{%fd53, %fd54}, [%rd15];
	fma.rn.f64 	%fd55, %fd52, %fd51, %fd53;
	fma.rn.f64 	%fd56, %fd55, %fd51, %fd54;
	ld.global.nc.v2.f64 	{%fd57, %fd58}, [%rd15+16];
	fma.rn.f64 	%fd59, %fd56, %fd51, %fd57;
	fma.rn.f64 	%fd60, %fd59, %fd51, %fd58;
	ld.global.nc.v2.f64 	{%fd61, %fd62}, [%rd15+32];
	fma.rn.f64 	%fd63, %fd60, %fd51, %fd61;
	fma.rn.f64 	%fd64, %fd63, %fd51, %fd62;
	fma.rn.f64 	%fd65, %fd64, %fd217, %fd217;
	fma.rn.f64 	%fd66, %fd64, %fd51, 0d3FF0000000000000;
	selp.f64 	%fd67, %fd66, %fd65, %p3;
	and.b32  	%r71, %r137, 2;
	setp.eq.s32 	%p4, %r71, 0;
	mov.f64 	%fd68, 0d0000000000000000;
	sub.f64 	%fd69, %fd68, %fd67;
	selp.f64 	%fd6, %fd67, %fd69, %p4;
	cvt.f64.f32 	%fd70, %f2;
	mul.f64 	%fd7, %fd70, 0d400921FB54442D18;
	setp.neu.f64 	%p5, %fd7, 0d7FF0000000000000;
	@%p5 bra 	$L__BB4_6;
	mov.f64 	%fd76, 0d0000000000000000;
	mov.f64 	%fd77, 0d7FF0000000000000;
	mul.rn.f64 	%fd218, %fd77, %fd76;
	mov.b32 	%r138, 0;
	bra.uni 	$L__BB4_8;
$L__BB4_6:
	mul.f64 	%fd71, %fd7, 0d3FE45F306DC9C883;
	cvt.rni.s32.f64 	%r138, %fd71;
	cvt.rn.f64.s32 	%fd72, %r138;
	fma.rn.f64 	%fd73, %fd72, 0dBFF921FB54442D18, %fd7;
	fma.rn.f64 	%fd74, %fd72, 0dBC91A62633145C00, %fd73;
	fma.rn.f64 	%fd218, %fd72, 0dB97B839A252049C0, %fd74;
	setp.ltu.f64 	%p6, %fd7, 0d41E0000000000000;
	@%p6 bra 	$L__BB4_8;
	{ // callseq 22, 0
	.param .b64 param0;
	st.param.f64 	[param0], %fd7;
	.param .align 16 .b8 retval0[16];
	call.uni (retval0), 
	__internal_trig_reduction_slowpathd, 
	(
	param0
	);
	ld.param.f64 	%fd218, [retval0];
	ld.param.b32 	%r138, [retval0+8];
	} // callseq 22
$L__BB4_8:
	shl.b32 	%r74, %r138, 6;
	cvt.u64.u32 	%rd16, %r74;
	and.b64  	%rd17, %rd16, 64;
	mov.u64 	%rd18, __cudart_sin_cos_coeffs;
	add.s64 	%rd19, %rd18, %rd17;
	mul.rn.f64 	%fd78, %fd218, %fd218;
	and.b32  	%r75, %r138, 1;
	setp.eq.b32 	%p7, %r75, 1;
	selp.f64 	%fd79, 0dBDA8FF8320FD8164, 0d3DE5DB65F9785EBA, %p7;
	ld.global.nc.v2.f64 	{%fd80, %fd81}, [%rd19];
	fma.rn.f64 	%fd82, %fd79, %fd78, %fd80;
	fma.rn.f64 	%fd83, %fd82, %fd78, %fd81;
	ld.global.nc.v2.f64 	{%fd84, %fd85}, [%rd19+16];
	fma.rn.f64 	%fd86, %fd83, %fd78, %fd84;
	fma.rn.f64 	%fd87, %fd86, %fd78, %fd85;
	ld.global.nc.v2.f64 	{%fd88, %fd89}, [%rd19+32];
	fma.rn.f64 	%fd90, %fd87, %fd78, %fd88;
	fma.rn.f64 	%fd91, %fd90, %fd78, %fd89;
	fma.rn.f64 	%fd92, %fd91, %fd218, %fd218;
	fma.rn.f64 	%fd93, %fd91, %fd78, 0d3FF0000000000000;
	selp.f64 	%fd94, %fd93, %fd92, %p7;
	and.b32  	%r76, %r138, 2;
	setp.eq.s32 	%p8, %r76, 0;
	mov.f64 	%fd95, 0d0000000000000000;
	sub.f64 	%fd96, %fd95, %fd94;
	selp.f64 	%fd97, %fd94, %fd96, %p8;
	mul.f64 	%fd98, %fd6, 0d403F019B59389D7B;
	mul.f64 	%fd12, %fd98, %fd97;
	cvt.f64.f32 	%fd99, %f1;
	mul.f64 	%fd13, %fd99, 0d400921FB54442D18;
	abs.f64 	%fd14, %fd13;
	setp.neu.f64 	%p9, %fd14, 0d7FF0000000000000;
	@%p9 bra 	$L__BB4_10;
	mov.f64 	%fd105, 0d0000000000000000;
	mul.rn.f64 	%fd219, %fd13, %fd105;
	mov.b32 	%r139, 0;
	bra.uni 	$L__BB4_12;
$L__BB4_10:
	mul.f64 	%fd100, %fd13, 0d3FE45F306DC9C883;
	cvt.rni.s32.f64 	%r139, %fd100;
	cvt.rn.f64.s32 	%fd101, %r139;
	fma.rn.f64 	%fd102, %fd101, 0dBFF921FB54442D18, %fd13;
	fma.rn.f64 	%fd103, %fd101, 0dBC91A62633145C00, %fd102;
	fma.rn.f64 	%fd219, %fd101, 0dB97B839A252049C0, %fd103;
	setp.ltu.f64 	%p10, %fd14, 0d41E0000000000000;
	@%p10 bra 	$L__BB4_12;
	{ // callseq 23, 0
	.param .b64 param0;
	st.param.f64 	[param0], %fd13;
	.param .align 16 .b8 retval0[16];
	call.uni (retval0), 
	__internal_trig_reduction_slowpathd, 
	(
	param0
	);
	ld.param.f64 	%fd219, [retval0];
	ld.param.b32 	%r139, [retval0+8];
	} // callseq 23
$L__BB4_12:
	shl.b32 	%r79, %r139, 6;
	cvt.u64.u32 	%rd20, %r79;
	and.b64  	%rd21, %rd20, 64;
	mov.u64 	%rd22, __cudart_sin_cos_coeffs;
	add.s64 	%rd23, %rd22, %rd21;
	mul.rn.f64 	%fd106, %fd219, %fd219;
	and.b32  	%r80, %r139, 1;
	setp.eq.b32 	%p11, %r80, 1;
	selp.f64 	%fd107, 0dBDA8FF8320FD8164, 0d3DE5DB65F9785EBA, %p11;
	ld.global.nc.v2.f64 	{%fd108, %fd109}, [%rd23];
	fma.rn.f64 	%fd110, %fd107, %fd106, %fd108;
	fma.rn.f64 	%fd111, %fd110, %fd106, %fd109;
	ld.global.nc.v2.f64 	{%fd112, %fd113}, [%rd23+16];
	fma.rn.f64 	%fd114, %fd111, %fd106, %fd112;
	fma.rn.f64 	%fd115, %fd114, %fd106, %fd113;
	ld.global.nc.v2.f64 	{%fd116, %fd117}, [%rd23+32];
	fma.rn.f64 	%fd118, %fd115, %fd106, %fd116;
	fma.rn.f64 	%fd119, %fd118, %fd106, %fd117;
	fma.rn.f64 	%fd120, %fd119, %fd219, %fd219;
	fma.rn.f64 	%fd121, %fd119, %fd106, 0d3FF0000000000000;
	selp.f64 	%fd122, %fd121, %fd120, %p11;
	and.b32  	%r81, %r139, 2;
	setp.eq.s32 	%p12, %r81, 0;
	mov.f64 	%fd123, 0d0000000000000000;
	sub.f64 	%fd124, %fd123, %fd122;
	selp.f64 	%fd125, %fd122, %fd124, %p12;
	mul.f64 	%fd126, %fd12, %fd125;
	mul.wide.s32 	%rd24, %r4, 36;
	add.s64 	%rd25, %rd1, %rd24;
	add.s64 	%rd3, %rd25, 12;
	cvt.rn.f32.f64 	%f11, %fd126;
	ld.global.f32 	%f12, [%rd25+12];
	ld.global.f32 	%f13, [%rd25+16];
	mul.f32 	%f14, %f12, %f13;
	ld.global.f32 	%f15, [%rd25+20];
	mul.f32 	%f16, %f14, %f15;
	div.rn.f32 	%f17, %f11, %f16;
	shl.b32 	%r82, %r1, 2;
	mov.u32 	%r83, _ZZ8WeightsZP17curandStateXORWOWP8functionP7pdfStepPfS5_E5cache;
	add.s32 	%r24, %r83, %r82;
	st.shared.f32 	[%r24], %f17;
	shr.u32 	%r84, %r6, 2;
	xor.b32  	%r85, %r84, %r6;
	shl.b32 	%r86, %r14, 4;
	shl.b32 	%r87, %r85, 1;
	xor.b32  	%r88, %r87, %r86;
	xor.b32  	%r89, %r88, %r85;
	xor.b32  	%r90, %r89, %r14;
	add.s32 	%r91, %r5, %r90;
	add.s32 	%r92, %r91, 1449748;
	cvt.rn.f32.u32 	%f18, %r92;
	fma.rn.f32 	%f19, %f18, 0f2F800000, 0f2F000000;
	shr.u32 	%r93, %r7, 2;
	xor.b32  	%r94, %r93, %r7;
	st.global.v2.u32 	[%rd2+8], {%r13, %r14};
	shl.b32 	%r95, %r90, 4;
	shl.b32 	%r96, %r94, 1;
	xor.b32  	%r97, %r96, %r95;
	xor.b32  	%r98, %r97, %r94;
	xor.b32  	%r99, %r98, %r90;
	st.global.v2.u32 	[%rd2+16], {%r90, %r99};
	add.s32 	%r100, %r5, 1812185;
	st.global.v2.u32 	[%rd2], {%r100, %r8};
	add.s32 	%r101, %r99, %r100;
	cvt.rn.f32.u32 	%f20, %r101;
	fma.rn.f32 	%f3, %f20, 0f2F800000, 0f2F000000;
	cvt.f64.f32 	%fd127, %f19;
	mul.f64 	%fd19, %fd127, 0d400921FB54442D18;
	setp.neu.f64 	%p13, %fd19, 0d7FF0000000000000;
	@%p13 bra 	$L__BB4_14;
	mov.f64 	%fd133, 0d0000000000000000;
	mov.f64 	%fd134, 0d7FF0000000000000;
	mul.rn.f64 	%fd220, %fd134, %fd133;
	mov.b32 	%r140, 0;
	bra.uni 	$L__BB4_16;
$L__BB4_14:
	mul.f64 	%fd128, %fd19, 0d3FE45F306DC9C883;
	cvt.rni.s32.f64 	%r140, %fd128;
	cvt.rn.f64.s32 	%fd129, %r140;
	fma.rn.f64 	%fd130, %fd129, 0dBFF921FB54442D18, %fd19;
	fma.rn.f64 	%fd131, %fd129, 0dBC91A62633145C00, %fd130;
	fma.rn.f64 	%fd220, %fd129, 0dB97B839A252049C0, %fd131;
	setp.ltu.f64 	%p14, %fd19, 0d41E0000000000000;
	@%p14 bra 	$L__BB4_16;
	{ // callseq 24, 0
	.param .b64 param0;
	st.param.f64 	[param0], %fd19;
	.param .align 16 .b8 retval0[16];
	call.uni (retval0), 
	__internal_trig_reduction_slowpathd, 
	(
	param0
	);
	ld.param.f64 	%fd220, [retval0];
	ld.param.b32 	%r140, [retval0+8];
	} // callseq 24
$L__BB4_16:
	shl.b32 	%r104, %r140, 6;
	cvt.u64.u32 	%rd26, %r104;
	and.b64  	%rd27, %rd26, 64;
	add.s64 	%rd29, %rd22, %rd27;
	mul.rn.f64 	%fd135, %fd220, %fd220;
	and.b32  	%r105, %r140, 1;
	setp.eq.b32 	%p15, %r105, 1;
	selp.f64 	%fd136, 0dBDA8FF8320FD8164, 0d3DE5DB65F9785EBA, %p15;
	ld.global.nc.v2.f64 	{%fd137, %fd138}, [%rd29];
	fma.rn.f64 	%fd139, %fd136, %fd135, %fd137;
	fma.rn.f64 	%fd140, %fd139, %fd135, %fd138;
	ld.global.nc.v2.f64 	{%fd141, %fd142}, [%rd29+16];
	fma.rn.f64 	%fd143, %fd140, %fd135, %fd141;
	fma.rn.f64 	%fd144, %fd143, %fd135, %fd142;
	ld.global.nc.v2.f64 	{%fd145, %fd146}, [%rd29+32];
	fma.rn.f64 	%fd147, %fd144, %fd135, %fd145;
	fma.rn.f64 	%fd148, %fd147, %fd135, %fd146;
	fma.rn.f64 	%fd149, %fd148, %fd220, %fd220;
	fma.rn.f64 	%fd150, %fd148, %fd135, 0d3FF0000000000000;
	selp.f64 	%fd151, %fd150, %fd149, %p15;
	and.b32  	%r106, %r140, 2;
	setp.eq.s32 	%p16, %r106, 0;
	mov.f64 	%fd152, 0d0000000000000000;
	sub.f64 	%fd153, %fd152, %fd151;
	selp.f64 	%fd24, %fd151, %fd153, %p16;
	cvt.f64.f32 	%fd154, %f3;
	mul.f64 	%fd25, %fd154, 0d400921FB54442D18;
	setp.neu.f64 	%p17, %fd25, 0d7FF0000000000000;
	@%p17 bra 	$L__BB4_18;
	mov.f64 	%fd160, 0d0000000000000000;
	mov.f64 	%fd161, 0d7FF0000000000000;
	mul.rn.f64 	%fd221, %fd161, %fd160;
	mov.b32 	%r141, 0;
	bra.uni 	$L__BB4_20;
$L__BB4_18:
	mul.f64 	%fd155, %fd25, 0d3FE45F306DC9C883;
	cvt.rni.s32.f64 	%r141, %fd155;
	cvt.rn.f64.s32 	%fd156, %r141;
	fma.rn.f64 	%fd157, %fd156, 0dBFF921FB54442D18, %fd25;
	fma.rn.f64 	%fd158, %fd156, 0dBC91A62633145C00, %fd157;
	fma.rn.f64 	%fd221, %fd156, 0dB97B839A252049C0, %fd158;
	setp.ltu.f64 	%p18, %fd25, 0d41E0000000000000;
	@%p18 bra 	$L__BB4_20;
	{ // callseq 25, 0
	.param .b64 param0;
	st.param.f64 	[param0], %fd25;
	.param .align 16 .b8 retval0[16];
	call.uni (retval0), 
	__internal_trig_reduction_slowpathd, 
	(
	param0
	);
	ld.param.f64 	%fd221, [retval0];
	ld.param.b32 	%r141, [retval0+8];
	} // callseq 25
$L__BB4_20:
	setp.neu.f64 	%p19, %fd14, 0d7FF0000000000000;
	shl.b32 	%r109, %r141, 6;
	cvt.u64.u32 	%rd30, %r109;
	and.b64  	%rd31, %rd30, 64;
	add.s64 	%rd33, %rd22, %rd31;
	mul.rn.f64 	%fd162, %fd221, %fd221;
	and.b32  	%r110, %r141, 1;
	setp.eq.b32 	%p20, %r110, 1;
	selp.f64 	%fd163, 0dBDA8FF8320FD8164, 0d3DE5DB65F9785EBA, %p20;
	ld.global.nc.v2.f64 	{%fd164, %fd165}, [%rd33];
	fma.rn.f64 	%fd166, %fd163, %fd162, %fd164;
	fma.rn.f64 	%fd167, %fd166, %fd162, %fd165;
	ld.global.nc.v2.f64 	{%fd168, %fd169}, [%rd33+16];
	fma.rn.f64 	%fd170, %fd167, %fd162, %fd168;
	fma.rn.f64 	%fd171, %fd170, %fd162, %fd169;
	ld.global.nc.v2.f64 	{%fd172, %fd173}, [%rd33+32];
	fma.rn.f64 	%fd174, %fd171, %fd162, %fd172;
	fma.rn.f64 	%fd175, %fd174, %fd162, %fd173;
	fma.rn.f64 	%fd176, %fd175, %fd221, %fd221;
	fma.rn.f64 	%fd177, %fd175, %fd162, 0d3FF0000000000000;
	selp.f64 	%fd178, %fd177, %fd176, %p20;
	and.b32  	%r111, %r141, 2;
	setp.eq.s32 	%p21, %r111, 0;
	mov.f64 	%fd179, 0d0000000000000000;
	sub.f64 	%fd180, %fd179, %fd178;
	selp.f64 	%fd181, %fd178, %fd180, %p21;
	mul.f64 	%fd182, %fd24, 0d403F019B59389D7B;
	mul.f64 	%fd30, %fd182, %fd181;
	@%p19 bra 	$L__BB4_22;
	mov.f64 	%fd188, 0d0000000000000000;
	mul.rn.f64 	%fd222, %fd13, %fd188;
	mov.b32 	%r142, 0;
	bra.uni 	$L__BB4_24;
$L__BB4_22:
	mul.f64 	%fd183, %fd13, 0d3FE45F306DC9C883;
	cvt.rni.s32.f64 	%r142, %fd183;
	cvt.rn.f64.s32 	%fd184, %r142;
	fma.rn.f64 	%fd185, %fd184, 0dBFF921FB54442D18, %fd13;
	fma.rn.f64 	%fd186, %fd184, 0dBC91A62633145C00, %fd185;
	fma.rn.f64 	%fd222, %fd184, 0dB97B839A252049C0, %fd186;
	setp.ltu.f64 	%p22, %fd14, 0d41E0000000000000;
	@%p22 bra 	$L__BB4_24;
	{ // callseq 26, 0
	.param .b64 param0;
	st.param.f64 	[param0], %fd13;
	.param .align 16 .b8 retval0[16];
	call.uni (retval0), 
	__internal_trig_reduction_slowpathd, 
	(
	param0
	);
	ld.param.f64 	%fd222, [retval0];
	ld.param.b32 	%r142, [retval0+8];
	} // callseq 26
$L__BB4_24:
	shl.b32 	%r114, %r142, 6;
	cvt.u64.u32 	%rd34, %r114;
	and.b64  	%rd35, %rd34, 64;
	add.s64 	%rd37, %rd22, %rd35;
	mul.rn.f64 	%fd189, %fd222, %fd222;
	and.b32  	%r115, %r142, 1;
	setp.eq.b32 	%p23, %r115, 1;
	selp.f64 	%fd190, 0dBDA8FF8320FD8164, 0d3DE5DB65F9785EBA, %p23;
	ld.global.nc.v2.f64 	{%fd191, %fd192}, [%rd37];
	fma.rn.f64 	%fd193, %fd190, %fd189, %fd191;
	fma.rn.f64 	%fd194, %fd193, %fd189, %fd192;
	ld.global.nc.v2.f64 	{%fd195, %fd196}, [%rd37+16];
	fma.rn.f64 	%fd197, %fd194, %fd189, %fd195;
	fma.rn.f64 	%fd198, %fd197, %fd189, %fd196;
	ld.global.nc.v2.f64 	{%fd199, %fd200}, [%rd37+32];
	fma.rn.f64 	%fd201, %fd198, %fd189, %fd199;
	fma.rn.f64 	%fd202, %fd201, %fd189, %fd200;
	fma.rn.f64 	%fd203, %fd202, %fd222, %fd222;
	fma.rn.f64 	%fd204, %fd202, %fd189, 0d3FF0000000000000;
	selp.f64 	%fd205, %fd204, %fd203, %p23;
	and.b32  	%r116, %r142, 2;
	setp.eq.s32 	%p24, %r116, 0;
	mov.f64 	%fd206, 0d0000000000000000;
	sub.f64 	%fd207, %fd206, %fd205;
	selp.f64 	%fd208, %fd205, %fd207, %p24;
	mul.f64 	%fd209, %fd30, %fd208;
	cvt.rn.f32.f64 	%f21, %fd209;
	ld.global.f32 	%f22, [%rd3];
	ld.global.f32 	%f23, [%rd3+4];
	mul.f32 	%f24, %f22, %f23;
	ld.global.f32 	%f25, [%rd3+8];
	mul.f32 	%f26, %f24, %f25;
	div.rn.f32 	%f4, %f21, %f26;
	cvt.f64.f32 	%fd35, %f4;
	{
	.reg .b32 %temp; 
	mov.b64 	{%temp, %r34}, %fd35;
	}
	mov.f64 	%fd210, 0d4000000000000000;
	{
	.reg .b32 %temp; 
	mov.b64 	{%temp, %r117}, %fd210;
	}
	and.b32  	%r36, %r117, 2146435072;
	setp.eq.s32 	%p25, %r36, 1062207488;
	abs.f64 	%fd36, %fd35;
	{ // callseq 27, 0
	.param .b64 param0;
	st.param.f64 	[param0], %fd36;
	.param .b64 retval0;
	call.uni (retval0), 
	__internal_accurate_pow, 
	(
	param0
	);
	ld.param.f64 	%fd211, [retval0];
	} // callseq 27
	setp.lt.s32 	%p26, %r34, 0;
	neg.f64 	%fd213, %fd211;
	selp.f64 	%fd214, %fd213, %fd211, %p25;
	selp.f64 	%fd224, %fd214, %fd211, %p26;
	setp.neu.f32 	%p27, %f4, 0f00000000;
	@%p27 bra 	$L__BB4_26;
	setp.eq.s32 	%p28, %r36, 1062207488;
	selp.b32 	%r118, %r34, 0, %p28;
	setp.lt.s32 	%p29, %r117, 0;
	or.b32  	%r119, %r118, 2146435072;
	selp.b32 	%r120, %r119, %r118, %p29;
	mov.b32 	%r121, 0;
	mov.b64 	%fd224, {%r121, %r120};
$L__BB4_26:
	add.f64 	%fd215, %fd35, 0d4000000000000000;
	{
	.reg .b32 %temp; 
	mov.b64 	{%temp, %r122}, %fd215;
	}
	and.b32  	%r123, %r122, 2146435072;
	setp.ne.s32 	%p30, %r123, 2146435072;
	@%p30 bra 	$L__BB4_31;
	setp.num.f32 	%p31, %f4, %f4;
	@%p31 bra 	$L__BB4_29;
	mov.f64 	%fd216, 0d4000000000000000;
	add.rn.f64 	%fd224, %fd35, %fd216;
	bra.uni 	$L__BB4_31;
$L__BB4_29:
	setp.neu.f64 	%p32, %fd36, 0d7FF0000000000000;
	@%p32 bra 	$L__BB4_31;
	setp.lt.s32 	%p33, %r34, 0;
	setp.eq.s32 	%p34, %r36, 1062207488;
	setp.lt.s32 	%p35, %r117, 0;
	selp.b32 	%r125, 0, 2146435072, %p35;
	and.b32  	%r126, %r117, 2147483647;
	setp.ne.s32 	%p36, %r126, 1071644672;
	or.b32  	%r127, %r125, -2147483648;
	selp.b32 	%r128, %r127, %r125, %p36;
	selp.b32 	%r129, %r128, %r125, %p34;
	selp.b32 	%r130, %r129, %r125, %p33;
	mov.b32 	%r131, 0;
	mov.b64 	%fd224, {%r131, %r130};
$L__BB4_31:
	setp.eq.f32 	%p37, %f4, 0f3F800000;
	cvt.rn.f32.f64 	%f27, %fd224;
	selp.f32 	%f28, 0f3F800000, %f27, %p37;
	mov.u32 	%r133, _ZZ8WeightsZP17curandStateXORWOWP8functionP7pdfStepPfS5_E6cache2;
	add.s32 	%r37, %r133, %r82;
	st.shared.f32 	[%r37], %f28;
	bar.sync 	0;
	setp.lt.u32 	%p38, %r143, 2;
	@%p38 bra 	$L__BB4_35;
$L__BB4_32:
	shr.u32 	%r39, %r143, 1;
	setp.ge.u32 	%p39, %r1, %r39;
	@%p39 bra 	$L__BB4_34;
	shl.b32 	%r134, %r39, 2;
	add.s32 	%r135, %r24, %r134;
	ld.shared.f32 	%f29, [%r135];
	ld.shared.f32 	%f30, [%r24];
	add.f32 	%f31, %f29, %f30;
	st.shared.f32 	[%r24], %f31;
	add.s32 	%r136, %r37, %r134;
	ld.shared.f32 	%f32, [%r136];
	ld.shared.f32 	%f33, [%r37];
	add.f32 	%f34, %f32, %f33;
	st.shared.f32 	[%r37], %f34;
$L__BB4_34:
	bar.sync 	0;
	setp.gt.u32 	%p40, %r143, 3;
	mov.u32 	%r143, %r39;
	@%p40 bra 	$L__BB4_32;
$L__BB4_35:
	setp.ne.s32 	%p41, %r1, 0;
	@%p41 bra 	$L__BB4_37;
	ld.param.u64 	%rd44, [_Z8WeightsZP17curandStateXORWOWP8functionP7pdfStepPfS5__param_4];
	ld.param.u64 	%rd43, [_Z8WeightsZP17curandStateXORWOWP8functionP7pdfStepPfS5__param_3];
	ld.shared.f32 	%f35, [_ZZ8WeightsZP17curandStateXORWOWP8functionP7pdfStepPfS5_E5cache];
	cvta.to.global.u64 	%rd38, %rd43;
	mul.wide.u32 	%rd39, %r2, 4;
	add.s64 	%rd40, %rd38, %rd39;
	st.global.f32 	[%rd40], %f35;
	ld.shared.f32 	%f36, [_ZZ8WeightsZP17curandStateXORWOWP8functionP7pdfStepPfS5_E6cache2];
	cvta.to.global.u64 	%rd41, %rd44;
	add.s64 	%rd42, %rd41, %rd39;
	st.global.f32 	[%rd42], %f36;
$L__BB4_37:
	ret;

}
.func  (.param .align 16 .b8 func_retval0[16]) __internal_trig_reduction_slowpathd(
	.param .b64 __internal_trig_reduction_slowpathd_param_0
)
{
	.local .align 8 .b8 	__local_depot5[40];
	.reg .b64 	%SP;
	.reg .b64 	%SPL;
	.reg .pred 	%p<10>;
	.reg .b32 	%r<47>;
	.reg .b64 	%rd<74>;
	.reg .b64 	%fd<5>;

	mov.u64 	%SPL, __local_depot5;
	ld.param.f64 	%fd4, [__internal_trig_reduction_slowpathd_param_0];
	add.u64 	%rd1, %SPL, 0;
	{
	.reg .b32 %temp; 
	mov.b64 	{%temp, %r1}, %fd4;
	}
	shr.u32 	%r2, %r1, 20;
	and.b32  	%r3, %r2, 2047;
	setp.eq.s32 	%p1, %r3, 2047;
	mov.b32 	%r46, 0;
	@%p1 bra 	$L__BB5_9;
	add.s32 	%r20, %r3, -1024;
	mov.b64 	%rd20, %fd4;
	shl.b64 	%rd2, %rd20, 11;
	shr.u32 	%r4, %r20, 6;
	sub.s32 	%r45, 15, %r4;
	sub.s32 	%r21, 19, %r4;
	setp.lt.u32 	%p2, %r20, 128;
	selp.b32 	%r6, 18, %r21, %p2;
	setp.ge.s32 	%p3, %r45, %r6;
	mov.b64 	%rd70, 0;
	@%p3 bra 	$L__BB5_4;
	add.s32 	%r23, %r6, %r4;
	neg.s32 	%r43, %r23;
	or.b64  	%rd3, %rd2, -9223372036854775808;
	mov.b64 	%rd70, 0;
	mov.b32 	%r42, 0;
	mov.u64 	%rd25, __cudart_i2opi_d;
	mov.u32 	%r44, %r45;
$L__BB5_3:
	.pragma "nounroll";
	mul.wide.s32 	%rd22, %r42, 8;
	add.s64 	%rd23, %rd1, %rd22;
	mul.wide.s32 	%rd24, %r44, 8;
	add.s64 	%rd26, %rd25, %rd24;
	ld.global.nc.u64 	%rd27, [%rd26];
	{
	.reg .u32 %r0, %r1, %r2, %r3, %alo, %ahi, %blo, %bhi, %clo, %chi;
	mov.b64 	{%alo,%ahi}, %rd27;
	mov.b64 	{%blo,%bhi}, %rd3;
	mov.b64 	{%clo,%chi}, %rd70;
	mad.lo.cc.u32 	%r0, %alo, %blo, %clo;
	madc.hi.cc.u32 	%r1, %alo, %blo, %chi;
	madc.hi.u32 	%r2, %alo, %bhi, 0;
	mad.lo.cc.u32 	%r1, %alo, %bhi, %r1;
	madc.hi.cc.u32 	%r2, %ahi, %blo, %r2;
	madc.hi.u32 	%r3, %ahi, %bhi, 0;
	mad.lo.cc.u32 	%r1, %ahi, %blo, %r1;
	madc.lo.cc.u32 	%r2, %ahi, %bhi, %r2;
	addc.u32 	%r3, %r3, 0;
	mov.b64 	%rd28, {%r0,%r1};
	mov.b64 	%rd70, {%r2,%r3};
	}
	st.local.u64 	[%rd23], %rd28;
	add.s32 	%r44, %r44, 1;
	add.s32 	%r43, %r43, 1;
	add.s32 	%r42, %r42, 1;
	setp.ne.s32 	%p4, %r43, -15;
	mov.u32 	%r45, %r6;
	@%p4 bra 	$L__BB5_3;
$L__BB5_4:
	cvt.s64.s32 	%rd29, %r45;
	cvt.u64.u32 	%rd30, %r4;
	add.s64 	%rd31, %rd30, %rd29;
	shl.b64 	%rd32, %rd31, 3;
	add.s64 	%rd33, %rd1, %rd32;
	st.local.u64 	[%rd33+-120], %rd70;
	and.b32  	%r15, %r2, 63;
	ld.local.u64 	%rd72, [%rd1+16];
	ld.local.u64 	%rd71, [%rd1+24];
	setp.eq.s32 	%p5, %r15, 0;
	@%p5 bra 	$L__BB5_6;
	shl.b64 	%rd34, %rd71, %r15;
	shr.u64 	%rd35, %rd72, 1;
	xor.b32  	%r24, %r15, 63;
	shr.u64 	%rd36, %rd35, %r24;
	or.b64  	%rd71, %rd34, %rd36;
	ld.local.u64 	%rd37, [%rd1+8];
	shl.b64 	%rd38, %rd72, %r15;
	shr.u64 	%rd39, %rd37, 1;
	shr.u64 	%rd40, %rd39, %r24;
	or.b64  	%rd72, %rd38, %rd40;
$L__BB5_6:
	and.b32  	%r25, %r1, -2147483648;
	shr.u64 	%rd41, %rd71, 62;
	cvt.u32.u64 	%r26, %rd41;
	mov.b64 	{%r27, %r28}, %rd71;
	mov.b64 	{%r29, %r30}, %rd72;
	shf.l.wrap.b32 	%r31, %r30, %r27, 2;
	shf.l.wrap.b32 	%r32, %r27, %r28, 2;
	mov.b64 	%rd42, {%r31, %r32};
	shl.b64 	%rd43, %rd72, 2;
	shr.u64 	%rd44, %rd42, 63;
	cvt.u32.u64 	%r33, %rd44;
	add.s32 	%r34, %r33, %r26;
	setp.eq.s32 	%p6, %r25, 0;
	neg.s32 	%r35, %r34;
	selp.b32 	%r46, %r34, %r35, %p6;
	setp.gt.s64 	%p7, %rd42, -1;
	mov.b64 	%rd45, 0;
	{
	.reg .u32 %r0, %r1, %r2, %r3, %a0, %a1, %a2, %a3, %b0, %b1, %b2, %b3;
	mov.b64 	{%a0,%a1}, %rd45;
	mov.b64 	{%a2,%a3}, %rd45;
	mov.b64 	{%b0,%b1}, %rd43;
	mov.b64 	{%b2,%b3}, %rd42;
	sub.cc.u32 	%r0, %a0, %b0;
	subc.cc.u32 	%r1, %a1, %b1;
	subc.cc.u32 	%r2, %a2, %b2;
	subc.u32 	%r3, %a3, %b3;
	mov.b64 	%rd46, {%r0,%r1};
	mov.b64 	%rd47, {%r2,%r3};
	}
	xor.b32  	%r36, %r25, -2147483648;
	selp.b64 	%rd73, %rd42, %rd47, %p7;
	selp.b64 	%rd14, %rd43, %rd46, %p7;
	selp.b32 	%r17, %r25, %r36, %p7;
	clz.b64 	%r37, %rd73;
	cvt.u64.u32 	%rd15, %r37;
	setp.eq.s32 	%p8, %r37, 0;
	@%p8 bra 	$L__BB5_8;
	cvt.u32.u64 	%r38, %rd15;
	and.b32  	%r39, %r38, 63;
	shl.b64 	%rd48, %rd73, %r39;
	shr.u64 	%rd49, %rd14, 1;
	not.b32 	%r40, %r38;
	and.b32  	%r41, %r40, 63;
	shr.u64 	%rd50, %rd49, %r41;
	or.b64  	%rd73, %rd48, %rd50;
$L__BB5_8:
	mov.b64 	%rd51, -3958705157555305931;
	{
	.reg .u32 %r0, %r1, %r2, %r3, %alo, %ahi, %blo, %bhi;
	mov.b64 	{%alo,%ahi}, %rd73;
	mov.b64 	{%blo,%bhi}, %rd51;
	mul.lo.u32 	%r0, %alo, %blo;
	mul.hi.u32 	%r1, %alo, %blo;
	mad.lo.cc.u32 	%r1, %alo, %bhi, %r1;
	madc.hi.u32 	%r2, %alo, %bhi, 0;
	mad.lo.cc.u32 	%r1, %ahi, %blo, %r1;
	madc.hi.cc.u32 	%r2, %ahi, %blo, %r2;
	madc.hi.u32 	%r3, %ahi, %bhi, 0;
	mad.lo.cc.u32 	%r2, %ahi, %bhi, %r2;
	addc.u32 	%r3, %r3, 0;
	mov.b64 	%rd52, {%r0,%r1};
	mov.b64 	%rd53, {%r2,%r3};
	}
	setp.gt.s64 	%p9, %rd53, 0;
	{
	.reg .u32 %r0, %r1, %r2, %r3, %a0, %a1, %a2, %a3, %b0, %b1, %b2, %b3;
	mov.b64 	{%a0,%a1}, %rd52;
	mov.b64 	{%a2,%a3}, %rd53;
	mov.b64 	{%b0,%b1}, %rd52;
	mov.b64 	{%b2,%b3}, %rd53;
	add.cc.u32 	%r0, %a0, %b0;
	addc.cc.u32 	%r1, %a1, %b1;
	addc.cc.u32 	%r2, %a2, %b2;
	addc.u32 	%r3, %a3, %b3;
	mov.b64 	%rd54, {%r0,%r1};
	mov.b64 	%rd55, {%r2,%r3};
	}
	selp.b64 	%rd56, %rd55, %rd53, %p9;
	selp.s64 	%rd57, -1, 0, %p9;
	sub.s64 	%rd58, %rd57, %rd15;
	cvt.u64.u32 	%rd59, %r17;
	shl.b64 	%rd60, %rd59, 32;
	add.s64 	%rd61, %rd56, 1;
	shr.u64 	%rd62, %rd61, 10;
	add.s64 	%rd63, %rd62, 1;
	shr.u64 	%rd64, %rd63, 1;
	shl.b64 	%rd65, %rd58, 52;
	add.s64 	%rd66, %rd65, %rd64;
	add.s64 	%rd67, %rd66, 4602678819172646912;
	or.b64  	%rd68, %rd67, %rd60;
	mov.b64 	%fd4, %rd68;
$L__BB5_9:
	st.param.f64 	[func_retval0], %fd4;
	st.param.b32 	[func_retval0+8], %r46;
	ret;

}
.func  (.param .b64 func_retval0) __internal_accurate_pow(
	.param .b64 __internal_accurate_pow_param_0
)
{
	.reg .pred 	%p<8>;
	.reg .b32 	%r<49>;
	.reg .b32 	%f<3>;
	.reg .b64 	%fd<109>;

	ld.param.f64 	%fd10, [__internal_accurate_pow_param_0];
	{
	.reg .b32 %temp; 
	mov.b64 	{%temp, %r46}, %fd10;
	}
	{
	.reg .b32 %temp; 
	mov.b64 	{%r45, %temp}, %fd10;
	}
	shr.u32 	%r47, %r46, 20;
	setp.gt.u32 	%p1, %r46, 1048575;
	@%p1 bra 	$L__BB6_2;
	mul.f64 	%fd11, %fd10, 0d4350000000000000;
	{
	.reg .b32 %temp; 
	mov.b64 	{%temp, %r46}, %fd11;
	}
	{
	.reg .b32 %temp; 
	mov.b64 	{%r45, %temp}, %fd11;
	}
	shr.u32 	%r16, %r46, 20;
	add.s32 	%r47, %r16, -54;
$L__BB6_2:
	add.s32 	%r48, %r47, -1023;
	and.b32  	%r17, %r46, -2146435073;
	or.b32  	%r18, %r17, 1072693248;
	mov.b64 	%fd107, {%r45, %r18};
	setp.lt.u32 	%p2, %r18, 1073127583;
	@%p2 bra 	$L__BB6_4;
	{
	.reg .b32 %temp; 
	mov.b64 	{%r19, %temp}, %fd107;
	}
	{
	.reg .b32 %temp; 
	mov.b64 	{%temp, %r20}, %fd107;
	}
	add.s32 	%r21, %r20, -1048576;
	mov.b64 	%fd107, {%r19, %r21};
	add.s32 	%r48, %r47, -1022;
$L__BB6_4:
	add.f64 	%fd12, %fd107, 0dBFF0000000000000;
	add.f64 	%fd13, %fd107, 0d3FF0000000000000;
	rcp.approx.ftz.f64 	%fd14, %fd13;
	neg.f64 	%fd15, %fd13;
	fma.rn.f64 	%fd16, %fd15, %fd14, 0d3FF0000000000000;
	fma.rn.f64 	%fd17, %fd16, %fd16, %fd16;
	fma.rn.f64 	%fd18, %fd17, %fd14, %fd14;
	mul.f64 	%fd19, %fd12, %fd18;
	fma.rn.f64 	%fd20, %fd12, %fd18, %fd19;
	mul.f64 	%fd21, %fd20, %fd20;
	fma.rn.f64 	%fd22, %fd21, 0d3EB0F5FF7D2CAFE2, 0d3ED0F5D241AD3B5A;
	fma.rn.f64 	%fd23, %fd22, %fd21, 0d3EF3B20A75488A3F;
	fma.rn.f64 	%fd24, %fd23, %fd21, 0d3F1745CDE4FAECD5;
	fma.rn.f64 	%fd25, %fd24, %fd21, 0d3F3C71C7258A578B;
	fma.rn.f64 	%fd26, %fd25, %fd21, 0d3F6249249242B910;
	fma.rn.f64 	%fd27, %fd26, %fd21, 0d3F89999999999DFB;
	sub.f64 	%fd28, %fd12, %fd20;
	add.f64 	%fd29, %fd28, %fd28;
	neg.f64 	%fd30, %fd20;
	fma.rn.f64 	%fd31, %fd30, %fd12, %fd29;
	mul.f64 	%fd32, %fd18, %fd31;
	fma.rn.f64 	%fd33, %fd21, %fd27, 0d3FB5555555555555;
	mov.f64 	%fd34, 0d3FB5555555555555;
	sub.f64 	%fd35, %fd34, %fd33;
	fma.rn.f64 	%fd36, %fd21, %fd27, %fd35;
	add.f64 	%fd37, %fd36, 0dBC46A4CB00B9E7B0;
	add.f64 	%fd38, %fd33, %fd37;
	sub.f64 	%fd39, %fd33, %fd38;
	add.f64 	%fd40, %fd37, %fd39;
	mul.rn.f64 	%fd41, %fd20, %fd20;
	neg.f64 	%fd42, %fd41;
	fma.rn.f64 	%fd43, %fd20, %fd20, %fd42;
	{
	.reg .b32 %temp; 
	mov.b64 	{%r22, %temp}, %fd32;
	}
	{
	.reg .b32 %temp; 
	mov.b64 	{%temp, %r23}, %fd32;
	}
	add.s32 	%r24, %r23, 1048576;
	mov.b64 	%fd44, {%r22, %r24};
	fma.rn.f64 	%fd45, %fd20, %fd44, %fd43;
	mul.rn.f64 	%fd46, %fd41, %fd20;
	neg.f64 	%fd47, %fd46;
	fma.rn.f64 	%fd48, %fd41, %fd20, %fd47;
	fma.rn.f64 	%fd49, %fd41, %fd32, %fd48;
	fma.rn.f64 	%fd50, %fd45, %fd20, %fd49;
	mul.rn.f64 	%fd51, %fd38, %fd46;
	neg.f64 	%fd52, %fd51;
	fma.rn.f64 	%fd53, %fd38, %fd46, %fd52;
	fma.rn.f64 	%fd54, %fd38, %fd50, %fd53;
	fma.rn.f64 	%fd55, %fd40, %fd46, %fd54;
	add.f64 	%fd56, %fd51, %fd55;
	sub.f64 	%fd57, %fd51, %fd56;
	add.f64 	%fd58, %fd55, %fd57;
	add.f64 	%fd59, %fd20, %fd56;
	sub.f64 	%fd60, %fd20, %fd59;
	add.f64 	%fd61, %fd56, %fd60;
	add.f64 	%fd62, %fd58, %fd61;
	add.f64 	%fd63, %fd32, %fd62;
	add.f64 	%fd64, %fd59, %fd63;
	sub.f64 	%fd65, %fd59, %fd64;
	add.f64 	%fd66, %fd63, %fd65;
	xor.b32  	%r25, %r48, -2147483648;
	mov.b32 	%r26, 1127219200;
	mov.b64 	%fd67, {%r25, %r26};
	mov.b32 	%r27, -2147483648;
	mov.b64 	%fd68, {%r27, %r26};
	sub.f64 	%fd69, %fd67, %fd68;
	fma.rn.f64 	%fd70, %fd69, 0d3FE62E42FEFA39EF, %fd64;
	fma.rn.f64 	%fd71, %fd69, 0dBFE62E42FEFA39EF, %fd70;
	sub.f64 	%fd72, %fd71, %fd64;
	sub.f64 	%fd73, %fd66, %fd72;
	fma.rn.f64 	%fd74, %fd69, 0d3C7ABC9E3B39803F, %fd73;
	add.f64 	%fd75, %fd70, %fd74;
	sub.f64 	%fd76, %fd70, %fd75;
	add.f64 	%fd77, %fd74, %fd76;
	mov.f64 	%fd78, 0d4000000000000000;
	{
	.reg .b32 %temp; 
	mov.b64 	{%temp, %r28}, %fd78;
	}
	{
	.reg .b32 %temp; 
	mov.b64 	{%r29, %temp}, %fd78;
	}
	shl.b32 	%r30, %r28, 1;
	setp.gt.u32 	%p3, %r30, -33554433;
	and.b32  	%r31, %r28, -15728641;
	selp.b32 	%r32, %r31, %r28, %p3;
	mov.b64 	%fd79, {%r29, %r32};
	mul.rn.f64 	%fd80, %fd75, %fd79;
	neg.f64 	%fd81, %fd80;
	fma.rn.f64 	%fd82, %fd75, %fd79, %fd81;
	fma.rn.f64 	%fd83, %fd77, %fd79, %fd82;
	add.f64 	%fd4, %fd80, %fd83;
	sub.f64 	%fd84, %fd80, %fd4;
	add.f64 	%fd5, %fd83, %fd84;
	fma.rn.f64 	%fd85, %fd4, 0d3FF71547652B82FE, 0d4338000000000000;
	{
	.reg .b32 %temp; 
	mov.b64 	{%r13, %temp}, %fd85;
	}
	mov.f64 	%fd86, 0dC338000000000000;
	add.rn.f64 	%fd87, %fd85, %fd86;
	fma.rn.f64 	%fd88, %fd87, 0dBFE62E42FEFA39EF, %fd4;
	fma.rn.f64 	%fd89, %fd87, 0dBC7ABC9E3B39803F, %fd88;
	fma.rn.f64 	%fd90, %fd89, 0d3E5ADE1569CE2BDF, 0d3E928AF3FCA213EA;
	fma.rn.f64 	%fd91, %fd90, %fd89, 0d3EC71DEE62401315;
	fma.rn.f64 	%fd92, %fd91, %fd89, 0d3EFA01997C89EB71;
	fma.rn.f64 	%fd93, %fd92, %fd89, 0d3F2A01A014761F65;
	fma.rn.f64 	%fd94, %fd93, %fd89, 0d3F56C16C1852B7AF;
	fma.rn.f64 	%fd95, %fd94, %fd89, 0d3F81111111122322;
	fma.rn.f64 	%fd96, %fd95, %fd89, 0d3FA55555555502A1;
	fma.rn.f64 	%fd97, %fd96, %fd89, 0d3FC5555555555511;
	fma.rn.f64 	%fd98, %fd97, %fd89, 0d3FE000000000000B;
	fma.rn.f64 	%fd99, %fd98, %fd89, 0d3FF0000000000000;
	fma.rn.f64 	%fd100, %fd99, %fd89, 0d3FF0000000000000;
	{
	.reg .b32 %temp; 
	mov.b64 	{%r14, %temp}, %fd100;
	}
	{
	.reg .b32 %temp; 
	mov.b64 	{%temp, %r15}, %fd100;
	}
	shl.b32 	%r33, %r13, 20;
	add.s32 	%r34, %r33, %r15;
	mov.b64 	%fd108, {%r14, %r34};
	{
	.reg .b32 %temp; 
	mov.b64 	{%temp, %r35}, %fd4;
	}
	mov.b32 	%f2, %r35;
	abs.f32 	%f1, %f2;
	setp.lt.f32 	%p4, %f1, 0f4086232B;
	@%p4 bra 	$L__BB6_7;
	setp.lt.f64 	%p5, %fd4, 0d0000000000000000;
	add.f64 	%fd101, %fd4, 0d7FF0000000000000;
	selp.f64 	%fd108, 0d0000000000000000, %fd101, %p5;
	setp.geu.f32 	%p6, %f1, 0f40874800;
	@%p6 bra 	$L__BB6_7;
	shr.u32 	%r36, %r13, 31;
	add.s32 	%r37, %r13, %r36;
	shr.s32 	%r38, %r37, 1;
	shl.b32 	%r39, %r38, 20;
	add.s32 	%r40, %r15, %r39;
	mov.b64 	%fd102, {%r14, %r40};
	sub.s32 	%r41, %r13, %r38;
	shl.b32 	%r42, %r41, 20;
	add.s32 	%r43, %r42, 1072693248;
	mov.b32 	%r44, 0;
	mov.b64 	%fd103, {%r44, %r43};
	mul.f64 	%fd108, %fd103, %fd102;
$L__BB6_7:
	abs.f64 	%fd104, %fd108;
	setp.eq.f64 	%p7, %fd104, 0d7FF0000000000000;
	fma.rn.f64 	%fd105, %fd108, %fd5, %fd108;
	selp.f64 	%fd106, %fd108, %fd105, %p7;
	st.param.f64 	[func_retval0], %fd106;
	ret;

}


// ===== COMPILED SASS (sm_100) =====

	.target	sm_100

	.elftype	@"ET_EXEC"


//--------------------- .note.nv.tkinfo           --------------------------
	.section	.note.nv.tkinfo,"",@"SHT_NOTE"
	.sectionflags	@"SHF_NOTE_NV_TKINFO"
	.tkinfo
        /*0018*/ 	.word	0x00000002
        /*0030*/ 	.string	""
        /*0030*/ 	.string	"ptxas"
        /*0030*/ 	.string	"Cuda compilation tools, release 13.0, V13.0.88"
        /*0030*/ 	.string	"Build cuda_13.0.r13.0/compiler.36424714_0"
        /*0030*/ 	.string	"-arch sm_100 -m 64 "



//--------------------- .note.nv.cuinfo           --------------------------
	.section	.note.nv.cuinfo,"",@"SHT_NOTE"
	.sectionflags	@"SHF_NOTE_NV_CUINFO"
        /*0018*/ 	.short	0x0002
        /*001a*/ 	.short	0x0064
        /*001c*/ 	.short	0x0082
	.zero		2


//--------------------- .nv.info                  --------------------------
	.section	.nv.info,"",@"SHT_CUDA_INFO"
	.align	4


	//----- nvinfo : EIATTR_REGCOUNT
	.align		4
        /*0000*/ 	.byte	0x04, 0x2f
        /*0002*/ 	.short	(.L_12 - .L_11)
	.align		4
.L_11:
        /*0004*/ 	.word	index@(_Z4initjP17curandStateXORWOW)
        /*0008*/ 	.word	0x0000001f


	//----- nvinfo : EIATTR_FRAME_SIZE
	.align		4
.L_12:
        /*000c*/ 	.byte	0x04, 0x11
        /*000e*/ 	.short	(.L_14 - .L_13)
	.align		4
.L_13:
        /*0010*/ 	.word	index@(_Z4initjP17curandStateXORWOW)
        /*0014*/ 	.word	0x00000000


	//----- nvinfo : EIATTR_REGCOUNT
	.align		4
.L_14:
        /*0018*/ 	.byte	0x04, 0x2f
        /*001a*/ 	.short	(.L_16 - .L_15)
	.align		4
.L_15:
        /*001c*/ 	.word	index@(_Z10MontecarloP17curandStateXORWOWP7pdfStepP8functionPfS5_)
        /*0020*/ 	.word	0x00000030


	//----- nvinfo : EIATTR_FRAME_SIZE
	.align		4
.L_16:
        /*0024*/ 	.byte	0x04, 0x11
        /*0026*/ 	.short	(.L_18 - .L_17)
	.align		4
.L_17:
        /*0028*/ 	.word	index@($_Z10MontecarloP17curandStateXORWOWP7pdfStepP8functionPfS5_$__internal_trig_reduction_slowpathd)
        /*002c*/ 	.word	0x00000028


	//----- nvinfo : EIATTR_FRAME_SIZE
	.align		4
.L_18:
        /*0030*/ 	.byte	0x04, 0x11
        /*0032*/ 	.short	(.L_20 - .L_19)
	.align		4
.L_19:
        /*0034*/ 	.word	index@($_Z10MontecarloP17curandStateXORWOWP7pdfStepP8functionPfS5_$__internal_accurate_pow)
        /*0038*/ 	.word	0x00000028


	//----- nvinfo : EIATTR_FRAME_SIZE
	.align		4
.L_20:
        /*003c*/ 	.byte	0x04, 0x11
        /*003e*/ 	.short	(.L_22 - .L_21)
	.align		4
.L_21:
        /*0040*/ 	.word	index@($__internal_3_$__cuda_sm3x_div_rn_noftz_f32_slowpath)
        /*0044*/ 	.word	0x00000028


	//----- nvinfo : EIATTR_FRAME_SIZE
	.align		4
.L_22:
        /*0048*/ 	.byte	0x04, 0x11
        /*004a*/ 	.short	(.L_24 - .L_23)
	.align		4
.L_23:
        /*004c*/ 	.word	index@(_Z10MontecarloP17curandStateXORWOWP7pdfStepP8functionPfS5_)
        /*0050*/ 	.word	0x00000028


	//----- nvinfo : EIATTR_REGCOUNT
	.align		4
.L_24:
        /*0054*/ 	.byte	0x04, 0x2f
        /*0056*/ 	.short	(.L_26 - .L_25)
	.align		4
.L_25:
        /*0058*/ 	.word	index@(_Z8WeightsXP17curandStateXORWOWP8functionP7pdfStepPfS5_)
        /*005c*/ 	.word	0x0000002a


	//----- nvinfo : EIATTR_FRAME_SIZE
	.align		4
.L_26:
        /*0060*/ 	.byte	0x04, 0x11
        /*0062*/ 	.short	(.L_28 - .L_27)
	.align		4
.L_27:
        /*0064*/ 	.word	index@($_Z8WeightsXP17curandStateXORWOWP8functionP7pdfStepPfS5_$__internal_trig_reduction_slowpathd)
        /*0068*/ 	.word	0x00000028


	//----- nvinfo : EIATTR_FRAME_SIZE
	.align		4
.L_28:
        /*006c*/ 	.byte	0x04, 0x11
        /*006e*/ 	.short	(.L_30 - .L_29)
	.align		4
.L_29:
        /*0070*/ 	.word	index@($_Z8WeightsXP17curandStateXORWOWP8functionP7pdfStepPfS5_$__internal_accurate_pow)
        /*0074*/ 	.word	0x00000028


	//----- nvinfo : EIATTR_FRAME_SIZE
	.align		4
.L_30:
        /*0078*/ 	.byte	0x04, 0x11
        /*007a*/ 	.short	(.L_32 - .L_31)
	.align		4
.L_31:
        /*007c*/ 	.word	index@($__internal_2_$__cuda_sm3x_div_rn_noftz_f32_slowpath)
        /*0080*/ 	.word	0x00000028


	//----- nvinfo : EIATTR_FRAME_SIZE
	.align		4
.L_32:
        /*0084*/ 	.byte	0x04, 0x11
        /*0086*/ 	.short	(.L_34 - .L_33)
	.align		4
.L_33:
        /*0088*/ 	.word	index@(_Z8WeightsXP17curandStateXORWOWP8functionP7pdfStepPfS5_)
        /*008c*/ 	.word	0x00000028


	//----- nvinfo : EIATTR_REGCOUNT
	.align		4
.L_34:
        /*0090*/ 	.byte	0x04, 0x2f
        /*0092*/ 	.short	(.L_36 - .L_35)
	.align		4
.L_35:
        /*0094*/ 	.word	index@(_Z8WeightsYP17curandStateXORWOWP8functionP7pdfStepPfS5_)
        /*0098*/ 	.word	0x00000028


	//----- nvinfo : EIATTR_FRAME_SIZE
	.align		4
.L_36:
        /*009c*/ 	.byte	0x04, 0x11
        /*009e*/ 	.short	(.L_38 - .L_37)
	.align		4
.L_37:
        /*00a0*/ 	.word	index@($_Z8WeightsYP17curandStateXORWOWP8functionP7pdfStepPfS5_$__internal_trig_reduction_slowpathd)
        /*00a4*/ 	.word	0x00000028


	//----- nvinfo : EIATTR_FRAME_SIZE
	.align		4
.L_38:
        /*00a8*/ 	.byte	0x04, 0x11
        /*00aa*/ 	.short	(.L_40 - .L_39)
	.align		4
.L_39:
        /*00ac*/ 	.word	index@($_Z8WeightsYP17curandStateXORWOWP8functionP7pdfStepPfS5_$__internal_accurate_pow)
        /*00b0*/ 	.word	0x00000028


	//----- nvinfo : EIATTR_FRAME_SIZE
	.align		4
.L_40:
        /*00b4*/ 	.byte	0x04, 0x11
        /*00b6*/ 	.short	(.L_42 - .L_41)
	.align		4
.L_41:
        /*00b8*/ 	.word	index@($__internal_1_$__cuda_sm3x_div_rn_noftz_f32_slowpath)
        /*00bc*/ 	.word	0x00000028


	//----- nvinfo : EIATTR_FRAME_SIZE
	.align		4
.L_42:
        /*00c0*/ 	.byte	0x04, 0x11
        /*00c2*/ 	.short	(.L_44 - .L_43)
	.align		4
.L_43:
        /*00c4*/ 	.word	index@(_Z8WeightsYP17curandStateXORWOWP8functionP7pdfStepPfS5_)
        /*00c8*/ 	.word	0x00000028


	//----- nvinfo : EIATTR_REGCOUNT
	.align		4
.L_44:
        /*00cc*/ 	.byte	0x04, 0x2f
        /*00ce*/ 	.short	(.L_46 - .L_45)
	.align		4
.L_45:
        /*00d0*/ 	.word	index@(_Z8WeightsZP17curandStateXORWOWP8functionP7pdfStepPfS5_)
        /*00d4*/ 	.word	0x00000028


	//----- nvinfo : EIATTR_FRAME_SIZE
	.align		4
.L_46:
        /*00d8*/ 	.byte	0x04, 0x11
        /*00da*/ 	.short	(.L_48 - .L_47)
	.align		4
.L_47:
        /*00dc*/ 	.word	index@($_Z8WeightsZP17curandStateXORWOWP8functionP7pdfStepPfS5_$__internal_trig_reduction_slowpathd)
        /*00e0*/ 	.word	0x00000028


	//----- nvinfo : EIATTR_FRAME_SIZE
	.align		4
.L_48:
        /*00e4*/ 	.byte	0x04, 0x11
        /*00e6*/ 	.short	(.L_50 - .L_49)
	.align		4
.L_49:
        /*00e8*/ 	.word	index@($_Z8WeightsZP17curandStateXORWOWP8functionP7pdfStepPfS5_$__internal_accurate_pow)
        /*00ec*/ 	.word	0x00000028


	//----- nvinfo : EIATTR_FRAME_SIZE
	.align		4
.L_50:
        /*00f0*/ 	.byte	0x04, 0x11
        /*00f2*/ 	.short	(.L_52 - .L_51)
	.align		4
.L_51:
        /*00f4*/ 	.word	index@($__internal_0_$__cuda_sm3x_div_rn_noftz_f32_slowpath)
        /*00f8*/ 	.word	0x00000028


	//----- nvinfo : EIATTR_FRAME_SIZE
	.align		4
.L_52:
        /*00fc*/ 	.byte	0x04, 0x11
        /*00fe*/ 	.short	(.L_54 - .L_53)
	.align		4
.L_53:
        /*0100*/ 	.word	index@(_Z8WeightsZP17curandStateXORWOWP8functionP7pdfStepPfS5_)
        /*0104*/ 	.word	0x00000028


	//----- nvinfo : EIATTR_MIN_STACK_SIZE
	.align		4
.L_54:
        /*0108*/ 	.byte	0x04, 0x12
        /*010a*/ 	.short	(.L_56 - .L_55)
	.align		4
.L_55:
        /*010c*/ 	.word	index@(_Z8WeightsZP17curandStateXORWOWP8functionP7pdfStepPfS5_)
        /*0110*/ 	.word	0x00000028


	//----- nvinfo : EIATTR_MIN_STACK_SIZE
	.align		4
.L_56:
        /*0114*/ 	.byte	0x04, 0x12
        /*0116*/ 	.short	(.L_58 - .L_57)
	.align		4
.L_57:
        /*0118*/ 	.word	index@(_Z8WeightsYP17curandStateXORWOWP8functionP7pdfStepPfS5_)
        /*011c*/ 	.word	0x00000028


	//----- nvinfo : EIATTR_MIN_STACK_SIZE
	.align		4
.L_58:
        /*0120*/ 	.byte	0x04, 0x12
        /*0122*/ 	.short	(.L_60 - .L_59)
	.align		4
.L_59:
        /*0124*/ 	.word	index@(_Z8WeightsXP17curandStateXORWOWP8functionP7pdfStepPfS5_)
        /*0128*/ 	.word	0x00000028


	//----- nvinfo : EIATTR_MIN_STACK_SIZE
	.align		4
.L_60:
        /*012c*/ 	.byte	0x04, 0x12
        /*012e*/ 	.short	(.L_62 - .L_61)
	.align		4
.L_61:
        /*0130*/ 	.word	index@(_Z10MontecarloP17curandStateXORWOWP7pdfStepP8functionPfS5_)
        /*0134*/ 	.word	0x00000028


	//----- nvinfo : EIATTR_MIN_STACK_SIZE
	.align		4
.L_62:
        /*0138*/ 	.byte	0x04, 0x12
        /*013a*/ 	.short	(.L_64 - .L_63)
	.align		4
.L_63:
        /*013c*/ 	.word	index@(_Z4initjP17curandStateXORWOW)
        /*0140*/ 	.word	0x00000000
.L_64:


//--------------------- .nv.compat                --------------------------
	.section	.nv.compat,"",@"SHT_CUDA_COMPAT_INFO"
	.align	4
        /*0000*/ 	.byte	0x02, 0x09, 0x00, 0x00, 0x02, 0x02, 0x01, 0x00, 0x02, 0x05, 0x05, 0x00, 0x03, 0x07, 0x01, 0x01
        /*0010*/ 	.byte	0x02, 0x03, 0x00, 0x00, 0x02, 0x06, 0x01, 0x00, 0x04, 0x0b, 0x08, 0x00, 0x01, 0x00, 0x00, 0x00
        /*0020*/ 	.byte	0x00, 0x00, 0x00, 0x00


//--------------------- .nv.info._Z8WeightsZP17curandStateXORWOWP8functionP7pdfStepPfS5_ --------------------------
	.section	.nv.info._Z8WeightsZP17curandStateXORWOWP8functionP7pdfStepPfS5_,"",@"SHT_CUDA_INFO"
	.sectionflags	@""
	.align	4


	//----- nvinfo : EIATTR_CUDA_API_VERSION
	.align		4
        /*0000*/ 	.byte	0x04, 0x37
        /*0002*/ 	.short	(.L_66 - .L_65)
.L_65:
        /*0004*/ 	.word	0x00000082


	//----- nvinfo : EIATTR_KPARAM_INFO
	.align		4
.L_66:
        /*0008*/ 	.byte	0x04, 0x17
        /*000a*/ 	.short	(.L_68 - .L_67)
.L_67:
        /*000c*/ 	.word	0x00000000
        /*0010*/ 	.short	0x0004
        /*0012*/ 	.short	0x0020
        /*0014*/ 	.byte	0x00, 0xf5, 0x21, 0x00


	//----- nvinfo : EIATTR_KPARAM_INFO
	.align		4
.L_68:
        /*0018*/ 	.byte	0x04, 0x17
        /*001a*/ 	.short	(.L_70 - .L_69)
.L_69:
        /*001c*/ 	.word	0x00000000
        /*0020*/ 	.short	0x0003
        /*0022*/ 	.short	0x0018
        /*0024*/ 	.byte	0x00, 0xf5, 0x21, 0x00


	//----- nvinfo : EIATTR_KPARAM_INFO
	.align		4
.L_70:
        /*0028*/ 	.byte	0x04, 0x17
        /*002a*/ 	.short	(.L_72 - .L_71)
.L_71:
        /*002c*/ 	.word	0x00000000
        /*0030*/ 	.short	0x0002
        /*0032*/ 	.short	0x0010
        /*0034*/ 	.byte	0x00, 0xf5, 0x21, 0x00


	//----- nvinfo : EIATTR_KPARAM_INFO
	.align		4
.L_72:
        /*0038*/ 	.byte	0x04, 0x17
        /*003a*/ 	.short	(.L_74 - .L_73)
.L_73:
        /*003c*/ 	.word	0x00000000
        /*0040*/ 	.short	0x0001
        /*0042*/ 	.short	0x0008
        /*0044*/ 	.byte	0x00, 0xf5, 0x21, 0x00


	//----- nvinfo : EIATTR_KPARAM_INFO
	.align		4
.L_74:
        /*0048*/ 	.byte	0x04, 0x17
        /*004a*/ 	.short	(.L_76 - .L_75)
.L_75:
        /*004c*/ 	.word	0x00000000
        /*0050*/ 	.short	0x0000
        /*0052*/ 	.short	0x0000
        /*0054*/ 	.byte	0x00, 0xf5, 0x21, 0x00


	//----- nvinfo : EIATTR_SPARSE_MMA_MASK
	.align		4
.L_76:
        /*0058*/ 	.byte	0x03, 0x50
        /*005a*/ 	.short	0x0000


	//----- nvinfo : EIATTR_MAXREG_COUNT
	.align		4
        /*005c*/ 	.byte	0x03, 0x1b
        /*005e*/ 	.short	0x00ff


	//----- nvinfo : EIATTR_NUM_BARRIERS
	.align		4
        /*0060*/ 	.byte	0x02, 0x4c
        /*0062*/ 	.byte	0x01
	.zero		1


	//----- nvinfo : EIATTR_MERCURY_ISA_VERSION
	.align		4
        /*0064*/ 	.byte	0x03, 0x5f
        /*0066*/ 	.short	0x0101


	//----- nvinfo : EIATTR_VRC_CTA_INIT_COUNT
	.align		4
        /*0068*/ 	.byte	0x02, 0x4a
	.zero		1
	.zero		1


	//----- nvinfo : EIATTR_EXIT_INSTR_OFFSETS
	.align		4
        /*006c*/ 	.byte	0x04, 0x1c
        /*006e*/ 	.short	(.L_78 - .L_77)


	//   ....[0]....
.L_77:
        /*0070*/ 	.word	0x00002290


	//   ....[1]....
        /*0074*/ 	.word	0x00002350


	//----- nvinfo : EIATTR_CRS_STACK_SIZE
	.align		4
.L_78:
        /*0078*/ 	.byte	0x04, 0x1e
        /*007a*/ 	.short	(.L_80 - .L_79)
.L_79:
        /*007c*/ 	.word	0x00000000


	//----- nvinfo : EIATTR_CBANK_PARAM_SIZE
	.align		4
.L_80:
        /*0080*/ 	.byte	0x03, 0x19
        /*0082*/ 	.short	0x0028


	//----- nvinfo : EIATTR_PARAM_CBANK
	.align		4
        /*0084*/ 	.byte	0x04, 0x0a
        /*0086*/ 	.short	(.L_82 - .L_81)
	.align		4
.L_81:
        /*0088*/ 	.word	index@(.nv.constant0._Z8WeightsZP17curandStateXORWOWP8functionP7pdfStepPfS5_)
        /*008c*/ 	.short	0x0380
        /*008e*/ 	.short	0x0028


	//----- nvinfo : EIATTR_SW_WAR
	.align		4
.L_82:
        /*0090*/ 	.byte	0x04, 0x36
        /*0092*/ 	.short	(.L_84 - .L_83)
.L_83:
        /*0094*/ 	.word	0x00000008
.L_84:


//--------------------- .nv.info._Z8WeightsYP17curandStateXORWOWP8functionP7pdfStepPfS5_ --------------------------
	.section	.nv.info._Z8WeightsYP17curandStateXORWOWP8functionP7pdfStepPfS5_,"",@"SHT_CUDA_INFO"
	.sectionflags	@""
	.align	4


	//----- nvinfo : EIATTR_CUDA_API_VERSION
	.align		4
        /*0000*/ 	.byte	0x04, 0x37
        /*0002*/ 	.short	(.L_86 - .L_85)
.L_85:
        /*0004*/ 	.word	0x00000082


	//----- nvinfo : EIATTR_KPARAM_INFO
	.align		4
.L_86:
        /*0008*/ 	.byte	0x04, 0x17
        /*000a*/ 	.short	(.L_88 - .L_87)
.L_87:
        /*000c*/ 	.word	0x00000000
        /*0010*/ 	.short	0x0004
        /*0012*/ 	.short	0x0020
        /*0014*/ 	.byte	0x00, 0xf5, 0x21, 0x00


	//----- nvinfo : EIATTR_KPARAM_INFO
	.align		4
.L_88:
        /*0018*/ 	.byte	0x04, 0x17
        /*001a*/ 	.short	(.L_90 - .L_89)
.L_89:
        /*001c*/ 	.word	0x00000000
        /*0020*/ 	.short	0x0003
        /*0022*/ 	.short	0x0018
        /*0024*/ 	.byte	0x00, 0xf5, 0x21, 0x00


	//----- nvinfo : EIATTR_KPARAM_INFO
	.align		4
.L_90:
        /*0028*/ 	.byte	0x04, 0x17
        /*002a*/ 	.short	(.L_92 - .L_91)
.L_91:
        /*002c*/ 	.word	0x00000000
        /*0030*/ 	.short	0x0002
        /*0032*/ 	.short	0x0010
        /*0034*/ 	.byte	0x00, 0xf5, 0x21, 0x00


	//----- nvinfo : EIATTR_KPARAM_INFO
	.align		4
.L_92:
        /*0038*/ 	.byte	0x04, 0x17
        /*003a*/ 	.short	(.L_94 - .L_93)
.L_93:
        /*003c*/ 	.word	0x00000000
        /*0040*/ 	.short	0x0001
        /*0042*/ 	.short	0x0008
        /*0044*/ 	.byte	0x00, 0xf5, 0x21, 0x00


	//----- nvinfo : EIATTR_KPARAM_INFO
	.align		4
.L_94:
        /*0048*/ 	.byte	0x04, 0x17
        /*004a*/ 	.short	(.L_96 - .L_95)
.L_95:
        /*004c*/ 	.word	0x00000000
        /*0050*/ 	.short	0x0000
        /*0052*/ 	.short	0x0000
        /*0054*/ 	.byte	0x00, 0xf5, 0x21, 0x00


	//----- nvinfo : EIATTR_SPARSE_MMA_MASK
	.align		4
.L_96:
        /*0058*/ 	.byte	0x03, 0x50
        /*005a*/ 	.short	0x0000


	//----- nvinfo : EIATTR_MAXREG_COUNT
	.align		4
        /*005c*/ 	.byte	0x03, 0x1b
        /*005e*/ 	.short	0x00ff


	//----- nvinfo : EIATTR_NUM_BARRIERS
	.align		4
        /*0060*/ 	.byte	0x02, 0x4c
        /*0062*/ 	.byte	0x01
	.zero		1


	//----- nvinfo : EIATTR_MERCURY_ISA_VERSION
	.align		4
        /*0064*/ 	.byte	0x03, 0x5f
        /*0066*/ 	.short	0x0101


	//----- nvinfo : EIATTR_VRC_CTA_INIT_COUNT
	.align		4
        /*0068*/ 	.byte	0x02, 0x4a
	.zero		1
	.zero		1


	//----- nvinfo : EIATTR_EXIT_INSTR_OFFSETS
	.align		4
        /*006c*/ 	.byte	0x04, 0x1c
        /*006e*/ 	.short	(.L_98 - .L_97)


	//   ....[0]....
.L_97:
        /*0070*/ 	.word	0x00002290


	//   ....[1]....
        /*0074*/ 	.word	0x00002350


	//----- nvinfo : EIATTR_CRS_STACK_SIZE
	.align		4
.L_98:
        /*0078*/ 	.byte	0x04, 0x1e
        /*007a*/ 	.short	(.L_100 - .L_99)
.L_99:
        /*007c*/ 	.word	0x00000000


	//----- nvinfo : EIATTR_CBANK_PARAM_SIZE
	.align		4
.L_100:
        /*0080*/ 	.byte	0x03, 0x19
        /*0082*/ 	.short	0x0028


	//----- nvinfo : EIATTR_PARAM_CBANK
	.align		4
        /*0084*/ 	.byte	0x04, 0x0a
        /*0086*/ 	.short	(.L_102 - .L_101)
	.align		4
.L_101:
        /*0088*/ 	.word	index@(.nv.constant0._Z8WeightsYP17curandStateXORWOWP8functionP7pdfStepPfS5_)
        /*008c*/ 	.short	0x0380
        /*008e*/ 	.short	0x0028


	//----- nvinfo : EIATTR_SW_WAR
	.align		4
.L_102:
        /*0090*/ 	.byte	0x04, 0x36
        /*0092*/ 	.short	(.L_104 - .L_103)
.L_103:
        /*0094*/ 	.word	0x00000008
.L_104:


//--------------------- .nv.info._Z8WeightsXP17curandStateXORWOWP8functionP7pdfStepPfS5_ --------------------------
	.section	.nv.info._Z8WeightsXP17curandStateXORWOWP8functionP7pdfStepPfS5_,"",@"SHT_CUDA_INFO"
	.sectionflags	@""
	.align	4


	//----- nvinfo : EIATTR_CUDA_API_VERSION
	.align		4
        /*0000*/ 	.byte	0x04, 0x37
        /*0002*/ 	.short	(.L_106 - .L_105)
.L_105:
        /*0004*/ 	.word	0x00000082


	//----- nvinfo : EIATTR_KPARAM_INFO
	.align		4
.L_106:
        /*0008*/ 	.byte	0x04, 0x17
        /*000a*/ 	.short	(.L_108 - .L_107)
.L_107:
        /*000c*/ 	.word	0x00000000
        /*0010*/ 	.short	0x0004
        /*0012*/ 	.short	0x0020
        /*0014*/ 	.byte	0x00, 0xf5, 0x21, 0x00


	//----- nvinfo : EIATTR_KPARAM_INFO
	.align		4
.L_108:
        /*0018*/ 	.byte	0x04, 0x17
        /*001a*/ 	.short	(.L_110 - .L_109)
.L_109:
        /*001c*/ 	.word	0x00000000
        /*0020*/ 	.short	0x0003
        /*0022*/ 	.short	0x0018
        /*0024*/ 	.byte	0x00, 0xf5, 0x21, 0x00


	//----- nvinfo : EIATTR_KPARAM_INFO
	.align		4
.L_110:
        /*0028*/ 	.byte	0x04, 0x17
        /*002a*/ 	.short	(.L_112 - .L_111)
.L_111:
        /*002c*/ 	.word	0x00000000
        /*0030*/ 	.short	0x0002
        /*0032*/ 	.short	0x0010
        /*0034*/ 	.byte	0x00, 0xf5, 0x21, 0x00


	//----- nvinfo : EIATTR_KPARAM_INFO
	.align		4
.L_112:
        /*0038*/ 	.byte	0x04, 0x17
        /*003a*/ 	.short	(.L_114 - .L_113)
.L_113:
        /*003c*/ 	.word	0x00000000
        /*0040*/ 	.short	0x0001
        /*0042*/ 	.short	0x0008
        /*0044*/ 	.byte	0x00, 0xf5, 0x21, 0x00


	//----- nvinfo : EIATTR_KPARAM_INFO
	.align		4
.L_114:
        /*0048*/ 	.byte	0x04, 0x17
        /*004a*/ 	.short	(.L_116 - .L_115)
.L_115:
        /*004c*/ 	.word	0x00000000
        /*0050*/ 	.short	0x0000
        /*0052*/ 	.short	0x0000
        /*0054*/ 	.byte	0x00, 0xf5, 0x21, 0x00


	//----- nvinfo : EIATTR_SPARSE_MMA_MASK
	.align		4
.L_116:
        /*0058*/ 	.byte	0x03, 0x50
        /*005a*/ 	.short	0x0000


	//----- nvinfo : EIATTR_MAXREG_COUNT
	.align		4
        /*005c*/ 	.byte	0x03, 0x1b
        /*005e*/ 	.short	0x00ff


	//----- nvinfo : EIATTR_NUM_BARRIERS
	.align		4
        /*0060*/ 	.byte	0x02, 0x4c
        /*0062*/ 	.byte	0x01
	.zero		1


	//----- nvinfo : EIATTR_MERCURY_ISA_VERSION
	.align		4
        /*0064*/ 	.byte	0x03, 0x5f
        /*0066*/ 	.short	0x0101


	//----- nvinfo : EIATTR_VRC_CTA_INIT_COUNT
	.align		4
        /*0068*/ 	.byte	0x02, 0x4a
	.zero		1
	.zero		1


	//----- nvinfo : EIATTR_EXIT_INSTR_OFFSETS
	.align		4
        /*006c*/ 	.byte	0x04, 0x1c
        /*006e*/ 	.short	(.L_118 - .L_117)


	//   ....[0]....
.L_117:
        /*0070*/ 	.word	0x000022e0


	//   ....[1]....
        /*0074*/ 	.word	0x000023a0


	//----- nvinfo : EIATTR_CRS_STACK_SIZE
	.align		4
.L_118:
        /*0078*/ 	.byte	0x04, 0x1e
        /*007a*/ 	.short	(.L_120 - .L_119)
.L_119:
        /*007c*/ 	.word	0x00000000


	//----- nvinfo : EIATTR_CBANK_PARAM_SIZE
	.align		4
.L_120:
        /*0080*/ 	.byte	0x03, 0x19
        /*0082*/ 	.short	0x0028


	//----- nvinfo : EIATTR_PARAM_CBANK
	.align		4
        /*0084*/ 	.byte	0x04, 0x0a
        /*0086*/ 	.short	(.L_122 - .L_121)
	.align		4
.L_121:
        /*0088*/ 	.word	index@(.nv.constant0._Z8WeightsXP17curandStateXORWOWP8functionP7pdfStepPfS5_)
        /*008c*/ 	.short	0x0380
        /*008e*/ 	.short	0x0028


	//----- nvinfo : EIATTR_SW_WAR
	.align		4
.L_122:
        /*0090*/ 	.byte	0x04, 0x36
        /*0092*/ 	.short	(.L_124 - .L_123)
.L_123:
        /*0094*/ 	.word	0x00000008
.L_124:


//--------------------- .nv.info._Z10MontecarloP17curandStateXORWOWP7pdfStepP8functionPfS5_ --------------------------
	.section	.nv.info._Z10MontecarloP17curandStateXORWOWP7pdfStepP8functionPfS5_,"",@"SHT_CUDA_INFO"
	.sectionflags	@""
	.align	4


	//----- nvinfo : EIATTR_CUDA_API_VERSION
	.align		4
        /*0000*/ 	.byte	0x04, 0x37
        /*0002*/ 	.short	(.L_126 - .L_125)
.L_125:
        /*0004*/ 	.word	0x00000082


	//----- nvinfo : EIATTR_KPARAM_INFO
	.align		4
.L_126:
        /*0008*/ 	.byte	0x04, 0x17
        /*000a*/ 	.short	(.L_128 - .L_127)
.L_127:
        /*000c*/ 	.word	0x00000000
        /*0010*/ 	.short	0x0004
        /*0012*/ 	.short	0x0020
        /*0014*/ 	.byte	0x00, 0xf5, 0x21, 0x00


	//----- nvinfo : EIATTR_KPARAM_INFO
	.align		4
.L_128:
        /*0018*/ 	.byte	0x04, 0x17
        /*001a*/ 	.short	(.L_130 - .L_129)
.L_129:
        /*001c*/ 	.word	0x00000000
        /*0020*/ 	.short	0x0003
        /*0022*/ 	.short	0x0018
        /*0024*/ 	.byte	0x00, 0xf5, 0x21, 0x00


	//----- nvinfo : EIATTR_KPARAM_INFO
	.align		4
.L_130:
        /*0028*/ 	.byte	0x04, 0x17
        /*002a*/ 	.short	(.L_132 - .L_131)
.L_131:
        /*002c*/ 	.word	0x00000000
        /*0030*/ 	.short	0x0002
        /*0032*/ 	.short	0x0010
        /*0034*/ 	.byte	0x00, 0xf5, 0x21, 0x00


	//----- nvinfo : EIATTR_KPARAM_INFO
	.align		4
.L_132:
        /*0038*/ 	.byte	0x04, 0x17
        /*003a*/ 	.short	(.L_134 - .L_133)
.L_133:
        /*003c*/ 	.word	0x00000000
        /*0040*/ 	.short	0x0001
        /*0042*/ 	.short	0x0008
        /*0044*/ 	.byte	0x00, 0xf5, 0x21, 0x00


	//----- nvinfo : EIATTR_KPARAM_INFO
	.align		4
.L_134:
        /*0048*/ 	.byte	0x04, 0x17
        /*004a*/ 	.short	(.L_136 - .L_135)
.L_135:
        /*004c*/ 	.word	0x00000000
        /*0050*/ 	.short	0x0000
        /*0052*/ 	.short	0x0000
        /*0054*/ 	.byte	0x00, 0xf5, 0x21, 0x00


	//----- nvinfo : EIATTR_SPARSE_MMA_MASK
	.align		4
.L_136:
        /*0058*/ 	.byte	0x03, 0x50
        /*005a*/ 	.short	0x0000


	//----- nvinfo : EIATTR_MAXREG_COUNT
	.align		4
        /*005c*/ 	.byte	0x03, 0x1b
        /*005e*/ 	.short	0x00ff


	//----- nvinfo : EIATTR_NUM_BARRIERS
	.align		4
        /*0060*/ 	.byte	0x02, 0x4c
        /*0062*/ 	.byte	0x01
	.zero		1


	//----- nvinfo : EIATTR_MERCURY_ISA_VERSION
	.align		4
        /*0064*/ 	.byte	0x03, 0x5f
        /*0066*/ 	.short	0x0101


	//----- nvinfo : EIATTR_VRC_CTA_INIT_COUNT
	.align		4
        /*0068*/ 	.byte	0x02, 0x4a
	.zero		1
	.zero		1


	//----- nvinfo : EIATTR_EXIT_INSTR_OFFSETS
	.align		4
        /*006c*/ 	.byte	0x04, 0x1c
        /*006e*/ 	.short	(.L_138 - .L_137)


	//   ....[0]....
.L_137:
        /*0070*/ 	.word	0x000020c0


	//   ....[1]....
        /*0074*/ 	.word	0x00002180


	//----- nvinfo : EIATTR_CRS_STACK_SIZE
	.align		4
.L_138:
        /*0078*/ 	.byte	0x04, 0x1e
        /*007a*/ 	.short	(.L_140 - .L_139)
.L_139:
        /*007c*/ 	.word	0x00000000


	//----- nvinfo : EIATTR_CBANK_PARAM_SIZE
	.align		4
.L_140:
        /*0080*/ 	.byte	0x03, 0x19
        /*0082*/ 	.short	0x0028


	//----- nvinfo : EIATTR_PARAM_CBANK
	.align		4
        /*0084*/ 	.byte	0x04, 0x0a
        /*0086*/ 	.short	(.L_142 - .L_141)
	.align		4
.L_141:
        /*0088*/ 	.word	index@(.nv.constant0._Z10MontecarloP17curandStateXORWOWP7pdfStepP8functionPfS5_)
        /*008c*/ 	.short	0x0380
        /*008e*/ 	.short	0x0028


	//----- nvinfo : EIATTR_SW_WAR
	.align		4
.L_142:
        /*0090*/ 	.byte	0x04, 0x36
        /*0092*/ 	.short	(.L_144 - .L_143)
.L_143:
        /*0094*/ 	.word	0x00000008
.L_144:


//--------------------- .nv.info._Z4initjP17curandStateXORWOW --------------------------
	.section	.nv.info._Z4initjP17curandStateXORWOW,"",@"SHT_CUDA_INFO"
	.sectionflags	@""
	.align	4


	//----- nvinfo : EIATTR_CUDA_API_VERSION
	.align		4
        /*0000*/ 	.byte	0x04, 0x37
        /*0002*/ 	.short	(.L_146 - .L_145)
.L_145:
        /*0004*/ 	.word	0x00000082


	//----- nvinfo : EIATTR_KPARAM_INFO
	.align		4
.L_146:
        /*0008*/ 	.byte	0x04, 0x17
        /*000a*/ 	.short	(.L_148 - .L_147)
.L_147:
        /*000c*/ 	.word	0x00000000
        /*0010*/ 	.short	0x0001
        /*0012*/ 	.short	0x0008
        /*0014*/ 	.byte	0x00, 0xf5, 0x21, 0x00


	//----- nvinfo : EIATTR_KPARAM_INFO
	.align		4
.L_148:
        /*0018*/ 	.byte	0x04, 0x17
        /*001a*/ 	.short	(.L_150 - .L_149)
.L_149:
        /*001c*/ 	.word	0x00000000
        /*0020*/ 	.short	0x0000
        /*0022*/ 	.short	0x0000
        /*0024*/ 	.byte	0x00, 0xf0, 0x11, 0x00


	//----- nvinfo : EIATTR_SPARSE_MMA_MASK
	.align		4
.L_150:
        /*0028*/ 	.byte	0x03, 0x50
        /*002a*/ 	.short	0x0000


	//----- nvinfo : EIATTR_MAXREG_COUNT
	.align		4
        /*002c*/ 	.byte	0x03, 0x1b
        /*002e*/ 	.short	0x00ff


	//----- nvinfo : EIATTR_MERCURY_ISA_VERSION
	.align		4
        /*0030*/ 	.byte	0x03, 0x5f
        /*0032*/ 	.short	0x0101


	//----- nvinfo : EIATTR_VRC_CTA_INIT_COUNT
	.align		4
        /*0034*/ 	.byte	0x02, 0x4a
	.zero		1
	.zero		1


	//----- nvinfo : EIATTR_EXIT_INSTR_OFFSETS
	.align		4
        /*0038*/ 	.byte	0x04, 0x1c
        /*003a*/ 	.short	(.L_152 - .L_151)


	//   ....[0]....
.L_151:
        /*003c*/ 	.word	0x00000eb0


	//----- nvinfo : EIATTR_CRS_STACK_SIZE
	.align		4
.L_152:
        /*0040*/ 	.byte	0x04, 0x1e
        /*0042*/ 	.short	(.L_154 - .L_153)
.L_153:
        /*0044*/ 	.word	0x00000000


	//----- nvinfo : EIATTR_CBANK_PARAM_SIZE
	.align		4
.L_154:
        /*0048*/ 	.byte	0x03, 0x19
        /*004a*/ 	.short	0x0010


	//----- nvinfo : EIATTR_PARAM_CBANK
	.align		4
        /*004c*/ 	.byte	0x04, 0x0a
        /*004e*/ 	.short	(.L_156 - .L_155)
	.align		4
.L_155:
        /*0050*/ 	.word	index@(.nv.constant0._Z4initjP17curandStateXORWOW)
        /*0054*/ 	.short	0x0380
        /*0056*/ 	.short	0x0010


	//----- nvinfo : EIATTR_SW_WAR
	.align		4
.L_156:
        /*0058*/ 	.byte	0x04, 0x36
        /*005a*/ 	.short	(.L_158 - .L_157)
.L_157:
        /*005c*/ 	.word	0x00000008
.L_158:


//--------------------- .nv.callgraph             --------------------------
	.section	.nv.callgraph,"",@"SHT_CUDA_CALLGRAPH"
	.align	4
	.sectionentsize	8
	.align		4
        /*0000*/ 	.word	0x00000000
	.align		4
        /*0004*/ 	.word	0xffffffff
	.align		4
        /*0008*/ 	.word	0x00000000
	.align		4
        /*000c*/ 	.word	0xfffffffe
	.align		4
        /*0010*/ 	.word	0x00000000
	.align		4
        /*0014*/ 	.word	0xfffffffd
	.align		4
        /*0018*/ 	.word	0x00000000
	.align		4
        /*001c*/ 	.word	0xfffffffc


//--------------------- .nv.constant4             --------------------------
	.section	.nv.constant4,"a",@progbits
	.align	8
	.align		8
.nv.constant4:
        /*0000*/ 	.dword	precalc_xorwow_matrix
	.align		8
        /*0008*/ 	.dword	precalc_xorwow_offset_matrix
	.align		8
        /*0010*/ 	.dword	mrg32k3aM1
	.align		8
        /*0018*/ 	.dword	mrg32k3aM2
	.align		8
        /*0020*/ 	.dword	mrg32k3aM1SubSeq
	.align		8
        /*0028*/ 	.dword	mrg32k3aM2SubSeq
	.align		8
        /*0030*/ 	.dword	mrg32k3aM1Seq
	.align		8
        /*0038*/ 	.dword	mrg32k3aM2Seq
	.align		8
        /*0040*/ 	.dword	__cudart_i2opi_d
	.align		8
        /*0048*/ 	.dword	__cudart_sin_cos_coeffs


//--------------------- .nv.constant3             --------------------------
	.section	.nv.constant3,"a",@progbits
	.align	8
.nv.constant3:
	.type		__cr_lgamma_table,@object
	.size		__cr_lgamma_table,(.L_8 - __cr_lgamma_table)
__cr_lgamma_table:
        /*0000*/ 	.byte	0x00, 0x00, 0x00, 0x00, 0x00, 0x00, 0x00, 0x00, 0x00, 0x00, 0x00, 0x00, 0x00, 0x00, 0x00, 0x00
        /*0010*/ 	.byte	0xef, 0x39, 0xfa, 0xfe, 0x42, 0x2e, 0xe6, 0x3f, 0x02, 0x20, 0x2a, 0xfa, 0x0b, 0xab, 0xfc, 0x3f
        /*0020*/ 	.byte	0xf9, 0x2c, 0x92, 0x7c, 0xa7, 0x6c, 0x09, 0x40, 0xc9, 0x79, 0x44, 0x3c, 0x64, 0x26, 0x13, 0x40
        /*0030*/ 	.byte	0xca, 0x01, 0xcf, 0x3a, 0x27, 0x51, 0x1a, 0x40, 0x30, 0xcc, 0x2d, 0xf3, 0xe1, 0x0c, 0x21, 0x40
        /*0040*/ 	.byte	0x0d, 0xb7, 0xfc, 0x82, 0x8e, 0x35, 0x25, 0x40
.L_8:


//--------------------- .text._Z8WeightsZP17curandStateXORWOWP8functionP7pdfStepPfS5_ --------------------------
	.section	.text._Z8WeightsZP17curandStateXORWOWP8functionP7pdfStepPfS5_,"ax",@progbits
	.align	128
        .global         _Z8WeightsZP17curandStateXORWOWP8functionP7pdfStepPfS5_
        .type           _Z8WeightsZP17curandStateXORWOWP8functionP7pdfStepPfS5_,@function
        .size           _Z8WeightsZP17curandStateXORWOWP8functionP7pdfStepPfS5_,(.L_x_184 - _Z8WeightsZP17curandStateXORWOWP8functionP7pdfStepPfS5_)
        .other          _Z8WeightsZP17curandStateXORWOWP8functionP7pdfStepPfS5_,@"STO_CUDA_ENTRY STV_DEFAULT"
_Z8WeightsZP17curandStateXORWOWP8functionP7pdfStepPfS5_:
.text._Z8WeightsZP17curandStateXORWOWP8functionP7pdfStepPfS5_:
[----:B------:R-:W0:Y:S01]  /*0000*/  LDC R1, c[0x0][0x37c] ;  /* 0x0000df00ff017b82 */ /* 0x000e220000000800 */
[----:B------:R-:W1:Y:S07]  /*0010*/  S2R R10, SR_TID.X ;  /* 0x00000000000a7919 */ /* 0x000e6e0000002100 */
[----:B------:R-:W2:Y:S01]  /*0020*/  LDC.64 R24, c[0x0][0x380] ;  /* 0x0000e000ff187b82 */ /* 0x000ea20000000a00 */
[----:B------:R-:W1:Y:S01]  /*0030*/  LDCU UR4, c[0x0][0x360] ;  /* 0x00006c00ff0477ac */ /* 0x000e620008000800 */
[----:B0-----:R-:W-:Y:S01]  /*0040*/  VIADD R1, R1, 0xffffffd8 ;  /* 0xffffffd801017836 */ /* 0x001fe20000000000 */
[----:B------:R-:W1:Y:S01]  /*0050*/  S2R R0, SR_CTAID.X ;  /* 0x0000000000007919 */ /* 0x000e620000002500 */
[----:B------:R-:W0:Y:S04]  /*0060*/  LDCU.64 UR6, c[0x0][0x358] ;  /* 0x00006b00ff0677ac */ /* 0x000e280008000a00 */
[----:B------:R-:W3:Y:S01]  /*0070*/  LDC.64 R14, c[0x0][0x390] ;  /* 0x0000e400ff0e7b82 */ /* 0x000ee20000000a00 */
[----:B-1----:R-:W-:-:S04]  /*0080*/  IMAD R11, R0, UR4, R10 ;  /* 0x00000004000b7c24 */ /* 0x002fc8000f8e020a */
[----:B--2---:R-:W-:-:S05]  /*0090*/  IMAD.WIDE R24, R11, 0x30, R24 ;  /* 0x000000300b187825 */ /* 0x004fca00078e0218 */
[----:B0-----:R-:W2:Y:S04]  /*00a0*/  LDG.E.64 R2, desc[UR6][R24.64] ;  /* 0x0000000618027981 */ /* 0x001ea8000c1e1b00 */
[----:B------:R-:W4:Y:S04]  /*00b0*/  LDG.E.64 R4, desc[UR6][R24.64+0x10] ;  /* 0x0000100618047981 */ /* 0x000f28000c1e1b00 */
[----:B------:R-:W5:Y:S01]  /*00c0*/  LDG.E.64 R8, desc[UR6][R24.64+0x8] ;  /* 0x0000080618087981 */ /* 0x000f62000c1e1b00 */
[----:B---3--:R-:W-:-:S04]  /*00d0*/  IMAD.WIDE.U32 R14, R0, 0x24, R14 ;  /* 0x00000024000e7825 */ /* 0x008fc800078e000e */
[----:B------:R-:W-:Y:S01]  /*00e0*/  IMAD.MOV.U32 R26, RZ, RZ, 0x2f800000 ;  /* 0x2f800000ff1a7424 */ /* 0x000fe200078e00ff */
[----:B--2---:R-:W-:Y:S01]  /*00f0*/  SHF.R.U32.HI R6, RZ, 0x2, R3 ;  /* 0x00000002ff067819 */ /* 0x004fe20000011603 */
[----:B------:R-:W-:-:S03]  /*0100*/  VIADD R12, R2, 0x587c5 ;  /* 0x000587c5020c7836 */ /* 0x000fc60000000000 */
[----:B------:R-:W-:Y:S01]  /*0110*/  LOP3.LUT R6, R6, R3, RZ, 0x3c, !PT ;  /* 0x0000000306067212 */ /* 0x000fe200078e3cff */
[----:B----4-:R-:W-:Y:S02]  /*0120*/  IMAD.SHL.U32 R3, R5, 0x10, RZ ;  /* 0x0000001005037824 */ /* 0x010fe400078e00ff */
[----:B------:R-:W-:Y:S02]  /*0130*/  IMAD.MOV.U32 R19, RZ, RZ, R4 ;  /* 0x000000ffff137224 */ /* 0x000fe400078e0004 */
[C---:B------:R-:W-:Y:S02]  /*0140*/  IMAD.SHL.U32 R7, R6.reuse, 0x2, RZ ;  /* 0x0000000206077824 */ /* 0x040fe400078e00ff */
[----:B-----5:R-:W-:Y:S02]  /*0150*/  IMAD.MOV.U32 R18, RZ, RZ, R9 ;  /* 0x000000ffff127224 */ /* 0x020fe400078e0009 */
[----:B------:R-:W-:Y:S01]  /*0160*/  IMAD.MOV.U32 R13, RZ, RZ, R8 ;  /* 0x000000ffff0d7224 */ /* 0x000fe200078e0008 */
[----:B------:R-:W-:Y:S01]  /*0170*/  LOP3.LUT R16, R6, R7, R3, 0x96, !PT ;  /* 0x0000000706107212 */ /* 0x000fe200078e9603 */
[----:B------:R-:W-:Y:S01]  /*0180*/  IMAD.MOV.U32 R6, RZ, RZ, R5 ;  /* 0x000000ffff067224 */ /* 0x000fe200078e0005 */
[----:B------:R0:W-:Y:S02]  /*0190*/  STG.E.64 desc[UR6][R24.64+0x8], R18 ;  /* 0x0000081218007986 */ /* 0x0001e4000c101b06 */
[----:B------:R-:W-:-:S02]  /*01a0*/  LOP3.LUT R7, R16, R5, RZ, 0x3c, !PT ;  /* 0x0000000510077212 */ /* 0x000fc400078e3cff */
[----:B------:R-:W-:Y:S04]  /*01b0*/  STG.E.64 desc[UR6][R24.64], R12 ;  /* 0x0000000c18007986 */ /* 0x000fe8000c101b06 */
[----:B------:R1:W-:Y:S04]  /*01c0*/  STG.E.64 desc[UR6][R24.64+0x10], R6 ;  /* 0x0000100618007986 */ /* 0x0003e8000c101b06 */
[----:B------:R2:W3:Y:S01]  /*01d0*/  LDG.E R3, desc[UR6][R14.64+0x8] ;  /* 0x000008060e037981 */ /* 0x0004e2000c1e1900 */
[----:B------:R-:W-:Y:S01]  /*01e0*/  SHF.R.U32.HI R17, RZ, 0x2, R8 ;  /* 0x00000002ff117819 */ /* 0x000fe20000011608 */
[----:B------:R-:W-:Y:S01]  /*01f0*/  UMOV UR8, 0x54442d18 ;  /* 0x54442d1800087882 */ /* 0x000fe20000000000 */
[----:B------:R-:W-:Y:S01]  /*0200*/  UMOV UR9, 0x400921fb ;  /* 0x400921fb00097882 */ /* 0x000fe20000000000 */
[----:B0-----:R-:W-:Y:S01]  /*0210*/  VIADD R18, R2, 0x10974f ;  /* 0x0010974f02127836 */ /* 0x001fe20000000000 */
[----:B------:R-:W-:Y:S01]  /*0220*/  LOP3.LUT R17, R17, R8, RZ, 0x3c, !PT ;  /* 0x0000000811117212 */ /* 0x000fe200078e3cff */
[----:B------:R-:W-:Y:S01]  /*0230*/  IMAD.SHL.U32 R8, R7, 0x10, RZ ;  /* 0x0000001007087824 */ /* 0x000fe200078e00ff */
[----:B------:R-:W-:Y:S01]  /*0240*/  BSSY.RECONVERGENT B0, `(.L_x_0) ;  /* 0x0000036000007945 */ /* 0x000fe20003800200 */
[----:B------:R-:W-:Y:S01]  /*0250*/  IMAD.MOV.U32 R20, RZ, RZ, R5 ;  /* 0x000000ffff147224 */ /* 0x000fe200078e0005 */
[----:B------:R0:W-:Y:S01]  /*0260*/  STG.E.64 desc[UR6][R24.64], R18 ;  /* 0x0000001218007986 */ /* 0x0001e2000c101b06 */
[----:B------:R-:W-:Y:S01]  /*0270*/  IMAD.SHL.U32 R16, R17, 0x2, RZ ;  /* 0x0000000211107824 */ /* 0x000fe200078e00ff */
[----:B-1----:R-:W-:Y:S01]  /*0280*/  SHF.R.U32.HI R6, RZ, 0x2, R9 ;  /* 0x00000002ff067819 */ /* 0x002fe20000011609 */
[----:B------:R-:W-:-:S02]  /*0290*/  IMAD.MOV.U32 R21, RZ, RZ, R7 ;  /* 0x000000ffff157224 */ /* 0x000fc400078e0007 */
[----:B------:R-:W-:Y:S01]  /*02a0*/  IMAD.IADD R12, R7, 0x1, R12 ;  /* 0x00000001070c7824 */ /* 0x000fe200078e020c */
[----:B------:R-:W-:Y:S02]  /*02b0*/  LOP3.LUT R8, R17, R16, R8, 0x96, !PT ;  /* 0x0000001011087212 */ /* 0x000fe400078e9608 */
[----:B------:R-:W-:Y:S01]  /*02c0*/  LOP3.LUT R6, R6, R9, RZ, 0x3c, !PT ;  /* 0x0000000906067212 */ /* 0x000fe200078e3cff */
[----:B------:R0:W-:Y:S01]  /*02d0*/  STG.E.64 desc[UR6][R24.64+0x8], R20 ;  /* 0x0000081418007986 */ /* 0x0001e2000c101b06 */
[----:B------:R-:W-:-:S03]  /*02e0*/  LOP3.LUT R8, R8, R7, RZ, 0x3c, !PT ;  /* 0x0000000708087212 */ /* 0x000fc600078e3cff */
[----:B------:R-:W-:Y:S01]  /*02f0*/  IMAD.SHL.U32 R13, R6, 0x2, RZ ;  /* 0x00000002060d7824 */ /* 0x000fe200078e00ff */
[----:B------:R-:W-:Y:S01]  /*0300*/  IADD3 R16, PT, PT, R2, 0xb0f8a, R8 ;  /* 0x000b0f8a02107810 */ /* 0x000fe20007ffe008 */
[----:B------:R-:W-:-:S03]  /*0310*/  IMAD.SHL.U32 R9, R8, 0x10, RZ ;  /* 0x0000001008097824 */ /* 0x000fc600078e00ff */
[----:B------:R-:W-:Y:S02]  /*0320*/  I2FP.F32.U32 R17, R16 ;  /* 0x0000001000117245 */ /* 0x000fe40000201000 */
[----:B------:R-:W-:Y:S02]  /*0330*/  LOP3.LUT R9, R6, R13, R9, 0x96, !PT ;  /* 0x0000000d06097212 */ /* 0x000fe400078e9609 */
[----:B------:R-:W-:Y:S01]  /*0340*/  I2FP.F32.U32 R13, R12 ;  /* 0x0000000c000d7245 */ /* 0x000fe20000201000 */
[----:B------:R-:W-:Y:S01]  /*0350*/  FFMA R17, R17, R26, 1.1641532182693481445e-10 ;  /* 0x2f00000011117423 */ /* 0x000fe2000000001a */
[----:B------:R-:W-:-:S03]  /*0360*/  LOP3.LUT R9, R9, R8, RZ, 0x3c, !PT ;  /* 0x0000000809097212 */ /* 0x000fc600078e3cff */
[----:B--2---:R1:W2:Y:S02]  /*0370*/  F2F.F64.F32 R14, R17 ;  /* 0x00000011000e7310 */ /* 0x0042a40000201800 */
[----:B------:R0:W-:Y:S01]  /*0380*/  STG.E.64 desc[UR6][R24.64+0x10], R8 ;  /* 0x0000100818007986 */ /* 0x0001e2000c101b06 */
[----:B------:R-:W-:-:S05]  /*0390*/  IMAD.IADD R6, R9, 0x1, R18 ;  /* 0x0000000109067824 */ /* 0x000fca00078e0212 */
[----:B-1----:R-:W-:Y:S01]  /*03a0*/  I2FP.F32.U32 R17, R6 ;  /* 0x0000000600117245 */ /* 0x002fe20000201000 */
[----:B------:R-:W-:-:S04]  /*03b0*/  FFMA R6, R13, R26, 1.1641532182693481445e-10 ;  /* 0x2f0000000d067423 */ /* 0x000fc8000000001a */
[----:B------:R-:W-:Y:S01]  /*03c0*/  FFMA R26, R17, R26, 1.1641532182693481445e-10 ;  /* 0x2f000000111a7423 */ /* 0x000fe2000000001a */
[----:B--2---:R-:W-:-:S08]  /*03d0*/  DMUL R14, R14, UR8 ;  /* 0x000000080e0e7c28 */ /* 0x004fd00008000000 */
[----:B------:R-:W-:-:S14]  /*03e0*/  DSETP.NEU.AND P0, PT, R14, +INF , PT ;  /* 0x7ff000000e00742a */ /* 0x000fdc0003f0d000 */
[----:B------:R-:W-:Y:S01]  /*03f0*/  @!P0 DMUL R32, RZ, +INF ;  /* 0x7ff00000ff208828 */ /* 0x000fe20000000000 */
[----:B------:R-:W-:Y:S02]  /*0400*/  @!P0 IMAD.MOV.U32 R27, RZ, RZ, RZ ;  /* 0x000000ffff1b8224 */ /* 0x000fe400078e00ff */
[----:B---3--:R-:W-:Y:S01]  /*0410*/  FFMA R6, R6, R3, RZ ;  /* 0x0000000306067223 */ /* 0x008fe200000000ff */
[----:B------:R-:W-:Y:S01]  /*0420*/  IMAD.U32 R3, RZ, RZ, UR4 ;  /* 0x00000004ff037e24 */ /* 0x000fe2000f8e00ff */
[----:B0-----:R-:W-:Y:S06]  /*0430*/  @!P0 BRA `(.L_x_1) ;  /* 0x0000000000588947 */ /* 0x001fec0003800000 */
[----:B------:R-:W-:Y:S01]  /*0440*/  UMOV UR4, 0x6dc9c883 ;  /* 0x6dc9c88300047882 */ /* 0x000fe20000000000 */
[----:B------:R-:W-:Y:S01]  /*0450*/  UMOV UR5, 0x3fe45f30 ;  /* 0x3fe45f3000057882 */ /* 0x000fe20000000000 */
[C---:B------:R-:W-:Y:S02]  /*0460*/  DSETP.GE.AND P0, PT, R14.reuse, 2.14748364800000000000e+09, PT ;  /* 0x41e000000e00742a */ /* 0x040fe40003f06000 */
[----:B------:R-:W-:Y:S01]  /*0470*/  DMUL R12, R14, UR4 ;  /* 0x000000040e0c7c28 */ /* 0x000fe20008000000 */
[----:B------:R-:W-:Y:S01]  /*0480*/  UMOV UR4, 0x54442d18 ;  /* 0x54442d1800047882 */ /* 0x000fe20000000000 */
[----:B------:R-:W-:-:S04]  /*0490*/  UMOV UR5, 0x3ff921fb ;  /* 0x3ff921fb00057882 */ /* 0x000fc80000000000 */
[----:B------:R-:W0:Y:S08]  /*04a0*/  F2I.F64 R27, R12 ;  /* 0x0000000c001b7311 */ /* 0x000e300000301100 */
[----:B0-----:R-:W0:Y:S02]  /*04b0*/  I2F.F64 R32, R27 ;  /* 0x0000001b00207312 */ /* 0x001e240000201c00 */
[----:B0-----:R-:W-:Y:S01]  /*04c0*/  DFMA R16, R32, -UR4, R14 ;  /* 0x8000000420107c2b */ /* 0x001fe2000800000e */
[----:B------:R-:W-:Y:S01]  /*04d0*/  UMOV UR4, 0x33145c00 ;  /* 0x33145c0000047882 */ /* 0x000fe20000000000 */
[----:B------:R-:W-:-:S06]  /*04e0*/  UMOV UR5, 0x3c91a626 ;  /* 0x3c91a62600057882 */ /* 0x000fcc0000000000 */
[----:B------:R-:W-:Y:S01]  /*04f0*/  DFMA R16, R32, -UR4, R16 ;  /* 0x8000000420107c2b */ /* 0x000fe20008000010 */
[----:B------:R-:W-:Y:S01]  /*0500*/  UMOV UR4, 0x252049c0 ;  /* 0x252049c000047882 */ /* 0x000fe20000000000 */
[----:B------:R-:W-:-:S06]  /*0510*/  UMOV UR5, 0x397b839a ;  /* 0x397b839a00057882 */ /* 0x000fcc0000000000 */
[----:B------:R-:W-:Y:S01]  /*0520*/  DFMA R32, R32, -UR4, R16 ;  /* 0x8000000420207c2b */ /* 0x000fe20008000010 */
[----:B------:R-:W-:Y:S10]  /*0530*/  @!P0 BRA `(.L_x_1) ;  /* 0x0000000000188947 */ /* 0x000ff40003800000 */
[----:B------:R-:W-:Y:S01]  /*0540*/  IMAD.MOV.U32 R32, RZ, RZ, R15 ;  /* 0x000000ffff207224 */ /* 0x000fe200078e000f */
[----:B------:R-:W-:-:S07]  /*0550*/  MOV R33, 0x570 ;  /* 0x0000057000217802 */ /* 0x000fce0000000f00 */
[----:B------:R-:W-:Y:S05]  /*0560*/  CALL.REL.NOINC `($_Z8WeightsZP17curandStateXORWOWP8functionP7pdfStepPfS5_$__internal_trig_reduction_slowpathd) ;  /* 0x0000002c00b87944 */ /* 0x000fea0003c00000 */
[----:B------:R-:W-:Y:S02]  /*0570*/  IMAD.MOV.U32 R27, RZ, RZ, R19 ;  /* 0x000000ffff1b7224 */ /* 0x000fe400078e0013 */
[----:B------:R-:W-:Y:S02]  /*0580*/  IMAD.MOV.U32 R32, RZ, RZ, R14 ;  /* 0x000000ffff207224 */ /* 0x000fe400078e000e */
[----:B------:R-:W-:-:S07]  /*0590*/  IMAD.MOV.U32 R33, RZ, RZ, R15 ;  /* 0x000000ffff217224 */ /* 0x000fce00078e000f */
.L_x_1:
[----:B------:R-:W-:Y:S05]  /*05a0*/  BSYNC.RECONVERGENT B0 ;  /* 0x0000000000007941 */ /* 0x000fea0003800200 */
.L_x_0:
[----:B------:R-:W0:Y:S01]  /*05b0*/  LDCU.64 UR4, c[0x4][0x48] ;  /* 0x01000900ff0477ac */ /* 0x000e220008000a00 */
[----:B------:R-:W-:-:S05]  /*05c0*/  IMAD.SHL.U32 R12, R27, 0x40, RZ ;  /* 0x000000401b0c7824 */ /* 0x000fca00078e00ff */
[----:B------:R-:W-:-:S04]  /*05d0*/  LOP3.LUT R12, R12, 0x40, RZ, 0xc0, !PT ;  /* 0x000000400c0c7812 */ /* 0x000fc800078ec0ff */
[----:B0-----:R-:W-:-:S05]  /*05e0*/  IADD3 R34, P0, PT, R12, UR4, RZ ;  /* 0x000000040c227c10 */ /* 0x001fca000ff1e0ff */
[----:B------:R-:W-:-:S05]  /*05f0*/  IMAD.X R35, RZ, RZ, UR5, P0 ;  /* 0x00000005ff237e24 */ /* 0x000fca00080e06ff */
[----:B------:R-:W2:Y:S04]  /*0600*/  LDG.E.128.CONSTANT R12, desc[UR6][R34.64] ;  /* 0x00000006220c7981 */ /* 0x000ea8000c1e9d00 */
[----:B------:R-:W3:Y:S04]  /*0610*/  LDG.E.128.CONSTANT R16, desc[UR6][R34.64+0x10] ;  /* 0x0000100622107981 */ /* 0x000ee8000c1e9d00 */
[----:B------:R-:W4:Y:S01]  /*0620*/  LDG.E.128.CONSTANT R20, desc[UR6][R34.64+0x20] ;  /* 0x0000200622147981 */ /* 0x000f22000c1e9d00 */
[----:B------:R-:W-:Y:S01]  /*0630*/  LOP3.LUT R28, R27, 0x1, RZ, 0xc0, !PT ;  /* 0x000000011b1c7812 */ /* 0x000fe200078ec0ff */
[----:B------:R-:W-:Y:S01]  /*0640*/  IMAD.MOV.U32 R29, RZ, RZ, 0x3da8ff83 ;  /* 0x3da8ff83ff1d7424 */ /* 0x000fe200078e00ff */
[----:B------:R-:W-:Y:S01]  /*0650*/  DMUL R30, R32, R32 ;  /* 0x00000020201e7228 */ /* 0x000fe20000000000 */
[----:B------:R-:W-:Y:S01]  /*0660*/  UMOV UR4, 0x54442d18 ;  /* 0x54442d1800047882 */ /* 0x000fe20000000000 */
[----:B------:R-:W-:Y:S01]  /*0670*/  ISETP.NE.U32.AND P0, PT, R28, 0x1, PT ;  /* 0x000000011c00780c */ /* 0x000fe20003f05070 */
[----:B------:R-:W-:Y:S01]  /*0680*/  IMAD.MOV.U32 R28, RZ, RZ, 0x20fd8164 ;  /* 0x20fd8164ff1c7424 */ /* 0x000fe200078e00ff */
[----:B------:R-:W-:Y:S01]  /*0690*/  UMOV UR5, 0x400921fb ;  /* 0x400921fb00057882 */ /* 0x000fe20000000000 */
[----:B------:R-:W-:Y:S01]  /*06a0*/  BSSY.RECONVERGENT B0, `(.L_x_2) ;  /* 0x000002d000007945 */ /* 0x000fe20003800200 */
[----:B------:R-:W-:-:S02]  /*06b0*/  FSEL R29, -R29, 0.11223486810922622681, !P0 ;  /* 0x3de5db651d1d7808 */ /* 0x000fc40004000100 */
[----:B------:R-:W-:-:S06]  /*06c0*/  FSEL R28, R28, -8.06006814911005101289e+34, !P0 ;  /* 0xf9785eba1c1c7808 */ /* 0x000fcc0004000000 */
[----:B--2---:R-:W-:-:S08]  /*06d0*/  DFMA R12, R30, R28, R12 ;  /* 0x0000001c1e0c722b */ /* 0x004fd0000000000c */
[----:B------:R-:W-:-:S08]  /*06e0*/  DFMA R12, R30, R12, R14 ;  /* 0x0000000c1e0c722b */ /* 0x000fd0000000000e */
[----:B---3--:R-:W-:-:S08]  /*06f0*/  DFMA R12, R30, R12, R16 ;  /* 0x0000000c1e0c722b */ /* 0x008fd00000000010 */
[----:B------:R-:W-:-:S08]  /*0700*/  DFMA R12, R30, R12, R18 ;  /* 0x0000000c1e0c722b */ /* 0x000fd00000000012 */
[C---:B----4-:R-:W-:Y:S02]  /*0710*/  DFMA R20, R30.reuse, R12, R20 ;  /* 0x0000000c1e14722b */ /* 0x050fe40000000014 */
[----:B------:R-:W0:Y:S06]  /*0720*/  F2F.F64.F32 R12, R26 ;  /* 0x0000001a000c7310 */ /* 0x000e2c0000201800 */
[----:B------:R-:W-:-:S08]  /*0730*/  DFMA R20, R30, R20, R22 ;  /* 0x000000141e14722b */ /* 0x000fd00000000016 */
[----:B------:R-:W-:Y:S02]  /*0740*/  DFMA R32, R20, R32, R32 ;  /* 0x000000201420722b */ /* 0x000fe40000000020 */
[----:B------:R-:W-:Y:S02]  /*0750*/  DFMA R20, R30, R20, 1 ;  /* 0x3ff000001e14742b */ /* 0x000fe40000000014 */
[----:B0-----:R-:W-:-:S08]  /*0760*/  DMUL R14, R12, UR4 ;  /* 0x000000040c0e7c28 */ /* 0x001fd00008000000 */
[----:B------:R-:W-:Y:S01]  /*0770*/  DSETP.NEU.AND P1, PT, R14, +INF , PT ;  /* 0x7ff000000e00742a */ /* 0x000fe20003f2d000 */
[----:B------:R-:W-:Y:S02]  /*0780*/  FSEL R16, R20, R32, !P0 ;  /* 0x0000002014107208 */ /* 0x000fe40004000000 */
[----:B------:R-:W-:Y:S02]  /*0790*/  FSEL R17, R21, R33, !P0 ;  /* 0x0000002115117208 */ /* 0x000fe40004000000 */
[----:B------:R-:W-:-:S04]  /*07a0*/  LOP3.LUT P0, RZ, R27, 0x2, RZ, 0xc0, !PT ;  /* 0x000000021bff7812 */ /* 0x000fc8000780c0ff */
[----:B------:R-:W-:-:S05]  /*07b0*/  DADD R12, RZ, -R16 ;  /* 0x00000000ff0c7229 */ /* 0x000fca0000000810 */
[----:B------:R-:W-:Y:S01]  /*07c0*/  @!P1 DMUL R34, RZ, +INF ;  /* 0x7ff00000ff229828 */ /* 0x000fe20000000000 */
[----:B------:R-:W-:-:S04]  /*07d0*/  @!P1 IMAD.MOV.U32 R32, RZ, RZ, RZ ;  /* 0x000000ffff209224 */ /* 0x000fc800078e00ff */
[----:B------:R-:W-:Y:S02]  /*07e0*/  FSEL R28, R16, R12, !P0 ;  /* 0x0000000c101c7208 */ /* 0x000fe40004000000 */
[----:B------:R-:W-:Y:S01]  /*07f0*/  FSEL R29, R17, R13, !P0 ;  /* 0x0000000d111d7208 */ /* 0x000fe20004000000 */
[----:B------:R-:W-:Y:S06]  /*0800*/  @!P1 BRA `(.L_x_3) ;  /* 0x0000000000589947 */ /* 0x000fec0003800000 */
[----:B------:R-:W-:Y:S01]  /*0810*/  UMOV UR4, 0x6dc9c883 ;  /* 0x6dc9c88300047882 */ /* 0x000fe20000000000 */
[----:B------:R-:W-:Y:S01]  /*0820*/  UMOV UR5, 0x3fe45f30 ;  /* 0x3fe45f3000057882 */ /* 0x000fe20000000000 */
[C---:B------:R-:W-:Y:S02]  /*0830*/  DSETP.GE.AND P0, PT, R14.reuse, 2.14748364800000000000e+09, PT ;  /* 0x41e000000e00742a */ /* 0x040fe40003f06000 */
[----:B------:R-:W-:Y:S01]  /*0840*/  DMUL R32, R14, UR4 ;  /* 0x000000040e207c28 */ /* 0x000fe20008000000 */
[----:B------:R-:W-:Y:S01]  /*0850*/  UMOV UR4, 0x54442d18 ;  /* 0x54442d1800047882 */ /* 0x000fe20000000000 */
[----:B------:R-:W-:-:S08]  /*0860*/  UMOV UR5, 0x3ff921fb ;  /* 0x3ff921fb00057882 */ /* 0x000fd00000000000 */
        /* <DEDUP_REMOVED lines=16> */
.L_x_3:
[----:B------:R-:W-:Y:S05]  /*0970*/  BSYNC.RECONVERGENT B0 ;  /* 0x0000000000007941 */ /* 0x000fea0003800200 */
.L_x_2:
        /* <DEDUP_REMOVED lines=18> */
[C---:B--2---:R-:W-:Y:S01]  /*0aa0*/  DFMA R12, R30.reuse, R26, R12 ;  /* 0x0000001a1e0c722b */ /* 0x044fe2000000000c */
[----:B------:R-:W0:Y:S07]  /*0ab0*/  F2F.F64.F32 R26, R6 ;  /* 0x00000006001a7310 */ /* 0x000e2e0000201800 */
[----:B------:R-:W-:-:S08]  /*0ac0*/  DFMA R12, R30, R12, R14 ;  /* 0x0000000c1e0c722b */ /* 0x000fd0000000000e */
[----:B---3--:R-:W-:Y:S02]  /*0ad0*/  DFMA R12, R30, R12, R16 ;  /* 0x0000000c1e0c722b */ /* 0x008fe40000000010 */
[----:B0-----:R-:W-:Y:S01]  /*0ae0*/  DMUL R26, R26, UR4 ;  /* 0x000000041a1a7c28 */ /* 0x001fe20008000000 */
[----:B------:R-:W-:Y:S01]  /*0af0*/  UMOV UR4, 0x59389d7b ;  /* 0x59389d7b00047882 */ /* 0x000fe20000000000 */
[----:B------:R-:W-:Y:S02]  /*0b00*/  UMOV UR5, 0x403f019b ;  /* 0x403f019b00057882 */ /* 0x000fe40000000000 */
[----:B------:R-:W-:Y:S02]  /*0b10*/  DMUL R28, R28, UR4 ;  /* 0x000000041c1c7c28 */ /* 0x000fe40008000000 */
[----:B------:R-:W-:Y:S02]  /*0b20*/  DFMA R12, R30, R12, R18 ;  /* 0x0000000c1e0c722b */ /* 0x000fe40000000012 */
[----:B------:R-:W-:-:S06]  /*0b30*/  DSETP.NEU.AND P1, PT, |R26|, +INF , PT ;  /* 0x7ff000001a00742a */ /* 0x000fcc0003f2d200 */
[----:B----4-:R-:W-:-:S08]  /*0b40*/  DFMA R12, R30, R12, R20 ;  /* 0x0000000c1e0c722b */ /* 0x010fd00000000014 */
[----:B------:R-:W-:Y:S01]  /*0b50*/  DFMA R12, R30, R12, R22 ;  /* 0x0000000c1e0c722b */ /* 0x000fe20000000016 */
[----:B------:R-:W-:-:S07]  /*0b60*/  @!P1 IMAD.MOV.U32 R6, RZ, RZ, RZ ;  /* 0x000000ffff069224 */ /* 0x000fce00078e00ff */
[----:B------:R-:W-:Y:S02]  /*0b70*/  DFMA R34, R12, R34, R34 ;  /* 0x000000220c22722b */ /* 0x000fe40000000022 */
[----:B------:R-:W-:-:S10]  /*0b80*/  DFMA R12, R30, R12, 1 ;  /* 0x3ff000001e0c742b */ /* 0x000fd4000000000c */
[----:B------:R-:W-:Y:S02]  /*0b90*/  FSEL R14, R12, R34, !P0 ;  /* 0x000000220c0e7208 */ /* 0x000fe40004000000 */
[----:B------:R-:W-:Y:S02]  /*0ba0*/  FSEL R15, R13, R35, !P0 ;  /* 0x000000230d0f7208 */ /* 0x000fe40004000000 */
[----:B------:R-:W-:Y:S01]  /*0bb0*/  LOP3.LUT P0, RZ, R32, 0x2, RZ, 0xc0, !PT ;  /* 0x0000000220ff7812 */ /* 0x000fe2000780c0ff */
[----:B------:R-:W-:-:S03]  /*0bc0*/  @!P1 DMUL R32, RZ, R26 ;  /* 0x0000001aff209228 */ /* 0x000fc60000000000 */
[----:B------:R-:W-:-:S10]  /*0bd0*/  DADD R12, RZ, -R14 ;  /* 0x00000000ff0c7229 */ /* 0x000fd4000000080e */
[----:B------:R-:W-:Y:S02]  /*0be0*/  FSEL R12, R14, R12, !P0 ;  /* 0x0000000c0e0c7208 */ /* 0x000fe40004000000 */
[----:B------:R-:W-:-:S06]  /*0bf0*/  FSEL R13, R15, R13, !P0 ;  /* 0x0000000d0f0d7208 */ /* 0x000fcc0004000000 */
[----:B------:R-:W-:Y:S01]  /*0c00*/  DMUL R28, R28, R12 ;  /* 0x0000000c1c1c7228 */ /* 0x000fe20000000000 */
[----:B------:R-:W-:Y:S10]  /*0c10*/  @!P1 BRA `(.L_x_5) ;  /* 0x00000000005c9947 */ /* 0x000ff40003800000 */
[----:B------:R-:W-:Y:S01]  /*0c20*/  UMOV UR4, 0x6dc9c883 ;  /* 0x6dc9c88300047882 */ /* 0x000fe20000000000 */
[----:B------:R-:W-:Y:S01]  /*0c30*/  UMOV UR5, 0x3fe45f30 ;  /* 0x3fe45f3000057882 */ /* 0x000fe20000000000 */
[C---:B------:R-:W-:Y:S02]  /*0c40*/  DSETP.GE.AND P0, PT, |R26|.reuse, 2.14748364800000000000e+09, PT ;  /* 0x41e000001a00742a */ /* 0x040fe40003f06200 */
        /* <DEDUP_REMOVED lines=14> */
[----:B------:R-:W-:Y:S01]  /*0d30*/  MOV R33, 0xd60 ;  /* 0x00000d6000217802 */ /* 0x000fe20000000f00 */
[----:B------:R-:W-:-:S07]  /*0d40*/  IMAD.MOV.U32 R32, RZ, RZ, R27 ;  /* 0x000000ffff207224 */ /* 0x000fce00078e001b */
[----:B------:R-:W-:Y:S05]  /*0d50*/  CALL.REL.NOINC `($_Z8WeightsZP17curandStateXORWOWP8functionP7pdfStepPfS5_$__internal_trig_reduction_slowpathd) ;  /* 0x0000002400bc7944 */ /* 0x000fea0003c00000 */
[----:B------:R-:W-:Y:S02]  /*0d60*/  IMAD.MOV.U32 R6, RZ, RZ, R19 ;  /* 0x000000ffff067224 */ /* 0x000fe400078e0013 */
[----:B------:R-:W-:Y:S02]  /*0d70*/  IMAD.MOV.U32 R32, RZ, RZ, R14 ;  /* 0x000000ffff207224 */ /* 0x000fe400078e000e */
[----:B------:R-:W-:-:S07]  /*0d80*/  IMAD.MOV.U32 R33, RZ, RZ, R15 ;  /* 0x000000ffff217224 */ /* 0x000fce00078e000f */
.L_x_5:
[----:B------:R-:W-:Y:S05]  /*0d90*/  BSYNC.RECONVERGENT B0 ;  /* 0x0000000000007941 */ /* 0x000fea0003800200 */
.L_x_4:
[----:B------:R-:W0:Y:S01]  /*0da0*/  LDCU.64 UR4, c[0x4][0x48] ;  /* 0x01000900ff0477ac */ /* 0x000e220008000a00 */
[----:B------:R-:W-:-:S05]  /*0db0*/  IMAD.SHL.U32 R12, R6, 0x40, RZ ;  /* 0x00000040060c7824 */ /* 0x000fca00078e00ff */
[----:B------:R-:W-:-:S04]  /*0dc0*/  LOP3.LUT R12, R12, 0x40, RZ, 0xc0, !PT ;  /* 0x000000400c0c7812 */ /* 0x000fc800078ec0ff */
[----:B0-----:R-:W-:-:S05]  /*0dd0*/  IADD3 R20, P0, PT, R12, UR4, RZ ;  /* 0x000000040c147c10 */ /* 0x001fca000ff1e0ff */
[----:B------:R-:W-:-:S05]  /*0de0*/  IMAD.X R21, RZ, RZ, UR5, P0 ;  /* 0x00000005ff157e24 */ /* 0x000fca00080e06ff */
[----:B------:R-:W2:Y:S04]  /*0df0*/  LDG.E.128.CONSTANT R12, desc[UR6][R20.64] ;  /* 0x00000006140c7981 */ /* 0x000ea8000c1e9d00 */
[----:B------:R-:W3:Y:S01]  /*0e00*/  LDG.E.128.CONSTANT R16, desc[UR6][R20.64+0x10] ;  /* 0x0000100614107981 */ /* 0x000ee2000c1e9d00 */
[----:B------:R-:W-:Y:S01]  /*0e10*/  LOP3.LUT R22, R6, 0x1, RZ, 0xc0, !PT ;  /* 0x0000000106167812 */ /* 0x000fe200078ec0ff */
[----:B------:R-:W-:Y:S01]  /*0e20*/  IMAD.MOV.U32 R23, RZ, RZ, 0x3da8ff83 ;  /* 0x3da8ff83ff177424 */ /* 0x000fe200078e00ff */
[----:B------:R-:W-:Y:S02]  /*0e30*/  DMUL R30, R32, R32 ;  /* 0x00000020201e7228 */ /* 0x000fe40000000000 */
[----:B------:R-:W-:Y:S01]  /*0e40*/  ISETP.NE.U32.AND P0, PT, R22, 0x1, PT ;  /* 0x000000011600780c */ /* 0x000fe20003f05070 */
[----:B------:R-:W-:-:S03]  /*0e50*/  IMAD.MOV.U32 R22, RZ, RZ, 0x20fd8164 ;  /* 0x20fd8164ff167424 */ /* 0x000fc600078e00ff */
[----:B------:R-:W-:Y:S02]  /*0e60*/  FSEL R23, -R23, 0.11223486810922622681, !P0 ;  /* 0x3de5db6517177808 */ /* 0x000fe40004000100 */
[----:B------:R-:W-:-:S06]  /*0e70*/  FSEL R22, R22, -8.06006814911005101289e+34, !P0 ;  /* 0xf9785eba16167808 */ /* 0x000fcc0004000000 */
[C---:B--2---:R-:W-:Y:S01]  /*0e80*/  DFMA R12, R30.reuse, R22, R12 ;  /* 0x000000161e0c722b */ /* 0x044fe2000000000c */
[----:B------:R-:W2:Y:S07]  /*0e90*/  LDG.E.128.CONSTANT R20, desc[UR6][R20.64+0x20] ;  /* 0x0000200614147981 */ /* 0x000eae000c1e9d00 */
[C---:B------:R-:W-:Y:S02]  /*0ea0*/  DFMA R14, R30.reuse, R12, R14 ;  /* 0x0000000c1e0e722b */ /* 0x040fe4000000000e */
[----:B------:R-:W0:Y:S06]  /*0eb0*/  LDC.64 R12, c[0x0][0x390] ;  /* 0x0000e400ff0c7b82 */ /* 0x000e2c0000000a00 */
[----:B---3--:R-:W-:Y:S01]  /*0ec0*/  DFMA R14, R30, R14, R16 ;  /* 0x0000000e1e0e722b */ /* 0x008fe20000000010 */
[----:B0-----:R-:W-:-:S05]  /*0ed0*/  IMAD.WIDE R12, R11, 0x24, R12 ;  /* 0x000000240b0c7825 */ /* 0x001fca00078e020c */
[----:B------:R-:W3:Y:S04]  /*0ee0*/  LDG.E R34, desc[UR6][R12.64+0xc] ;  /* 0x00000c060c227981 */ /* 0x000ee8000c1e1900 */
[----:B------:R-:W3:Y:S04]  /*0ef0*/  LDG.E R11, desc[UR6][R12.64+0x10] ;  /* 0x000010060c0b7981 */ /* 0x000ee8000c1e1900 */
[----:B------:R-:W4:Y:S01]  /*0f00*/  LDG.E R16, desc[UR6][R12.64+0x14] ;  /* 0x000014060c107981 */ /* 0x000f22000c1e1900 */
[C---:B------:R-:W-:Y:S01]  /*0f10*/  DFMA R14, R30.reuse, R14, R18 ;  /* 0x0000000e1e0e722b */ /* 0x040fe20000000012 */
[----:B------:R-:W-:Y:S07]  /*0f20*/  BSSY.RECONVERGENT B0, `(.L_x_6) ;  /* 0x000001a000007945 */ /* 0x000fee0003800200 */
[----:B--2---:R-:W-:-:S08]  /*0f30*/  DFMA R14, R30, R14, R20 ;  /* 0x0000000e1e0e722b */ /* 0x004fd00000000014 */
[----:B------:R-:W-:-:S08]  /*0f40*/  DFMA R14, R30, R14, R22 ;  /* 0x0000000e1e0e722b */ /* 0x000fd00000000016 */
[----:B------:R-:W-:Y:S02]  /*0f50*/  DFMA R32, R14, R32, R32 ;  /* 0x000000200e20722b */ /* 0x000fe40000000020 */
[----:B------:R-:W-:-:S10]  /*0f60*/  DFMA R14, R30, R14, 1 ;  /* 0x3ff000001e0e742b */ /* 0x000fd4000000000e */
[----:B------:R-:W-:Y:S02]  /*0f70*/  FSEL R14, R14, R32, !P0 ;  /* 0x000000200e0e7208 */ /* 0x000fe40004000000 */
[----:B------:R-:W-:Y:S02]  /*0f80*/  FSEL R15, R15, R33, !P0 ;  /* 0x000000210f0f7208 */ /* 0x000fe40004000000 */
[----:B------:R-:W-:-:S04]  /*0f90*/  LOP3.LUT P0, RZ, R6, 0x2, RZ, 0xc0, !PT ;  /* 0x0000000206ff7812 */ /* 0x000fc8000780c0ff */
[----:B------:R-:W-:Y:S01]  /*0fa0*/  DADD R18, RZ, -R14 ;  /* 0x00000000ff127229 */ /* 0x000fe2000000080e */
[----:B---3--:R-:W-:-:S04]  /*0fb0*/  FMUL R11, R34, R11 ;  /* 0x0000000b220b7220 */ /* 0x008fc80000400000 */
[----:B----4-:R-:W-:-:S05]  /*0fc0*/  FMUL R11, R11, R16 ;  /* 0x000000100b0b7220 */ /* 0x010fca0000400000 */
[----:B------:R-:W-:Y:S02]  /*0fd0*/  FSEL R14, R14, R18, !P0 ;  /* 0x000000120e0e7208 */ /* 0x000fe40004000000 */
[----:B------:R-:W-:Y:S01]  /*0fe0*/  FSEL R15, R15, R19, !P0 ;  /* 0x000000130f0f7208 */ /* 0x000fe20004000000 */
[----:B------:R-:W0:Y:S05]  /*0ff0*/  MUFU.RCP R16, R11 ;  /* 0x0000000b00107308 */ /* 0x000e2a0000001000 */
[----:B------:R-:W-:-:S06]  /*1000*/  DMUL R28, R28, R14 ;  /* 0x0000000e1c1c7228 */ /* 0x000fcc0000000000 */
[----:B------:R-:W1:Y:S01]  /*1010*/  F2F.F32.F64 R6, R28 ;  /* 0x0000001c00067310 */ /* 0x000e620000301000 */
[----:B0-----:R-:W-:-:S04]  /*1020*/  FFMA R15, -R11, R16, 1 ;  /* 0x3f8000000b0f7423 */ /* 0x001fc80000000110 */
[----:B------:R-:W-:-:S03]  /*1030*/  FFMA R15, R16, R15, R16 ;  /* 0x0000000f100f7223 */ /* 0x000fc60000000010 */
[----:B-1----:R-:W0:Y:S01]  /*1040*/  FCHK P0, R6, R11 ;  /* 0x0000000b06007302 */ /* 0x002e220000000000 */
[----:B------:R-:W-:-:S04]  /*1050*/  FFMA R14, R6, R15, RZ ;  /* 0x0000000f060e7223 */ /* 0x000fc800000000ff */
[----:B------:R-:W-:-:S04]  /*1060*/  FFMA R17, -R11, R14, R6 ;  /* 0x0000000e0b117223 */ /* 0x000fc80000000106 */
[----:B------:R-:W-:Y:S01]  /*1070*/  FFMA R17, R15, R17, R14 ;  /* 0x000000110f117223 */ /* 0x000fe2000000000e */
[----:B0-----:R-:W-:Y:S06]  /*1080*/  @!P0 BRA `(.L_x_7) ;  /* 0x00000000000c8947 */ /* 0x001fec0003800000 */
[----:B------:R-:W-:-:S07]  /*1090*/  MOV R14, 0x10b0 ;  /* 0x000010b0000e7802 */ /* 0x000fce0000000f00 */
[----:B------:R-:W-:Y:S05]  /*10a0*/  CALL.REL.NOINC `($__internal_0_$__cuda_sm3x_div_rn_noftz_f32_slowpath) ;  /* 0x0000001000ac7944 */ /* 0x000fea0003c00000 */
[----:B------:R-:W-:-:S07]  /*10b0*/  IMAD.MOV.U32 R17, RZ, RZ, R6 ;  /* 0x000000ffff117224 */ /* 0x000fce00078e0006 */
.L_x_7:
[----:B------:R-:W-:Y:S05]  /*10c0*/  BSYNC.RECONVERGENT B0 ;  /* 0x0000000000007941 */ /* 0x000fea0003800200 */
.L_x_6:
[----:B------:R-:W-:Y:S01]  /*10d0*/  SHF.R.U32.HI R11, RZ, 0x2, R4 ;  /* 0x00000002ff0b7819 */ /* 0x000fe20000011604 */
[----:B------:R-:W0:Y:S01]  /*10e0*/  S2UR UR5, SR_CgaCtaId ;  /* 0x00000000000579c3 */ /* 0x000e220000008800 */
[----:B------:R-:W-:Y:S01]  /*10f0*/  IMAD.MOV.U32 R18, RZ, RZ, 0x2f800000 ;  /* 0x2f800000ff127424 */ /* 0x000fe200078e00ff */
[----:B------:R-:W-:Y:S01]  /*1100*/  SHF.R.U32.HI R16, RZ, 0x2, R5 ;  /* 0x00000002ff107819 */ /* 0x000fe20000011605 */
[----:B------:R-:W-:Y:S01]  /*1110*/  UMOV UR4, 0x400 ;  /* 0x0000040000047882 */ /* 0x000fe20000000000 */
[----:B------:R-:W-:Y:S01]  /*1120*/  LOP3.LUT R11, R11, R4, RZ, 0x3c, !PT ;  /* 0x000000040b0b7212 */ /* 0x000fe200078e3cff */
[----:B------:R-:W-:Y:S01]  /*1130*/  IMAD.SHL.U32 R4, R9, 0x10, RZ ;  /* 0x0000001009047824 */ /* 0x000fe200078e00ff */
[----:B------:R-:W-:Y:S01]  /*1140*/  LOP3.LUT R16, R16, R5, RZ, 0x3c, !PT ;  /* 0x0000000510107212 */ /* 0x000fe200078e3cff */
[----:B------:R-:W-:Y:S01]  /*1150*/  UMOV UR8, 0x54442d18 ;  /* 0x54442d1800087882 */ /* 0x000fe20000000000 */
[----:B------:R-:W-:Y:S01]  /*1160*/  UMOV UR9, 0x400921fb ;  /* 0x400921fb00097882 */ /* 0x000fe20000000000 */
[C---:B------:R-:W-:Y:S01]  /*1170*/  IMAD.SHL.U32 R6, R11.reuse, 0x2, RZ ;  /* 0x000000020b067824 */ /* 0x040fe200078e00ff */
[----:B------:R-:W-:Y:S01]  /*1180*/  BSSY.RECONVERGENT B0, `(.L_x_8) ;  /* 0x0000030000007945 */ /* 0x000fe20003800200 */
[----:B------:R1:W-:Y:S03]  /*1190*/  STG.E.64 desc[UR6][R24.64+0x8], R8 ;  /* 0x0000080818007986 */ /* 0x0003e6000c101b06 */
[----:B------:R-:W-:Y:S01]  /*11a0*/  LOP3.LUT R4, R11, R6, R4, 0x96, !PT ;  /* 0x000000060b047212 */ /* 0x000fe200078e9604 */
[----:B------:R-:W-:-:S03]  /*11b0*/  IMAD.SHL.U32 R11, R16, 0x2, RZ ;  /* 0x00000002100b7824 */ /* 0x000fc600078e00ff */
[----:B------:R-:W-:-:S04]  /*11c0*/  LOP3.LUT R4, R4, R9, RZ, 0x3c, !PT ;  /* 0x0000000904047212 */ /* 0x000fc800078e3cff */
[----:B------:R-:W-:Y:S01]  /*11d0*/  IADD3 R6, PT, PT, R2, 0x161f14, R4 ;  /* 0x00161f1402067810 */ /* 0x000fe20007ffe004 */
[----:B------:R-:W-:Y:S01]  /*11e0*/  IMAD.SHL.U32 R5, R4, 0x10, RZ ;  /* 0x0000001004057824 */ /* 0x000fe200078e00ff */
[----:B0-----:R-:W-:Y:S02]  /*11f0*/  ULEA UR4, UR5, UR4, 0x18 ;  /* 0x0000000405047291 */ /* 0x001fe4000f8ec0ff */
[----:B------:R-:W-:Y:S02]  /*1200*/  I2FP.F32.U32 R6, R6 ;  /* 0x0000000600067245 */ /* 0x000fe40000201000 */
[----:B------:R-:W-:-:S03]  /*1210*/  LOP3.LUT R5, R16, R11, R5, 0x96, !PT ;  /* 0x0000000b10057212 */ /* 0x000fc600078e9605 */
[----:B------:R-:W-:Y:S01]  /*1220*/  FFMA R6, R6, R18, 1.1641532182693481445e-10 ;  /* 0x2f00000006067423 */ /* 0x000fe20000000012 */
[----:B------:R-:W-:-:S03]  /*1230*/  LOP3.LUT R5, R5, R4, RZ, 0x3c, !PT ;  /* 0x0000000405057212 */ /* 0x000fc600078e3cff */
[----:B------:R0:W2:Y:S02]  /*1240*/  F2F.F64.F32 R14, R6 ;  /* 0x00000006000e7310 */ /* 0x0000a40000201800 */
[----:B------:R3:W-:Y:S01]  /*1250*/  STG.E.64 desc[UR6][R24.64+0x10], R4 ;  /* 0x0000100418007986 */ /* 0x0007e2000c101b06 */
[----:B0-----:R-:W-:Y:S01]  /*1260*/  VIADD R6, R2, 0x1ba6d9 ;  /* 0x001ba6d902067836 */ /* 0x001fe20000000000 */
[----:B------:R-:W-:-:S03]  /*1270*/  LEA R2, R10, UR4, 0x2 ;  /* 0x000000040a027c11 */ /* 0x000fc6000f8e10ff */
[----:B------:R-:W-:Y:S01]  /*1280*/  IMAD.IADD R11, R5, 0x1, R6 ;  /* 0x00000001050b7824 */ /* 0x000fe200078e0206 */
[----:B------:R3:W-:Y:S01]  /*1290*/  STG.E.64 desc[UR6][R24.64], R6 ;  /* 0x0000000618007986 */ /* 0x0007e2000c101b06 */
[----:B--2---:R-:W-:-:S03]  /*12a0*/  DMUL R14, R14, UR8 ;  /* 0x000000080e0e7c28 */ /* 0x004fc60008000000 */
[----:B------:R3:W-:Y:S01]  /*12b0*/  STS [R2], R17 ;  /* 0x0000001102007388 */ /* 0x0007e20000000800 */
[----:B------:R-:W-:-:S04]  /*12c0*/  I2FP.F32.U32 R11, R11 ;  /* 0x0000000b000b7245 */ /* 0x000fc80000201000 */
[----:B------:R-:W-:Y:S01]  /*12d0*/  DSETP.NEU.AND P0, PT, R14, +INF , PT ;  /* 0x7ff000000e00742a */ /* 0x000fe20003f0d000 */
[----:B-1----:R-:W-:-:S13]  /*12e0*/  FFMA R8, R11, R18, 1.1641532182693481445e-10 ;  /* 0x2f0000000b087423 */ /* 0x002fda0000000012 */
[----:B------:R-:W-:Y:S01]  /*12f0*/  @!P0 DMUL R28, RZ, +INF ;  /* 0x7ff00000ff1c8828 */ /* 0x000fe20000000000 */
[----:B------:R-:W-:Y:S01]  /*1300*/  @!P0 IMAD.MOV.U32 R11, RZ, RZ, RZ ;  /* 0x000000ffff0b8224 */ /* 0x000fe200078e00ff */
[----:B---3--:R-:W-:Y:S09]  /*1310*/  @!P0 BRA `(.L_x_9) ;  /* 0x0000000000588947 */ /* 0x008ff20003800000 */
        /* <DEDUP_REMOVED lines=22> */
.L_x_9:
[----:B------:R-:W-:Y:S05]  /*1480*/  BSYNC.RECONVERGENT B0 ;  /* 0x0000000000007941 */ /* 0x000fea0003800200 */
.L_x_8:
        /* <DEDUP_REMOVED lines=16> */
[----:B------:R-:W-:-:S02]  /*1590*/  FSEL R30, R30, -8.06006814911005101289e+34, !P0 ;  /* 0xf9785eba1e1e7808 */ /* 0x000fc40004000000 */
[----:B------:R-:W-:Y:S02]  /*15a0*/  FSEL R31, -R9, 0.11223486810922622681, !P0 ;  /* 0x3de5db65091f7808 */ /* 0x000fe40004000100 */
[----:B------:R-:W0:Y:S04]  /*15b0*/  F2F.F64.F32 R8, R8 ;  /* 0x0000000800087310 */ /* 0x000e280000201800 */
[----:B--2---:R-:W-:-:S08]  /*15c0*/  DFMA R4, R14, R30, R4 ;  /* 0x0000001e0e04722b */ /* 0x004fd00000000004 */
[----:B------:R-:W-:-:S08]  /*15d0*/  DFMA R4, R14, R4, R6 ;  /* 0x000000040e04722b */ /* 0x000fd00000000006 */
[----:B---3--:R-:W-:-:S08]  /*15e0*/  DFMA R4, R14, R4, R16 ;  /* 0x000000040e04722b */ /* 0x008fd00000000010 */
[----:B------:R-:W-:-:S08]  /*15f0*/  DFMA R4, R14, R4, R18 ;  /* 0x000000040e04722b */ /* 0x000fd00000000012 */
[----:B----4-:R-:W-:-:S08]  /*1600*/  DFMA R4, R14, R4, R20 ;  /* 0x000000040e04722b */ /* 0x010fd00000000014 */
        /* <DEDUP_REMOVED lines=36> */
.L_x_11:
[----:B------:R-:W-:Y:S05]  /*1850*/  BSYNC.RECONVERGENT B0 ;  /* 0x0000000000007941 */ /* 0x000fea0003800200 */
.L_x_10:
        /* <DEDUP_REMOVED lines=10> */
[----:B------:R-:W-:Y:S01]  /*1900*/  DSETP.NEU.AND P1, PT, |R26|, +INF , PT ;  /* 0x7ff000001a00742a */ /* 0x000fe20003f2d200 */
[----:B------:R-:W-:Y:S01]  /*1910*/  IMAD.MOV.U32 R31, RZ, RZ, 0x3da8ff83 ;  /* 0x3da8ff83ff1f7424 */ /* 0x000fe200078e00ff */
[----:B------:R-:W-:Y:S01]  /*1920*/  ISETP.NE.U32.AND P0, PT, R14, 0x1, PT ;  /* 0x000000010e00780c */ /* 0x000fe20003f05070 */
[----:B------:R-:W-:Y:S01]  /*1930*/  DMUL R14, R24, R24 ;  /* 0x00000018180e7228 */ /* 0x000fe20000000000 */
[----:B------:R-:W-:Y:S01]  /*1940*/  UMOV UR4, 0x59389d7b ;  /* 0x59389d7b00047882 */ /* 0x000fe20000000000 */
[----:B------:R-:W-:Y:S01]  /*1950*/  UMOV UR5, 0x403f019b ;  /* 0x403f019b00057882 */ /* 0x000fe20000000000 */
[----:B------:R-:W-:Y:S01]  /*1960*/  FSEL R30, R30, -8.06006814911005101289e+34, !P0 ;  /* 0xf9785eba1e1e7808 */ /* 0x000fe20004000000 */
[----:B------:R-:W-:Y:S01]  /*1970*/  DMUL R8, R8, UR4 ;  /* 0x0000000408087c28 */ /* 0x000fe20008000000 */
[----:B------:R-:W-:Y:S01]  /*1980*/  FSEL R31, -R31, 0.11223486810922622681, !P0 ;  /* 0x3de5db651f1f7808 */ /* 0x000fe20004000100 */
[----:B------:R-:W-:Y:S05]  /*1990*/  BSSY.RECONVERGENT B0, `(.L_x_12) ;  /* 0x0000028000007945 */ /* 0x000fea0003800200 */
        /* <DEDUP_REMOVED lines=8> */
[----:B------:R-:W-:-:S08]  /*1a20*/  @!P1 DMUL R14, RZ, R26 ;  /* 0x0000001aff0e9228 */ /* 0x000fd00000000000 */
[----:B------:R-:W-:Y:S02]  /*1a30*/  FSEL R6, R4, R24, !P0 ;  /* 0x0000001804067208 */ /* 0x000fe40004000000 */
[----:B------:R-:W-:Y:S02]  /*1a40*/  FSEL R7, R5, R25, !P0 ;  /* 0x0000001905077208 */ /* 0x000fe40004000000 */
[----:B------:R-:W-:Y:S01]  /*1a50*/  LOP3.LUT P0, RZ, R11, 0x2, RZ, 0xc0, !PT ;  /* 0x000000020bff7812 */ /* 0x000fe2000780c0ff */
[----:B------:R-:W-:-:S03]  /*1a60*/  @!P1 IMAD.MOV.U32 R11, RZ, RZ, RZ ;  /* 0x000000ffff0b9224 */ /* 0x000fc600078e00ff */
        /* <DEDUP_REMOVED lines=25> */
[----:B------:R-:W-:-:S07]  /*1c00*/  IMAD.MOV.U32 R11, RZ, RZ, R19 ;  /* 0x000000ffff0b7224 */ /* 0x000fce00078e0013 */
.L_x_13:
[----:B------:R-:W-:Y:S05]  /*1c10*/  BSYNC.RECONVERGENT B0 ;  /* 0x0000000000007941 */ /* 0x000fea0003800200 */
.L_x_12:
[----:B------:R-:W0:Y:S01]  /*1c20*/  LDCU.64 UR4, c[0x4][0x48] ;  /* 0x01000900ff0477ac */ /* 0x000e220008000a00 */
[----:B------:R-:W-:Y:S01]  /*1c30*/  IMAD.SHL.U32 R4, R11, 0x40, RZ ;  /* 0x000000400b047824 */ /* 0x000fe200078e00ff */
[----:B------:R-:W2:Y:S04]  /*1c40*/  LDG.E R27, desc[UR6][R12.64+0xc] ;  /* 0x00000c060c1b7981 */ /* 0x000ea8000c1e1900 */
[----:B------:R-:W-:Y:S01]  /*1c50*/  LOP3.LUT R4, R4, 0x40, RZ, 0xc0, !PT ;  /* 0x0000004004047812 */ /* 0x000fe200078ec0ff */
[----:B------:R-:W2:Y:S04]  /*1c60*/  LDG.E R26, desc[UR6][R12.64+0x10] ;  /* 0x000010060c1a7981 */ /* 0x000ea8000c1e1900 */
[----:B------:R-:W3:Y:S01]  /*1c70*/  LDG.E R28, desc[UR6][R12.64+0x14] ;  /* 0x000014060c1c7981 */ /* 0x000ee2000c1e1900 */
[----:B0-----:R-:W-:-:S05]  /*1c80*/  IADD3 R32, P0, PT, R4, UR4, RZ ;  /* 0x0000000404207c10 */ /* 0x001fca000ff1e0ff */
[----:B------:R-:W-:-:S05]  /*1c90*/  IMAD.X R33, RZ, RZ, UR5, P0 ;  /* 0x00000005ff217e24 */ /* 0x000fca00080e06ff */
[----:B------:R-:W4:Y:S04]  /*1ca0*/  LDG.E.128.CONSTANT R4, desc[UR6][R32.64] ;  /* 0x0000000620047981 */ /* 0x000f28000c1e9d00 */
[----:B------:R-:W5:Y:S04]  /*1cb0*/  LDG.E.128.CONSTANT R16, desc[UR6][R32.64+0x10] ;  /* 0x0000100620107981 */ /* 0x000f68000c1e9d00 */
[----:B------:R-:W2:Y:S01]  /*1cc0*/  LDG.E.128.CONSTANT R20, desc[UR6][R32.64+0x20] ;  /* 0x0000200620147981 */ /* 0x000ea2000c1e9d00 */
[----:B------:R-:W-:Y:S01]  /*1cd0*/  LOP3.LUT R24, R11, 0x1, RZ, 0xc0, !PT ;  /* 0x000000010b187812 */ /* 0x000fe200078ec0ff */
[----:B------:R-:W-:-:S02]  /*1ce0*/  IMAD.MOV.U32 R30, RZ, RZ, 0x20fd8164 ;  /* 0x20fd8164ff1e7424 */ /* 0x000fc400078e00ff */
[----:B------:R-:W-:Y:S01]  /*1cf0*/  IMAD.MOV.U32 R29, RZ, RZ, 0x3da8ff83 ;  /* 0x3da8ff83ff1d7424 */ /* 0x000fe200078e00ff */
[----:B------:R-:W-:Y:S01]  /*1d00*/  ISETP.NE.U32.AND P0, PT, R24, 0x1, PT ;  /* 0x000000011800780c */ /* 0x000fe20003f05070 */
[----:B------:R-:W-:-:S03]  /*1d10*/  DMUL R24, R14, R14 ;  /* 0x0000000e0e187228 */ /* 0x000fc60000000000 */
[----:B------:R-:W-:Y:S02]  /*1d20*/  FSEL R30, R30, -8.06006814911005101289e+34, !P0 ;  /* 0xf9785eba1e1e7808 */ /* 0x000fe40004000000 */
[----:B------:R-:W-:Y:S01]  /*1d30*/  FSEL R31, -R29, 0.11223486810922622681, !P0 ;  /* 0x3de5db651d1f7808 */ /* 0x000fe20004000100 */
[----:B------:R-:W-:Y:S05]  /*1d40*/  BSSY.RECONVERGENT B0, `(.L_x_14) ;  /* 0x000001f000007945 */ /* 0x000fea0003800200 */
[----:B----4-:R-:W-:-:S08]  /*1d50*/  DFMA R4, R24, R30, R4 ;  /* 0x0000001e1804722b */ /* 0x010fd00000000004 */
[----:B------:R-:W-:-:S08]  /*1d60*/  DFMA R4, R24, R4, R6 ;  /* 0x000000041804722b */ /* 0x000fd00000000006 */
[----:B-----5:R-:W-:-:S08]  /*1d70*/  DFMA R4, R24, R4, R16 ;  /* 0x000000041804722b */ /* 0x020fd00000000010 */
[----:B------:R-:W-:-:S08]  /*1d80*/  DFMA R4, R24, R4, R18 ;  /* 0x000000041804722b */ /* 0x000fd00000000012 */
[----:B--2---:R-:W-:-:S08]  /*1d90*/  DFMA R4, R24, R4, R20 ;  /* 0x000000041804722b */ /* 0x004fd00000000014 */
[----:B------:R-:W-:-:S08]  /*1da0*/  DFMA R4, R24, R4, R22 ;  /* 0x000000041804722b */ /* 0x000fd00000000016 */
[----:B------:R-:W-:Y:S02]  /*1db0*/  DFMA R14, R4, R14, R14 ;  /* 0x0000000e040e722b */ /* 0x000fe4000000000e */
[----:B------:R-:W-:-:S10]  /*1dc0*/  DFMA R4, R24, R4, 1 ;  /* 0x3ff000001804742b */ /* 0x000fd40000000004 */
[----:B------:R-:W-:Y:S02]  /*1dd0*/  FSEL R6, R4, R14, !P0 ;  /* 0x0000000e04067208 */ /* 0x000fe40004000000 */
[----:B------:R-:W-:-:S06]  /*1de0*/  FSEL R7, R5, R15, !P0 ;  /* 0x0000000f05077208 */ /* 0x000fcc0004000000 */
[----:B------:R-:W-:Y:S01]  /*1df0*/  DADD R4, RZ, -R6 ;  /* 0x00000000ff047229 */ /* 0x000fe20000000806 */
[----:B------:R-:W-:Y:S01]  /*1e00*/  LOP3.LUT P0, RZ, R11, 0x2, RZ, 0xc0, !PT ;  /* 0x000000020bff7812 */ /* 0x000fe2000780c0ff */
[----:B------:R-:W-:-:S08]  /*1e10*/  FMUL R27, R27, R26 ;  /* 0x0000001a1b1b7220 */ /* 0x000fd00000400000 */
[----:B------:R-:W-:Y:S02]  /*1e20*/  FSEL R6, R6, R4, !P0 ;  /* 0x0000000406067208 */ /* 0x000fe40004000000 */
[----:B------:R-:W-:Y:S01]  /*1e30*/  FSEL R7, R7, R5, !P0 ;  /* 0x0000000507077208 */ /* 0x000fe20004000000 */
[----:B---3--:R-:W-:-:S05]  /*1e40*/  FMUL R27, R27, R28 ;  /* 0x0000001c1b1b7220 */ /* 0x008fca0000400000 */
[----:B------:R-:W-:Y:S01]  /*1e50*/  DMUL R6, R8, R6 ;  /* 0x0000000608067228 */ /* 0x000fe20000000000 */
[----:B------:R-:W0:Y:S09]  /*1e60*/  MUFU.RCP R4, R27 ;  /* 0x0000001b00047308 */ /* 0x000e320000001000 */
[----:B------:R-:W1:Y:S01]  /*1e70*/  F2F.F32.F64 R6, R6 ;  /* 0x0000000600067310 */ /* 0x000e620000301000 */
[----:B0-----:R-:W-:-:S07]  /*1e80*/  FFMA R5, -R27, R4, 1 ;  /* 0x3f8000001b057423 */ /* 0x001fce0000000104 */
[----:B-1----:R-:W0:Y:S01]  /*1e90*/  FCHK P0, R6, R27 ;  /* 0x0000001b06007302 */ /* 0x002e220000000000 */
[----:B------:R-:W-:-:S04]  /*1ea0*/  FFMA R5, R4, R5, R4 ;  /* 0x0000000504057223 */ /* 0x000fc80000000004 */
[----:B------:R-:W-:-:S04]  /*1eb0*/  FFMA R4, R6, R5, RZ ;  /* 0x0000000506047223 */ /* 0x000fc800000000ff */
[----:B------:R-:W-:-:S04]  /*1ec0*/  FFMA R11, -R27, R4, R6 ;  /* 0x000000041b0b7223 */ /* 0x000fc80000000106 */
[----:B------:R-:W-:Y:S01]  /*1ed0*/  FFMA R11, R5, R11, R4 ;  /* 0x0000000b050b7223 */ /* 0x000fe20000000004 */
[----:B0-----:R-:W-:Y:S06]  /*1ee0*/  @!P0 BRA `(.L_x_15) ;  /* 0x0000000000108947 */ /* 0x001fec0003800000 */
[----:B------:R-:W-:Y:S01]  /*1ef0*/  IMAD.MOV.U32 R11, RZ, RZ, R27 ;  /* 0x000000ffff0b7224 */ /* 0x000fe200078e001b */
[----:B------:R-:W-:-:S07]  /*1f00*/  MOV R14, 0x1f20 ;  /* 0x00001f20000e7802 */ /* 0x000fce0000000f00 */
[----:B------:R-:W-:Y:S05]  /*1f10*/  CALL.REL.NOINC `($__internal_0_$__cuda_sm3x_div_rn_noftz_f32_slowpath) ;  /* 0x0000000400107944 */ /* 0x000fea0003c00000 */
[----:B------:R-:W-:-:S07]  /*1f20*/  IMAD.MOV.U32 R11, RZ, RZ, R6 ;  /* 0x000000ffff0b7224 */ /* 0x000fce00078e0006 */
.L_x_15:
[----:B------:R-:W-:Y:S05]  /*1f30*/  BSYNC.RECONVERGENT B0 ;  /* 0x0000000000007941 */ /* 0x000fea0003800200 */
.L_x_14:
[----:B------:R0:W1:Y:S01]  /*1f40*/  F2F.F64.F32 R30, R11 ;  /* 0x0000000b001e7310 */ /* 0x0000620000201800 */
[----:B------:R-:W-:Y:S01]  /*1f50*/  BSSY.RECONVERGENT B0, `(.L_x_16) ;  /* 0x0000003000007945 */ /* 0x000fe20003800200 */
[----:B------:R-:W-:-:S07]  /*1f60*/  MOV R28, 0x1f80 ;  /* 0x00001f80001c7802 */ /* 0x000fce0000000f00 */
[----:B01----:R-:W-:Y:S05]  /*1f70*/  CALL.REL.NOINC `($_Z8WeightsZP17curandStateXORWOWP8functionP7pdfStepPfS5_$__internal_accurate_pow) ;  /* 0x0000000800907944 */ /* 0x003fea0003c00000 */
[----:B------:R-:W-:Y:S05]  /*1f80*/  BSYNC.RECONVERGENT B0 ;  /* 0x0000000000007941 */ /* 0x000fea0003800200 */
.L_x_16:
[----:B------:R-:W-:Y:S01]  /*1f90*/  DADD R4, R30, 2 ;  /* 0x400000001e047429 */ /* 0x000fe20000000000 */
[----:B------:R-:W-:Y:S01]  /*1fa0*/  FSETP.NEU.AND P0, PT, R11, RZ, PT ;  /* 0x000000ff0b00720b */ /* 0x000fe20003f0d000 */
[----:B------:R-:W-:Y:S08]  /*1fb0*/  BSSY.RECONVERGENT B0, `(.L_x_17) ;  /* 0x000000d000007945 */ /* 0x000ff00003800200 */
[----:B------:R-:W-:Y:S01]  /*1fc0*/  LOP3.LUT R4, R5, 0x7ff00000, RZ, 0xc0, !PT ;  /* 0x7ff0000005047812 */ /* 0x000fe200078ec0ff */
[----:B------:R-:W-:-:S03]  /*1fd0*/  IMAD.MOV.U32 R5, RZ, RZ, R7 ;  /* 0x000000ffff057224 */ /* 0x000fc600078e0007 */
[----:B------:R-:W-:Y:S01]  /*1fe0*/  ISETP.NE.AND P1, PT, R4, 0x7ff00000, PT ;  /* 0x7ff000000400780c */ /* 0x000fe20003f25270 */
[----:B------:R-:W-:Y:S01]  /*1ff0*/  IMAD.MOV.U32 R4, RZ, RZ, R6 ;  /* 0x000000ffff047224 */ /* 0x000fe200078e0006 */
[----:B------:R-:W-:-:S11]  /*2000*/  @!P0 CS2R R4, SRZ ;  /* 0x0000000000048805 */ /* 0x000fd6000001ff00 */
[----:B------:R-:W-:Y:S05]  /*2010*/  @P1 BRA `(.L_x_18) ;  /* 0x0000000000181947 */ /* 0x000fea0003800000 */
[----:B------:R-:W-:-:S13]  /*2020*/  FSETP.NAN.AND P0, PT, R11, R11, PT ;  /* 0x0000000b0b00720b */ /* 0x000fda0003f08000 */
[----:B------:R-:W-:Y:S01]  /*2030*/  @P0 DADD R4, R30, 2 ;  /* 0x400000001e040429 */ /* 0x000fe20000000000 */
[----:B------:R-:W-:Y:S10]  /*2040*/  @P0 BRA `(.L_x_18) ;  /* 0x00000000000c0947 */ /* 0x000ff40003800000 */
[----:B------:R-:W-:-:S14]  /*2050*/  DSETP.NEU.AND P0, PT, |R30|, +INF , PT ;  /* 0x7ff000001e00742a */ /* 0x000fdc0003f0d200 */
[----:B------:R-:W-:Y:S02]  /*2060*/  @!P0 IMAD.MOV.U32 R4, RZ, RZ, 0x0 ;  /* 0x00000000ff048424 */ /* 0x000fe400078e00ff */
[----:B------:R-:W-:-:S07]  /*2070*/  @!P0 IMAD.MOV.U32 R5, RZ, RZ, 0x7ff00000 ;  /* 0x7ff00000ff058424 */ /* 0x000fce00078e00ff */
.L_x_18:
[----:B------:R-:W-:Y:S05]  /*2080*/  BSYNC.RECONVERGENT B0 ;  /* 0x0000000000007941 */ /* 0x000fea0003800200 */
.L_x_17:
[----:B------:R-:W0:Y:S01]  /*2090*/  S2UR UR5, SR_CgaCtaId ;  /* 0x00000000000579c3 */ /* 0x000e220000008800 */
[----:B------:R-:W1:Y:S01]  /*20a0*/  F2F.F32.F64 R4, R4 ;  /* 0x0000000400047310 */ /* 0x000e620000301000 */
[----:B------:R-:W-:Y:S01]  /*20b0*/  UMOV UR4, 0x400 ;  /* 0x0000040000047882 */ /* 0x000fe20000000000 */
[----:B------:R-:W-:Y:S01]  /*20c0*/  FSETP.NEU.AND P0, PT, R11, 1, PT ;  /* 0x3f8000000b00780b */ /* 0x000fe20003f0d000 */
[----:B------:R-:W-:-:S03]  /*20d0*/  UIADD3 UR4, UPT, UPT, UR4, 0x100, URZ ;  /* 0x0000010004047890 */ /* 0x000fc6000fffe0ff */
[----:B-1----:R-:W-:Y:S02]  /*20e0*/  FSEL R6, R4, 1, P0 ;  /* 0x3f80000004067808 */ /* 0x002fe40000000000 */
[----:B------:R-:W-:Y:S01]  /*20f0*/  ISETP.GE.U32.AND P0, PT, R3, 0x2, PT ;  /* 0x000000020300780c */ /* 0x000fe20003f06070 */
[----:B0-----:R-:W-:-:S06]  /*2100*/  ULEA UR4, UR5, UR4, 0x18 ;  /* 0x0000000405047291 */ /* 0x001fcc000f8ec0ff */
[----:B------:R-:W-:-:S05]  /*2110*/  LEA R7, R10, UR4, 0x2 ;  /* 0x000000040a077c11 */ /* 0x000fca000f8e10ff */
[----:B------:R0:W-:Y:S01]  /*2120*/  STS [R7], R6 ;  /* 0x0000000607007388 */ /* 0x0001e20000000800 */
[----:B------:R-:W-:Y:S06]  /*2130*/  BAR.SYNC.DEFER_BLOCKING 0x0 ;  /* 0x0000000000007b1d */ /* 0x000fec0000010000 */
[----:B------:R-:W-:Y:S05]  /*2140*/  @!P0 BRA `(.L_x_19) ;  /* 0x00000000004c8947 */ /* 0x000fea0003800000 */
.L_x_22:
[----:B------:R-:W-:Y:S01]  /*2150*/  SHF.R.U32.HI R11, RZ, 0x1, R3 ;  /* 0x00000001ff0b7819 */ /* 0x000fe20000011603 */
[----:B------:R-:W-:Y:S03]  /*2160*/  BSSY.RECONVERGENT B0, `(.L_x_20) ;  /* 0x000000d000007945 */ /* 0x000fe60003800200 */
[----:B------:R-:W-:-:S13]  /*2170*/  ISETP.GE.U32.AND P0, PT, R10, R11, PT ;  /* 0x0000000b0a00720c */ /* 0x000fda0003f06070 */
[----:B-1----:R-:W-:Y:S05]  /*2180*/  @P0 BRA `(.L_x_21) ;  /* 0x0000000000280947 */ /* 0x002fea0003800000 */
[C---:B------:R-:W-:Y:S01]  /*2190*/  IMAD R4, R11.reuse, 0x4, R2 ;  /* 0x000000040b047824 */ /* 0x040fe200078e0202 */
[----:B------:R-:W-:Y:S01]  /*21a0*/  LDS R5, [R2] ;  /* 0x0000000002057984 */ /* 0x000fe20000000800 */
[----:B0-----:R-:W-:-:S04]  /*21b0*/  IMAD R6, R11, 0x4, R7 ;  /* 0x000000040b067824 */ /* 0x001fc800078e0207 */
[----:B------:R-:W0:Y:S02]  /*21c0*/  LDS R4, [R4] ;  /* 0x0000000004047984 */ /* 0x000e240000000800 */
[----:B0-----:R-:W-:-:S05]  /*21d0*/  FADD R5, R4, R5 ;  /* 0x0000000504057221 */ /* 0x001fca0000000000 */
[----:B------:R-:W-:Y:S04]  /*21e0*/  STS [R2], R5 ;  /* 0x0000000502007388 */ /* 0x000fe80000000800 */
[----:B------:R-:W-:Y:S04]  /*21f0*/  LDS R6, [R6] ;  /* 0x0000000006067984 */ /* 0x000fe80000000800 */
[----:B------:R-:W0:Y:S02]  /*2200*/  LDS R9, [R7] ;  /* 0x0000000007097984 */ /* 0x000e240000000800 */
[----:B0-----:R-:W-:-:S05]  /*2210*/  FADD R8, R6, R9 ;  /* 0x0000000906087221 */ /* 0x001fca0000000000 */
[----:B------:R1:W-:Y:S02]  /*2220*/  STS [R7], R8 ;  /* 0x0000000807007388 */ /* 0x0003e40000000800 */
.L_x_21:
[----:B------:R-:W-:Y:S05]  /*2230*/  BSYNC.RECONVERGENT B0 ;  /* 0x0000000000007941 */ /* 0x000fea0003800200 */
.L_x_20:
[----:B------:R-:W-:Y:S01]  /*2240*/  BAR.SYNC.DEFER_BLOCKING 0x0 ;  /* 0x0000000000007b1d */ /* 0x000fe20000010000 */
[----:B------:R-:W-:Y:S01]  /*2250*/  ISETP.GT.U32.AND P0, PT, R3, 0x3, PT ;  /* 0x000000030300780c */ /* 0x000fe20003f04070 */
[----:B------:R-:W-:-:S12]  /*2260*/  IMAD.MOV.U32 R3, RZ, RZ, R11 ;  /* 0x000000ffff037224 */ /* 0x000fd800078e000b */
[----:B------:R-:W-:Y:S05]  /*2270*/  @P0 BRA `(.L_x_22) ;  /* 0xfffffffc00b40947 */ /* 0x000fea000383ffff */
.L_x_19:
[----:B------:R-:W-:-:S13]  /*2280*/  ISETP.NE.AND P0, PT, R10, RZ, PT ;  /* 0x000000ff0a00720c */ /* 0x000fda0003f05270 */
[----:B------:R-:W-:Y:S05]  /*2290*/  @P0 EXIT ;  /* 0x000000000000094d */ /* 0x000fea0003800000 */
[----:B------:R-:W2:Y:S01]  /*22a0*/  S2UR UR5, SR_CgaCtaId ;  /* 0x00000000000579c3 */ /* 0x000ea20000008800 */
[----:B------:R-:W-:-:S07]  /*22b0*/  UMOV UR4, 0x400 ;  /* 0x0000040000047882 */ /* 0x000fce0000000000 */
[----:B------:R-:W3:Y:S08]  /*22c0*/  LDC.64 R2, c[0x0][0x398] ;  /* 0x0000e600ff027b82 */ /* 0x000ef00000000a00 */
[----:B------:R-:W4:Y:S01]  /*22d0*/  LDC.64 R4, c[0x0][0x3a0] ;  /* 0x0000e800ff047b82 */ /* 0x000f220000000a00 */
[----:B--2---:R-:W-:Y:S01]  /*22e0*/  ULEA UR4, UR5, UR4, 0x18 ;  /* 0x0000000405047291 */ /* 0x004fe2000f8ec0ff */
[----:B---3--:R-:W-:-:S08]  /*22f0*/  IMAD.WIDE.U32 R2, R0, 0x4, R2 ;  /* 0x0000000400027825 */ /* 0x008fd000078e0002 */
[----:B01----:R-:W0:Y:S04]  /*2300*/  LDS R7, [UR4] ;  /* 0x00000004ff077984 */ /* 0x003e280008000800 */
[----:B------:R-:W1:Y:S01]  /*2310*/  LDS R9, [UR4+0x100] ;  /* 0x00010004ff097984 */ /* 0x000e620008000800 */
[----:B----4-:R-:W-:-:S03]  /*2320*/  IMAD.WIDE.U32 R4, R0, 0x4, R4 ;  /* 0x0000000400047825 */ /* 0x010fc600078e0004 */
[----:B0-----:R-:W-:Y:S04]  /*2330*/  STG.E desc[UR6][R2.64], R7 ;  /* 0x0000000702007986 */ /* 0x001fe8000c101906 */
[----:B-1----:R-:W-:Y:S01]  /*2340*/  STG.E desc[UR6][R4.64], R9 ;  /* 0x0000000904007986 */ /* 0x002fe2000c101906 */
[----:B------:R-:W-:Y:S05]  /*2350*/  EXIT ;  /* 0x000000000000794d */ /* 0x000fea0003800000 */
        .weak           $__internal_0_$__cuda_sm3x_div_rn_noftz_f32_slowpath
        .type           $__internal_0_$__cuda_sm3x_div_rn_noftz_f32_slowpath,@function
        .size           $__internal_0_$__cuda_sm3x_div_rn_noftz_f32_slowpath,($_Z8WeightsZP17curandStateXORWOWP8functionP7pdfStepPfS5_$__internal_accurate_pow - $__internal_0_$__cuda_sm3x_div_rn_noftz_f32_slowpath)
$__internal_0_$__cuda_sm3x_div_rn_noftz_f32_slowpath:
[----:B------:R-:W-:Y:S01]  /*2360*/  SHF.R.U32.HI R16, RZ, 0x17, R11 ;  /* 0x00000017ff107819 */ /* 0x000fe2000001160b */
[----:B------:R-:W-:Y:S01]  /*2370*/  BSSY.RECONVERGENT B1, `(.L_x_23) ;  /* 0x0000062000017945 */ /* 0x000fe20003800200 */
[----:B------:R-:W-:Y:S02]  /*2380*/  SHF.R.U32.HI R15, RZ, 0x17, R6 ;  /* 0x00000017ff0f7819 */ /* 0x000fe40000011606 */
[----:B------:R-:W-:Y:S02]  /*2390*/  LOP3.LUT R16, R16, 0xff, RZ, 0xc0, !PT ;  /* 0x000000ff10107812 */ /* 0x000fe400078ec0ff */
[----:B------:R-:W-:-:S03]  /*23a0*/  LOP3.LUT R20, R15, 0xff, RZ, 0xc0, !PT ;  /* 0x000000ff0f147812 */ /* 0x000fc600078ec0ff */
[----:B------:R-:W-:Y:S02]  /*23b0*/  VIADD R18, R16, 0xffffffff ;  /* 0xffffffff10127836 */ /* 0x000fe40000000000 */
[----:B------:R-:W-:-:S03]  /*23c0*/  VIADD R17, R20, 0xffffffff ;  /* 0xffffffff14117836 */ /* 0x000fc60000000000 */
[----:B------:R-:W-:-:S04]  /*23d0*/  ISETP.GT.U32.AND P0, PT, R18, 0xfd, PT ;  /* 0x000000fd1200780c */ /* 0x000fc80003f04070 */
[----:B------:R-:W-:-:S13]  /*23e0*/  ISETP.GT.U32.OR P0, PT, R17, 0xfd, P0 ;  /* 0x000000fd1100780c */ /* 0x000fda0000704470 */
[----:B------:R-:W-:Y:S01]  /*23f0*/  @!P0 IMAD.MOV.U32 R15, RZ, RZ, RZ ;  /* 0x000000ffff0f8224 */ /* 0x000fe200078e00ff */
[----:B------:R-:W-:Y:S06]  /*2400*/  @!P0 BRA `(.L_x_24) ;  /* 0x00000000005c8947 */ /* 0x000fec0003800000 */
[----:B------:R-:W-:Y:S02]  /*2410*/  FSETP.GTU.FTZ.AND P0, PT, |R6|, +INF , PT ;  /* 0x7f8000000600780b */ /* 0x000fe40003f1c200 */
[----:B------:R-:W-:-:S04]  /*2420*/  FSETP.GTU.FTZ.AND P1, PT, |R11|, +INF , PT ;  /* 0x7f8000000b00780b */ /* 0x000fc80003f3c200 */
[----:B------:R-:W-:-:S13]  /*2430*/  PLOP3.LUT P0, PT, P0, P1, PT, 0xf8, 0x8f ;  /* 0x00000000008f781c */ /* 0x000fda0000703f70 */
[----:B------:R-:W-:Y:S05]  /*2440*/  @P0 BRA `(.L_x_25) ;  /* 0x00000004004c0947 */ /* 0x000fea0003800000 */
[----:B------:R-:W-:-:S13]  /*2450*/  LOP3.LUT P0, RZ, R11, 0x7fffffff, R6, 0xc8, !PT ;  /* 0x7fffffff0bff7812 */ /* 0x000fda000780c806 */
[----:B------:R-:W-:Y:S05]  /*2460*/  @!P0 BRA `(.L_x_26) ;  /* 0x00000004003c8947 */ /* 0x000fea0003800000 */
[C---:B------:R-:W-:Y:S02]  /*2470*/  FSETP.NEU.FTZ.AND P1, PT, |R6|.reuse, +INF , PT ;  /* 0x7f8000000600780b */ /* 0x040fe40003f3d200 */
[----:B------:R-:W-:Y:S02]  /*2480*/  FSETP.NEU.FTZ.AND P2, PT, |R11|, +INF , PT ;  /* 0x7f8000000b00780b */ /* 0x000fe40003f5d200 */
[----:B------:R-:W-:-:S11]  /*2490*/  FSETP.NEU.FTZ.AND P0, PT, |R6|, +INF , PT ;  /* 0x7f8000000600780b */ /* 0x000fd60003f1d200 */
[----:B------:R-:W-:Y:S05]  /*24a0*/  @!P2 BRA !P1, `(.L_x_26) ;  /* 0x00000004002ca947 */ /* 0x000fea0004800000 */
[----:B------:R-:W-:-:S04]  /*24b0*/  LOP3.LUT P1, RZ, R6, 0x7fffffff, RZ, 0xc0, !PT ;  /* 0x7fffffff06ff7812 */ /* 0x000fc8000782c0ff */
[----:B------:R-:W-:-:S13]  /*24c0*/  PLOP3.LUT P1, PT, P2, P1, PT, 0x2f, 0xf2 ;  /* 0x0000000000f2781c */ /* 0x000fda0001722577 */
[----:B------:R-:W-:Y:S05]  /*24d0*/  @P1 BRA `(.L_x_27) ;  /* 0x0000000400181947 */ /* 0x000fea0003800000 */
[----:B------:R-:W-:-:S04]  /*24e0*/  LOP3.LUT P1, RZ, R11, 0x7fffffff, RZ, 0xc0, !PT ;  /* 0x7fffffff0bff7812 */ /* 0x000fc8000782c0ff */
[----:B------:R-:W-:-:S13]  /*24f0*/  PLOP3.LUT P0, PT, P0, P1, PT, 0x2f, 0xf2 ;  /* 0x0000000000f2781c */ /* 0x000fda0000702577 */
[----:B------:R-:W-:Y:S05]  /*2500*/  @P0 BRA `(.L_x_28) ;  /* 0x0000000400000947 */ /* 0x000fea0003800000 */
[----:B------:R-:W-:Y:S02]  /*2510*/  ISETP.GE.AND P0, PT, R17, RZ, PT ;  /* 0x000000ff1100720c */ /* 0x000fe40003f06270 */
[----:B------:R-:W-:-:S11]  /*2520*/  ISETP.GE.AND P1, PT, R18, RZ, PT ;  /* 0x000000ff1200720c */ /* 0x000fd60003f26270 */
[----:B------:R-:W-:Y:S02]  /*2530*/  @P0 IMAD.MOV.U32 R15, RZ, RZ, RZ ;  /* 0x000000ffff0f0224 */ /* 0x000fe400078e00ff */
[----:B------:R-:W-:Y:S01]  /*2540*/  @!P0 FFMA R6, R6, 1.84467440737095516160e+19, RZ ;  /* 0x5f80000006068823 */ /* 0x000fe200000000ff */
[----:B------:R-:W-:Y:S02]  /*2550*/  @!P0 IMAD.MOV.U32 R15, RZ, RZ, -0x40 ;  /* 0xffffffc0ff0f8424 */ /* 0x000fe400078e00ff */
[----:B------:R-:W-:Y:S02]  /*2560*/  @!P1 FFMA R11, R11, 1.84467440737095516160e+19, RZ ;  /* 0x5f8000000b0b9823 */ /* 0x000fe400000000ff */
[----:B------:R-:W-:-:S07]  /*2570*/  @!P1 VIADD R15, R15, 0x40 ;  /* 0x000000400f0f9836 */ /* 0x000fce0000000000 */
.L_x_24:
[----:B------:R-:W-:Y:S01]  /*2580*/  LEA R18, R16, 0xc0800000, 0x17 ;  /* 0xc080000010127811 */ /* 0x000fe200078eb8ff */
[----:B------:R-:W-:Y:S04]  /*2590*/  BSSY.RECONVERGENT B2, `(.L_x_29) ;  /* 0x0000036000027945 */ /* 0x000fe80003800200 */
[----:B------:R-:W-:Y:S02]  /*25a0*/  IMAD.IADD R18, R11, 0x1, -R18 ;  /* 0x000000010b127824 */ /* 0x000fe400078e0a12 */
[----:B------:R-:W-:Y:S02]  /*25b0*/  VIADD R11, R20, 0xffffff81 ;  /* 0xffffff81140b7836 */ /* 0x000fe40000000000 */
[----:B------:R-:W0:Y:S01]  /*25c0*/  MUFU.RCP R17, R18 ;  /* 0x0000001200117308 */ /* 0x000e220000001000 */
[----:B------:R-:W-:Y:S01]  /*25d0*/  FADD.FTZ R19, -R18, -RZ ;  /* 0x800000ff12137221 */ /* 0x000fe20000010100 */
[C---:B------:R-:W-:Y:S01]  /*25e0*/  IMAD R6, R11.reuse, -0x800000, R6 ;  /* 0xff8000000b067824 */ /* 0x040fe200078e0206 */
[----:B------:R-:W-:-:S05]  /*25f0*/  IADD3 R16, PT, PT, R11, 0x7f, -R16 ;  /* 0x0000007f0b107810 */ /* 0x000fca0007ffe810 */
[----:B------:R-:W-:Y:S02]  /*2600*/  IMAD.IADD R16, R16, 0x1, R15 ;  /* 0x0000000110107824 */ /* 0x000fe400078e020f */
[----:B0-----:R-:W-:-:S04]  /*2610*/  FFMA R20, R17, R19, 1 ;  /* 0x3f80000011147423 */ /* 0x001fc80000000013 */
[----:B------:R-:W-:-:S04]  /*2620*/  FFMA R22, R17, R20, R17 ;  /* 0x0000001411167223 */ /* 0x000fc80000000011 */
[----:B------:R-:W-:-:S04]  /*2630*/  FFMA R17, R6, R22, RZ ;  /* 0x0000001606117223 */ /* 0x000fc800000000ff */
[----:B------:R-:W-:-:S04]  /*2640*/  FFMA R20, R19, R17, R6 ;  /* 0x0000001113147223 */ /* 0x000fc80000000006 */
[----:B------:R-:W-:-:S04]  /*2650*/  FFMA R17, R22, R20, R17 ;  /* 0x0000001416117223 */ /* 0x000fc80000000011 */
[----:B------:R-:W-:-:S04]  /*2660*/  FFMA R20, R19, R17, R6 ;  /* 0x0000001113147223 */ /* 0x000fc80000000006 */
[----:B------:R-:W-:-:S05]  /*2670*/  FFMA R6, R22, R20, R17 ;  /* 0x0000001416067223 */ /* 0x000fca0000000011 */
[----:B------:R-:W-:-:S04]  /*2680*/  SHF.R.U32.HI R11, RZ, 0x17, R6 ;  /* 0x00000017ff0b7819 */ /* 0x000fc80000011606 */
[----:B------:R-:W-:-:S05]  /*2690*/  LOP3.LUT R11, R11, 0xff, RZ, 0xc0, !PT ;  /* 0x000000ff0b0b7812 */ /* 0x000fca00078ec0ff */
[----:B------:R-:W-:-:S04]  /*26a0*/  IMAD.IADD R19, R11, 0x1, R16 ;  /* 0x000000010b137824 */ /* 0x000fc800078e0210 */
[----:B------:R-:W-:-:S05]  /*26b0*/  VIADD R11, R19, 0xffffffff ;  /* 0xffffffff130b7836 */ /* 0x000fca0000000000 */
[----:B------:R-:W-:-:S13]  /*26c0*/  ISETP.GE.U32.AND P0, PT, R11, 0xfe, PT ;  /* 0x000000fe0b00780c */ /* 0x000fda0003f06070 */
[----:B------:R-:W-:Y:S05]  /*26d0*/  @!P0 BRA `(.L_x_30) ;  /* 0x0000000000808947 */ /* 0x000fea0003800000 */
[----:B------:R-:W-:-:S13]  /*26e0*/  ISETP.GT.AND P0, PT, R19, 0xfe, PT ;  /* 0x000000fe1300780c */ /* 0x000fda0003f04270 */
[----:B------:R-:W-:Y:S05]  /*26f0*/  @P0 BRA `(.L_x_31) ;  /* 0x00000000006c0947 */ /* 0x000fea0003800000 */
[----:B------:R-:W-:-:S13]  /*2700*/  ISETP.GE.AND P0, PT, R19, 0x1, PT ;  /* 0x000000011300780c */ /* 0x000fda0003f06270 */
[----:B------:R-:W-:Y:S05]  /*2710*/  @P0 BRA `(.L_x_32) ;  /* 0x0000000000740947 */ /* 0x000fea0003800000 */
[----:B------:R-:W-:Y:S02]  /*2720*/  ISETP.GE.AND P0, PT, R19, -0x18, PT ;  /* 0xffffffe81300780c */ /* 0x000fe40003f06270 */
[----:B------:R-:W-:-:S11]  /*2730*/  LOP3.LUT R6, R6, 0x80000000, RZ, 0xc0, !PT ;  /* 0x8000000006067812 */ /* 0x000fd600078ec0ff */
[----:B------:R-:W-:Y:S05]  /*2740*/  @!P0 BRA `(.L_x_32) ;  /* 0x0000000000688947 */ /* 0x000fea0003800000 */
[CCC-:B------:R-:W-:Y:S01]  /*2750*/  FFMA.RZ R11, R22.reuse, R20.reuse, R17.reuse ;  /* 0x00000014160b7223 */ /* 0x1c0fe2000000c011 */
[C---:B------:R-:W-:Y:S02]  /*2760*/  VIADD R18, R19.reuse, 0x20 ;  /* 0x0000002013127836 */ /* 0x040fe40000000000 */
[CCC-:B------:R-:W-:Y:S01]  /*2770*/  FFMA.RM R16, R22.reuse, R20.reuse, R17.reuse ;  /* 0x0000001416107223 */ /* 0x1c0fe20000004011 */
[----:B------:R-:W-:Y:S02]  /*2780*/  ISETP.NE.AND P2, PT, R19, RZ, PT ;  /* 0x000000ff1300720c */ /* 0x000fe40003f45270 */
[----:B------:R-:W-:Y:S01]  /*2790*/  LOP3.LUT R15, R11, 0x7fffff, RZ, 0xc0, !PT ;  /* 0x007fffff0b0f7812 */ /* 0x000fe200078ec0ff */
[----:B------:R-:W-:Y:S01]  /*27a0*/  FFMA.RP R11, R22, R20, R17 ;  /* 0x00000014160b7223 */ /* 0x000fe20000008011 */
[----:B------:R-:W-:Y:S01]  /*27b0*/  IMAD.MOV R17, RZ, RZ, -R19 ;  /* 0x000000ffff117224 */ /* 0x000fe200078e0a13 */
[----:B------:R-:W-:Y:S02]  /*27c0*/  ISETP.NE.AND P1, PT, R19, RZ, PT ;  /* 0x000000ff1300720c */ /* 0x000fe40003f25270 */
[----:B------:R-:W-:-:S02]  /*27d0*/  LOP3.LUT R15, R15, 0x800000, RZ, 0xfc, !PT ;  /* 0x008000000f0f7812 */ /* 0x000fc400078efcff */
[----:B------:R-:W-:Y:S02]  /*27e0*/  FSETP.NEU.FTZ.AND P0, PT, R11, R16, PT ;  /* 0x000000100b00720b */ /* 0x000fe40003f1d000 */
[----:B------:R-:W-:Y:S02]  /*27f0*/  SHF.L.U32 R18, R15, R18, RZ ;  /* 0x000000120f127219 */ /* 0x000fe400000006ff */
[----:B------:R-:W-:Y:S02]  /*2800*/  SEL R16, R17, RZ, P2 ;  /* 0x000000ff11107207 */ /* 0x000fe40001000000 */
[----:B------:R-:W-:Y:S02]  /*2810*/  ISETP.NE.AND P1, PT, R18, RZ, P1 ;  /* 0x000000ff1200720c */ /* 0x000fe40000f25270 */
[----:B------:R-:W-:Y:S02]  /*2820*/  SHF.R.U32.HI R16, RZ, R16, R15 ;  /* 0x00000010ff107219 */ /* 0x000fe4000001160f */
[----:B------:R-:W-:-:S02]  /*2830*/  PLOP3.LUT P0, PT, P0, P1, PT, 0xf8, 0x8f ;  /* 0x00000000008f781c */ /* 0x000fc40000703f70 */
[----:B------:R-:W-:Y:S02]  /*2840*/  SHF.R.U32.HI R18, RZ, 0x1, R16 ;  /* 0x00000001ff127819 */ /* 0x000fe40000011610 */
[----:B------:R-:W-:-:S04]  /*2850*/  SEL R11, RZ, 0x1, !P0 ;  /* 0x00000001ff0b7807 */ /* 0x000fc80004000000 */
[----:B------:R-:W-:-:S04]  /*2860*/  LOP3.LUT R11, R11, 0x1, R18, 0xf8, !PT ;  /* 0x000000010b0b7812 */ /* 0x000fc800078ef812 */
[----:B------:R-:W-:-:S05]  /*2870*/  LOP3.LUT R11, R11, R16, RZ, 0xc0, !PT ;  /* 0x000000100b0b7212 */ /* 0x000fca00078ec0ff */
[----:B------:R-:W-:-:S05]  /*2880*/  IMAD.IADD R11, R18, 0x1, R11 ;  /* 0x00000001120b7824 */ /* 0x000fca00078e020b */
[----:B------:R-:W-:Y:S01]  /*2890*/  LOP3.LUT R6, R11, R6, RZ, 0xfc, !PT ;  /* 0x000000060b067212 */ /* 0x000fe200078efcff */
[----:B------:R-:W-:Y:S06]  /*28a0*/  BRA `(.L_x_32) ;  /* 0x0000000000107947 */ /* 0x000fec0003800000 */
.L_x_31:
[----:B------:R-:W-:-:S04]  /*28b0*/  LOP3.LUT R6, R6, 0x80000000, RZ, 0xc0, !PT ;  /* 0x8000000006067812 */ /* 0x000fc800078ec0ff */
[----:B------:R-:W-:Y:S01]  /*28c0*/  LOP3.LUT R6, R6, 0x7f800000, RZ, 0xfc, !PT ;  /* 0x7f80000006067812 */ /* 0x000fe200078efcff */
[----:B------:R-:W-:Y:S06]  /*28d0*/  BRA `(.L_x_32) ;  /* 0x0000000000047947 */ /* 0x000fec0003800000 */
.L_x_30:
[----:B------:R-:W-:-:S07]  /*28e0*/  IMAD R6, R16, 0x800000, R6 ;  /* 0x0080000010067824 */ /* 0x000fce00078e0206 */
.L_x_32:
[----:B------:R-:W-:Y:S05]  /*28f0*/  BSYNC.RECONVERGENT B2 ;  /* 0x0000000000027941 */ /* 0x000fea0003800200 */
.L_x_29:
[----:B------:R-:W-:Y:S05]  /*2900*/  BRA `(.L_x_33) ;  /* 0x0000000000207947 */ /* 0x000fea0003800000 */
.L_x_28:
[----:B------:R-:W-:-:S04]  /*2910*/  LOP3.LUT R6, R11, 0x80000000, R6, 0x48, !PT ;  /* 0x800000000b067812 */ /* 0x000fc800078e4806 */
[----:B------:R-:W-:Y:S01]  /*2920*/  LOP3.LUT R6, R6, 0x7f800000, RZ, 0xfc, !PT ;  /* 0x7f80000006067812 */ /* 0x000fe200078efcff */
[----:B------:R-:W-:Y:S06]  /*2930*/  BRA `(.L_x_33) ;  /* 0x0000000000147947 */ /* 0x000fec0003800000 */
.L_x_27:
[----:B------:R-:W-:Y:S01]  /*2940*/  LOP3.LUT R6, R11, 0x80000000, R6, 0x48, !PT ;  /* 0x800000000b067812 */ /* 0x000fe200078e4806 */
[----:B------:R-:W-:Y:S06]  /*2950*/  BRA `(.L_x_33) ;  /* 0x00000000000c7947 */ /* 0x000fec0003800000 */
.L_x_26:
[----:B------:R-:W0:Y:S01]  /*2960*/  MUFU.RSQ R6, -QNAN ;  /* 0xffc0000000067908 */ /* 0x000e220000001400 */
[----:B------:R-:W-:Y:S05]  /*2970*/  BRA `(.L_x_33) ;  /* 0x0000000000047947 */ /* 0x000fea0003800000 */
.L_x_25:
[----:B------:R-:W-:-:S07]  /*2980*/  FADD.FTZ R6, R6, R11 ;  /* 0x0000000b06067221 */ /* 0x000fce0000010000 */
.L_x_33:
[----:B------:R-:W-:Y:S05]  /*2990*/  BSYNC.RECONVERGENT B1 ;  /* 0x0000000000017941 */ /* 0x000fea0003800200 */
.L_x_23:
[----:B------:R-:W-:-:S04]  /*29a0*/  IMAD.MOV.U32 R15, RZ, RZ, 0x0 ;  /* 0x00000000ff0f7424 */ /* 0x000fc800078e00ff */
[----:B0-----:R-:W-:Y:S05]  /*29b0*/  RET.REL.NODEC R14 `(_Z8WeightsZP17curandStateXORWOWP8functionP7pdfStepPfS5_) ;  /* 0xffffffd40e907950 */ /* 0x001fea0003c3ffff */
        .type           $_Z8WeightsZP17curandStateXORWOWP8functionP7pdfStepPfS5_$__internal_accurate_pow,@function
        .size           $_Z8WeightsZP17curandStateXORWOWP8functionP7pdfStepPfS5_$__internal_accurate_pow,($_Z8WeightsZP17curandStateXORWOWP8functionP7pdfStepPfS5_$__internal_trig_reduction_slowpathd - $_Z8WeightsZP17curandStateXORWOWP8functionP7pdfStepPfS5_$__internal_accurate_pow)
$_Z8WeightsZP17curandStateXORWOWP8functionP7pdfStepPfS5_$__internal_accurate_pow:
[----:B------:R-:W-:Y:S01]  /*29c0*/  DADD R4, -RZ, |R30| ;  /* 0x00000000ff047229 */ /* 0x000fe2000000051e */
[----:B------:R-:W-:Y:S01]  /*29d0*/  IMAD.MOV.U32 R16, RZ, RZ, RZ ;  /* 0x000000ffff107224 */ /* 0x000fe200078e00ff */
[----:B------:R-:W-:Y:S01]  /*29e0*/  UMOV UR4, 0x7d2cafe2 ;  /* 0x7d2cafe200047882 */ /* 0x000fe20000000000 */
[----:B------:R-:W-:Y:S01]  /*29f0*/  IMAD.MOV.U32 R12, RZ, RZ, 0x41ad3b5a ;  /* 0x41ad3b5aff0c7424 */ /* 0x000fe200078e00ff */
[----:B------:R-:W-:Y:S01]  /*2a00*/  UMOV UR5, 0x3eb0f5ff ;  /* 0x3eb0f5ff00057882 */ /* 0x000fe20000000000 */
[----:B------:R-:W-:Y:S01]  /*2a10*/  IMAD.MOV.U32 R13, RZ, RZ, 0x3ed0f5d2 ;  /* 0x3ed0f5d2ff0d7424 */ /* 0x000fe200078e00ff */
[----:B------:R-:W-:Y:S01]  /*2a20*/  UMOV UR8, 0x3b39803f ;  /* 0x3b39803f00087882 */ /* 0x000fe20000000000 */
[----:B------:R-:W-:-:S03]  /*2a30*/  UMOV UR9, 0x3c7abc9e ;  /* 0x3c7abc9e00097882 */ /* 0x000fc60000000000 */
[----:B------:R-:W-:Y:S01]  /*2a40*/  ISETP.GT.U32.AND P0, PT, R5, 0xfffff, PT ;  /* 0x000fffff0500780c */ /* 0x000fe20003f04070 */
[----:B------:R-:W-:-:S12]  /*2a50*/  IMAD.MOV.U32 R6, RZ, RZ, R5 ;  /* 0x000000ffff067224 */ /* 0x000fd800078e0005 */
[----:B------:R-:W-:-:S10]  /*2a60*/  @!P0 DMUL R32, R4, 1.80143985094819840000e+16 ;  /* 0x4350000004208828 */ /* 0x000fd40000000000 */
[----:B------:R-:W-:Y:S02]  /*2a70*/  @!P0 IMAD.MOV.U32 R6, RZ, RZ, R33 ;  /* 0x000000ffff068224 */ /* 0x000fe400078e0021 */
[----:B------:R-:W-:-:S03]  /*2a80*/  @!P0 IMAD.MOV.U32 R4, RZ, RZ, R32 ;  /* 0x000000ffff048224 */ /* 0x000fc600078e0020 */
[----:B------:R-:W-:Y:S01]  /*2a90*/  LOP3.LUT R6, R6, 0x800fffff, RZ, 0xc0, !PT ;  /* 0x800fffff06067812 */ /* 0x000fe200078ec0ff */
[----:B------:R-:W-:Y:S01]  /*2aa0*/  IMAD.MOV.U32 R14, RZ, RZ, R4 ;  /* 0x000000ffff0e7224 */ /* 0x000fe200078e0004 */
[----:B------:R-:W-:Y:S02]  /*2ab0*/  SHF.R.U32.HI R4, RZ, 0x14, R5 ;  /* 0x00000014ff047819 */ /* 0x000fe40000011605 */
[----:B------:R-:W-:Y:S02]  /*2ac0*/  LOP3.LUT R15, R6, 0x3ff00000, RZ, 0xfc, !PT ;  /* 0x3ff00000060f7812 */ /* 0x000fe400078efcff */
[----:B------:R-:W-:Y:S02]  /*2ad0*/  @!P0 LEA.HI R4, R33, 0xffffffca, RZ, 0xc ;  /* 0xffffffca21048811 */ /* 0x000fe400078f60ff */
[----:B------:R-:W-:-:S03]  /*2ae0*/  ISETP.GE.U32.AND P1, PT, R15, 0x3ff6a09f, PT ;  /* 0x3ff6a09f0f00780c */ /* 0x000fc60003f26070 */
[----:B------:R-:W-:-:S10]  /*2af0*/  VIADD R5, R4, 0xfffffc01 ;  /* 0xfffffc0104057836 */ /* 0x000fd40000000000 */
[----:B------:R-:W-:Y:S02]  /*2b00*/  @P1 VIADD R7, R15, 0xfff00000 ;  /* 0xfff000000f071836 */ /* 0x000fe40000000000 */
[----:B------:R-:W-:Y:S02]  /*2b10*/  @P1 VIADD R5, R4, 0xfffffc02 ;  /* 0xfffffc0204051836 */ /* 0x000fe40000000000 */
[----:B------:R-:W-:-:S03]  /*2b20*/  @P1 IMAD.MOV.U32 R15, RZ, RZ, R7 ;  /* 0x000000ffff0f1224 */ /* 0x000fc600078e0007 */
[----:B------:R-:W-:Y:S01]  /*2b30*/  LOP3.LUT R4, R5, 0x80000000, RZ, 0x3c, !PT ;  /* 0x8000000005047812 */ /* 0x000fe200078e3cff */
[----:B------:R-:W-:Y:S02]  /*2b40*/  IMAD.MOV.U32 R5, RZ, RZ, 0x43300000 ;  /* 0x43300000ff057424 */ /* 0x000fe400078e00ff */
[C---:B------:R-:W-:Y:S02]  /*2b50*/  DADD R8, R14.reuse, 1 ;  /* 0x3ff000000e087429 */ /* 0x040fe40000000000 */
[----:B------:R-:W-:-:S04]  /*2b60*/  DADD R14, R14, -1 ;  /* 0xbff000000e0e7429 */ /* 0x000fc80000000000 */
[----:B------:R-:W0:Y:S02]  /*2b70*/  MUFU.RCP64H R17, R9 ;  /* 0x0000000900117308 */ /* 0x000e240000001800 */
[----:B0-----:R-:W-:-:S08]  /*2b80*/  DFMA R6, -R8, R16, 1 ;  /* 0x3ff000000806742b */ /* 0x001fd00000000110 */
[----:B------:R-:W-:-:S08]  /*2b90*/  DFMA R6, R6, R6, R6 ;  /* 0x000000060606722b */ /* 0x000fd00000000006 */
[----:B------:R-:W-:-:S08]  /*2ba0*/  DFMA R16, R16, R6, R16 ;  /* 0x000000061010722b */ /* 0x000fd00000000010 */
[----:B------:R-:W-:-:S08]  /*2bb0*/  DMUL R6, R14, R16 ;  /* 0x000000100e067228 */ /* 0x000fd00000000000 */
[----:B------:R-:W-:-:S08]  /*2bc0*/  DFMA R6, R14, R16, R6 ;  /* 0x000000100e06722b */ /* 0x000fd00000000006 */
[----:B------:R-:W-:-:S08]  /*2bd0*/  DMUL R18, R6, R6 ;  /* 0x0000000606127228 */ /* 0x000fd00000000000 */
[----:B------:R-:W-:Y:S01]  /*2be0*/  DFMA R8, R18, UR4, R12 ;  /* 0x0000000412087c2b */ /* 0x000fe2000800000c */
[----:B------:R-:W-:Y:S01]  /*2bf0*/  UMOV UR4, 0x75488a3f ;  /* 0x75488a3f00047882 */ /* 0x000fe20000000000 */
[----:B------:R-:W-:Y:S01]  /*2c00*/  UMOV UR5, 0x3ef3b20a ;  /* 0x3ef3b20a00057882 */ /* 0x000fe20000000000 */
[----:B------:R-:W-:-:S05]  /*2c10*/  DADD R12, R14, -R6 ;  /* 0x000000000e0c7229 */ /* 0x000fca0000000806 */
[----:B------:R-:W-:Y:S01]  /*2c20*/  DFMA R8, R18, R8, UR4 ;  /* 0x0000000412087e2b */ /* 0x000fe20008000008 */
[----:B------:R-:W-:Y:S01]  /*2c30*/  UMOV UR4, 0xe4faecd5 ;  /* 0xe4faecd500047882 */ /* 0x000fe20000000000 */
[----:B------:R-:W-:Y:S01]  /*2c40*/  UMOV UR5, 0x3f1745cd ;  /* 0x3f1745cd00057882 */ /* 0x000fe20000000000 */
[----:B------:R-:W-:Y:S02]  /*2c50*/  DADD R24, R12, R12 ;  /* 0x000000000c187229 */ /* 0x000fe4000000000c */
[----:B------:R-:W-:-:S03]  /*2c60*/  DMUL R12, R6, R6 ;  /* 0x00000006060c7228 */ /* 0x000fc60000000000 */
[----:B------:R-:W-:Y:S01]  /*2c70*/  DFMA R8, R18, R8, UR4 ;  /* 0x0000000412087e2b */ /* 0x000fe20008000008 */
[----:B------:R-:W-:Y:S01]  /*2c80*/  UMOV UR4, 0x258a578b ;  /* 0x258a578b00047882 */ /* 0x000fe20000000000 */
[----:B------:R-:W-:Y:S01]  /*2c90*/  UMOV UR5, 0x3f3c71c7 ;  /* 0x3f3c71c700057882 */ /* 0x000fe20000000000 */
[----:B------:R-:W-:Y:S02]  /*2ca0*/  DFMA R24, R14, -R6, R24 ;  /* 0x800000060e18722b */ /* 0x000fe40000000018 */
[----:B------:R-:W-:-:S03]  /*2cb0*/  DMUL R14, R6, R12 ;  /* 0x0000000c060e7228 */ /* 0x000fc60000000000 */
[----:B------:R-:W-:Y:S01]  /*2cc0*/  DFMA R8, R18, R8, UR4 ;  /* 0x0000000412087e2b */ /* 0x000fe20008000008 */
[----:B------:R-:W-:Y:S01]  /*2cd0*/  UMOV UR4, 0x9242b910 ;  /* 0x9242b91000047882 */ /* 0x000fe20000000000 */
[----:B------:R-:W-:Y:S01]  /*2ce0*/  UMOV UR5, 0x3f624924 ;  /* 0x3f62492400057882 */ /* 0x000fe20000000000 */
[----:B------:R-:W-:-:S05]  /*2cf0*/  DMUL R16, R16, R24 ;  /* 0x0000001810107228 */ /* 0x000fca0000000000 */
[----:B------:R-:W-:Y:S01]  /*2d00*/  DFMA R8, R18, R8, UR4 ;  /* 0x0000000412087e2b */ /* 0x000fe20008000008 */
[----:B------:R-:W-:Y:S01]  /*2d10*/  UMOV UR4, 0x99999dfb ;  /* 0x99999dfb00047882 */ /* 0x000fe20000000000 */
[----:B------:R-:W-:-:S03]  /*2d20*/  UMOV UR5, 0x3f899999 ;  /* 0x3f89999900057882 */ /* 0x000fc60000000000 */
[----:B------:R-:W-:Y:S02]  /*2d30*/  VIADD R25, R17, 0x100000 ;  /* 0x0010000011197836 */ /* 0x000fe40000000000 */
[----:B------:R-:W-:Y:S01]  /*2d40*/  IMAD.MOV.U32 R24, RZ, RZ, R16 ;  /* 0x000000ffff187224 */ /* 0x000fe200078e0010 */
[----:B------:R-:W-:Y:S01]  /*2d50*/  DFMA R20, R18, R8, UR4 ;  /* 0x0000000412147e2b */ /* 0x000fe20008000008 */
[----:B------:R-:W-:Y:S01]  /*2d60*/  UMOV UR4, 0x55555555 ;  /* 0x5555555500047882 */ /* 0x000fe20000000000 */
[----:B------:R-:W-:-:S06]  /*2d70*/  UMOV UR5, 0x3fb55555 ;  /* 0x3fb5555500057882 */ /* 0x000fcc0000000000 */
[----:B------:R-:W-:-:S08]  /*2d80*/  DFMA R8, R18, R20, UR4 ;  /* 0x0000000412087e2b */ /* 0x000fd00008000014 */
[----:B------:R-:W-:Y:S01]  /*2d90*/  DADD R22, -R8, UR4 ;  /* 0x0000000408167e29 */ /* 0x000fe20008000100 */
[----:B------:R-:W-:Y:S01]  /*2da0*/  UMOV UR4, 0xb9e7b0 ;  /* 0x00b9e7b000047882 */ /* 0x000fe20000000000 */
[----:B------:R-:W-:-:S06]  /*2db0*/  UMOV UR5, 0x3c46a4cb ;  /* 0x3c46a4cb00057882 */ /* 0x000fcc0000000000 */
[----:B------:R-:W-:Y:S02]  /*2dc0*/  DFMA R18, R18, R20, R22 ;  /* 0x000000141212722b */ /* 0x000fe40000000016 */
[C---:B------:R-:W-:Y:S02]  /*2dd0*/  DFMA R20, R6.reuse, R12, -R14 ;  /* 0x0000000c0614722b */ /* 0x040fe4000000080e */
[----:B------:R-:W-:-:S04]  /*2de0*/  DFMA R22, R6, R6, -R12 ;  /* 0x000000060616722b */ /* 0x000fc8000000080c */
[----:B------:R-:W-:Y:S01]  /*2df0*/  DADD R18, R18, -UR4 ;  /* 0x8000000412127e29 */ /* 0x000fe20008000000 */
[----:B------:R-:W-:Y:S01]  /*2e00*/  UMOV UR4, 0x80000000 ;  /* 0x8000000000047882 */ /* 0x000fe20000000000 */
[----:B------:R-:W-:Y:S01]  /*2e10*/  DFMA R20, R16, R12, R20 ;  /* 0x0000000c1014722b */ /* 0x000fe20000000014 */
[----:B------:R-:W-:Y:S01]  /*2e20*/  UMOV UR5, 0x43300000 ;  /* 0x4330000000057882 */ /* 0x000fe20000000000 */
[----:B------:R-:W-:-:S04]  /*2e30*/  DFMA R22, R6, R24, R22 ;  /* 0x000000180616722b */ /* 0x000fc80000000016 */
[----:B------:R-:W-:-:S04]  /*2e40*/  DADD R26, R8, R18 ;  /* 0x00000000081a7229 */ /* 0x000fc80000000012 */
[----:B------:R-:W-:-:S04]  /*2e50*/  DFMA R20, R6, R22, R20 ;  /* 0x000000160614722b */ /* 0x000fc80000000014 */
[----:B------:R-:W-:Y:S02]  /*2e60*/  DMUL R12, R26, R14 ;  /* 0x0000000e1a0c7228 */ /* 0x000fe40000000000 */
[----:B------:R-:W-:-:S06]  /*2e70*/  DADD R22, R8, -R26 ;  /* 0x0000000008167229 */ /* 0x000fcc000000081a */
[----:B------:R-:W-:Y:S02]  /*2e80*/  DFMA R8, R26, R14, -R12 ;  /* 0x0000000e1a08722b */ /* 0x000fe4000000080c */
[----:B------:R-:W-:-:S06]  /*2e90*/  DADD R22, R18, R22 ;  /* 0x0000000012167229 */ /* 0x000fcc0000000016 */
[----:B------:R-:W-:-:S08]  /*2ea0*/  DFMA R8, R26, R20, R8 ;  /* 0x000000141a08722b */ /* 0x000fd00000000008 */
[----:B------:R-:W-:-:S08]  /*2eb0*/  DFMA R22, R22, R14, R8 ;  /* 0x0000000e1616722b */ /* 0x000fd00000000008 */
[----:B------:R-:W-:-:S08]  /*2ec0*/  DADD R14, R12, R22 ;  /* 0x000000000c0e7229 */ /* 0x000fd00000000016 */
[--C-:B------:R-:W-:Y:S02]  /*2ed0*/  DADD R8, R6, R14.reuse ;  /* 0x0000000006087229 */ /* 0x100fe4000000000e */
[----:B------:R-:W-:-:S06]  /*2ee0*/  DADD R12, R12, -R14 ;  /* 0x000000000c0c7229 */ /* 0x000fcc000000080e */
[----:B------:R-:W-:Y:S02]  /*2ef0*/  DADD R6, R6, -R8 ;  /* 0x0000000006067229 */ /* 0x000fe40000000808 */
[----:B------:R-:W-:-:S06]  /*2f00*/  DADD R12, R22, R12 ;  /* 0x00000000160c7229 */ /* 0x000fcc000000000c */
[----:B------:R-:W-:Y:S02]  /*2f10*/  DADD R6, R14, R6 ;  /* 0x000000000e067229 */ /* 0x000fe40000000006 */
[----:B------:R-:W-:Y:S01]  /*2f20*/  DADD R14, R4, -UR4 ;  /* 0x80000004040e7e29 */ /* 0x000fe20008000000 */
[----:B------:R-:W-:Y:S01]  /*2f30*/  UMOV UR4, 0xfefa39ef ;  /* 0xfefa39ef00047882 */ /* 0x000fe20000000000 */
[----:B------:R-:W-:-:S04]  /*2f40*/  UMOV UR5, 0x3fe62e42 ;  /* 0x3fe62e4200057882 */ /* 0x000fc80000000000 */
[----:B------:R-:W-:-:S08]  /*2f50*/  DADD R6, R12, R6 ;  /* 0x000000000c067229 */ /* 0x000fd00000000006 */
[----:B------:R-:W-:-:S08]  /*2f60*/  DADD R6, R16, R6 ;  /* 0x0000000010067229 */ /* 0x000fd00000000006 */
[----:B------:R-:W-:-:S08]  /*2f70*/  DADD R12, R8, R6 ;  /* 0x00000000080c7229 */ /* 0x000fd00000000006 */
[--C-:B------:R-:W-:Y:S02]  /*2f80*/  DFMA R4, R14, UR4, R12.reuse ;  /* 0x000000040e047c2b */ /* 0x100fe4000800000c */
[----:B------:R-:W-:-:S06]  /*2f90*/  DADD R8, R8, -R12 ;  /* 0x0000000008087229 */ /* 0x000fcc000000080c */
[----:B------:R-:W-:Y:S02]  /*2fa0*/  DFMA R16, R14, -UR4, R4 ;  /* 0x800000040e107c2b */ /* 0x000fe40008000004 */
[----:B------:R-:W-:-:S06]  /*2fb0*/  DADD R8, R6, R8 ;  /* 0x0000000006087229 */ /* 0x000fcc0000000008 */
[----:B------:R-:W-:-:S08]  /*2fc0*/  DADD R16, -R12, R16 ;  /* 0x000000000c107229 */ /* 0x000fd00000000110 */
[----:B------:R-:W-:-:S08]  /*2fd0*/  DADD R8, R8, -R16 ;  /* 0x0000000008087229 */ /* 0x000fd00000000810 */
[----:B------:R-:W-:-:S08]  /*2fe0*/  DFMA R8, R14, UR8, R8 ;  /* 0x000000080e087c2b */ /* 0x000fd00008000008 */
[----:B------:R-:W-:-:S08]  /*2ff0*/  DADD R6, R4, R8 ;  /* 0x0000000004067229 */ /* 0x000fd00000000008 */
[----:B------:R-:W-:Y:S02]  /*3000*/  DADD R12, R4, -R6 ;  /* 0x00000000040c7229 */ /* 0x000fe40000000806 */
[----:B------:R-:W-:-:S06]  /*3010*/  DMUL R4, R6, 2 ;  /* 0x4000000006047828 */ /* 0x000fcc0000000000 */
[----:B------:R-:W-:Y:S02]  /*3020*/  DADD R12, R8, R12 ;  /* 0x00000000080c7229 */ /* 0x000fe4000000000c */
[----:B------:R-:W-:Y:S01]  /*3030*/  DFMA R6, R6, 2, -R4 ;  /* 0x400000000606782b */ /* 0x000fe20000000804 */
[----:B------:R-:W-:Y:S02]  /*3040*/  IMAD.MOV.U32 R8, RZ, RZ, 0x652b82fe ;  /* 0x652b82feff087424 */ /* 0x000fe400078e00ff */
[----:B------:R-:W-:-:S05]  /*3050*/  IMAD.MOV.U32 R9, RZ, RZ, 0x3ff71547 ;  /* 0x3ff71547ff097424 */ /* 0x000fca00078e00ff */
[----:B------:R-:W-:-:S08]  /*3060*/  DFMA R12, R12, 2, R6 ;  /* 0x400000000c0c782b */ /* 0x000fd00000000006 */
[----:B------:R-:W-:-:S08]  /*3070*/  DADD R6, R4, R12 ;  /* 0x0000000004067229 */ /* 0x000fd0000000000c */
[----:B------:R-:W-:Y:S02]  /*3080*/  DFMA R8, R6, R8, 6.75539944105574400000e+15 ;  /* 0x433800000608742b */ /* 0x000fe40000000008 */
[----:B------:R-:W-:Y:S01]  /*3090*/  FSETP.GEU.AND P0, PT, |R7|, 4.1917929649353027344, PT ;  /* 0x4086232b0700780b */ /* 0x000fe20003f0e200 */
[----:B------:R-:W-:-:S05]  /*30a0*/  DADD R4, R4, -R6 ;  /* 0x0000000004047229 */ /* 0x000fca0000000806 */
[----:B------:R-:W-:-:S03]  /*30b0*/  DADD R14, R8, -6.75539944105574400000e+15 ;  /* 0xc3380000080e7429 */ /* 0x000fc60000000000 */
[----:B------:R-:W-:-:S05]  /*30c0*/  DADD R12, R12, R4 ;  /* 0x000000000c0c7229 */ /* 0x000fca0000000004 */
[----:B------:R-:W-:Y:S01]  /*30d0*/  DFMA R16, R14, -UR4, R6 ;  /* 0x800000040e107c2b */ /* 0x000fe20008000006 */
[----:B------:R-:W-:Y:S01]  /*30e0*/  UMOV UR4, 0x3b39803f ;  /* 0x3b39803f00047882 */ /* 0x000fe20000000000 */
[----:B------:R-:W-:-:S06]  /*30f0*/  UMOV UR5, 0x3c7abc9e ;  /* 0x3c7abc9e00057882 */ /* 0x000fcc0000000000 */
[----:B------:R-:W-:Y:S01]  /*3100*/  DFMA R14, R14, -UR4, R16 ;  /* 0x800000040e0e7c2b */ /* 0x000fe20008000010 */
[----:B------:R-:W-:Y:S01]  /*3110*/  UMOV UR4, 0x69ce2bdf ;  /* 0x69ce2bdf00047882 */ /* 0x000fe20000000000 */
[----:B------:R-:W-:Y:S01]  /*3120*/  IMAD.MOV.U32 R16, RZ, RZ, -0x35dec16 ;  /* 0xfca213eaff107424 */ /* 0x000fe200078e00ff */
[----:B------:R-:W-:Y:S01]  /*3130*/  UMOV UR5, 0x3e5ade15 ;  /* 0x3e5ade1500057882 */ /* 0x000fe20000000000 */
[----:B------:R-:W-:-:S06]  /*3140*/  IMAD.MOV.U32 R17, RZ, RZ, 0x3e928af3 ;  /* 0x3e928af3ff117424 */ /* 0x000fcc00078e00ff */
[----:B------:R-:W-:Y:S01]  /*3150*/  DFMA R16, R14, UR4, R16 ;  /* 0x000000040e107c2b */ /* 0x000fe20008000010 */
[----:B------:R-:W-:Y:S01]  /*3160*/  UMOV UR4, 0x62401315 ;  /* 0x6240131500047882 */ /* 0x000fe20000000000 */
[----:B------:R-:W-:-:S06]  /*3170*/  UMOV UR5, 0x3ec71dee ;  /* 0x3ec71dee00057882 */ /* 0x000fcc0000000000 */
[----:B------:R-:W-:Y:S01]  /*3180*/  DFMA R16, R14, R16, UR4 ;  /* 0x000000040e107e2b */ /* 0x000fe20008000010 */
        /* <DEDUP_REMOVED lines=20> */
[----:B------:R-:W-:-:S08]  /*32d0*/  DFMA R16, R14, R16, UR4 ;  /* 0x000000040e107e2b */ /* 0x000fd00008000010 */
[----:B------:R-:W-:-:S08]  /*32e0*/  DFMA R16, R14, R16, 1 ;  /* 0x3ff000000e10742b */ /* 0x000fd00000000010 */
[----:B------:R-:W-:-:S10]  /*32f0*/  DFMA R14, R14, R16, 1 ;  /* 0x3ff000000e0e742b */ /* 0x000fd40000000010 */
[----:B------:R-:W-:Y:S02]  /*3300*/  IMAD R5, R8, 0x100000, R15 ;  /* 0x0010000008057824 */ /* 0x000fe400078e020f */
[----:B------:R-:W-:Y:S01]  /*3310*/  IMAD.MOV.U32 R4, RZ, RZ, R14 ;  /* 0x000000ffff047224 */ /* 0x000fe200078e000e */
[----:B------:R-:W-:Y:S06]  /*3320*/  @!P0 BRA `(.L_x_34) ;  /* 0x0000000000308947 */ /* 0x000fec0003800000 */
[----:B------:R-:W-:Y:S01]  /*3330*/  FSETP.GEU.AND P1, PT, |R7|, 4.2275390625, PT ;  /* 0x408748000700780b */ /* 0x000fe20003f2e200 */
[C---:B------:R-:W-:Y:S02]  /*3340*/  DADD R16, R6.reuse, +INF ;  /* 0x7ff0000006107429 */ /* 0x040fe40000000000 */
[----:B------:R-:W-:-:S08]  /*3350*/  DSETP.GEU.AND P0, PT, R6, RZ, PT ;  /* 0x000000ff0600722a */ /* 0x000fd00003f0e000 */
[----:B------:R-:W-:Y:S02]  /*3360*/  FSEL R5, R17, RZ, P0 ;  /* 0x000000ff11057208 */ /* 0x000fe40000000000 */
[----:B------:R-:W-:-:S04]  /*3370*/  @!P1 LEA.HI R4, R8, R8, RZ, 0x1 ;  /* 0x0000000808049211 */ /* 0x000fc800078f08ff */
[----:B------:R-:W-:Y:S02]  /*3380*/  @!P1 SHF.R.S32.HI R7, RZ, 0x1, R4 ;  /* 0x00000001ff079819 */ /* 0x000fe40000011404 */
[----:B------:R-:W-:-:S03]  /*3390*/  FSEL R4, R16, RZ, P0 ;  /* 0x000000ff10047208 */ /* 0x000fc60000000000 */
[----:B------:R-:W-:Y:S02]  /*33a0*/  @!P1 IMAD.IADD R6, R8, 0x1, -R7 ;  /* 0x0000000108069824 */ /* 0x000fe400078e0a07 */
[----:B------:R-:W-:-:S03]  /*33b0*/  @!P1 IMAD R15, R7, 0x100000, R15 ;  /* 0x00100000070f9824 */ /* 0x000fc600078e020f */
[----:B------:R-:W-:Y:S01]  /*33c0*/  @!P1 LEA R7, R6, 0x3ff00000, 0x14 ;  /* 0x3ff0000006079811 */ /* 0x000fe200078ea0ff */
[----:B------:R-:W-:-:S06]  /*33d0*/  @!P1 IMAD.MOV.U32 R6, RZ, RZ, RZ ;  /* 0x000000ffff069224 */ /* 0x000fcc00078e00ff */
[----:B------:R-:W-:-:S11]  /*33e0*/  @!P1 DMUL R4, R14, R6 ;  /* 0x000000060e049228 */ /* 0x000fd60000000000 */
.L_x_34:
[----:B------:R-:W-:Y:S01]  /*33f0*/  DFMA R6, R12, R4, R4 ;  /* 0x000000040c06722b */ /* 0x000fe20000000004 */
[----:B------:R-:W-:Y:S01]  /*3400*/  IMAD.MOV.U32 R29, RZ, RZ, 0x0 ;  /* 0x00000000ff1d7424 */ /* 0x000fe200078e00ff */
[----:B------:R-:W-:-:S08]  /*3410*/  DSETP.NEU.AND P0, PT, |R4|, +INF , PT ;  /* 0x7ff000000400742a */ /* 0x000fd00003f0d200 */
[----:B------:R-:W-:Y:S02]  /*3420*/  FSEL R6, R4, R6, !P0 ;  /* 0x0000000604067208 */ /* 0x000fe40004000000 */
[----:B------:R-:W-:Y:S01]  /*3430*/  FSEL R7, R5, R7, !P0 ;  /* 0x0000000705077208 */ /* 0x000fe20004000000 */
[----:B------:R-:W-:Y:S06]  /*3440*/  RET.REL.NODEC R28 `(_Z8WeightsZP17curandStateXORWOWP8functionP7pdfStepPfS5_) ;  /* 0xffffffc81cec7950 */ /* 0x000fec0003c3ffff */
        .type           $_Z8WeightsZP17curandStateXORWOWP8functionP7pdfStepPfS5_$__internal_trig_reduction_slowpathd,@function
        .size           $_Z8WeightsZP17curandStateXORWOWP8functionP7pdfStepPfS5_$__internal_trig_reduction_slowpathd,(.L_x_184 - $_Z8WeightsZP17curandStateXORWOWP8functionP7pdfStepPfS5_$__internal_trig_reduction_slowpathd)
$_Z8WeightsZP17curandStateXORWOWP8functionP7pdfStepPfS5_$__internal_trig_reduction_slowpathd:
[--C-:B------:R-:W-:Y:S01]  /*3450*/  SHF.R.U32.HI R34, RZ, 0x14, R32.reuse ;  /* 0x00000014ff227819 */ /* 0x100fe20000011620 */
[----:B------:R-:W-:Y:S02]  /*3460*/  IMAD.MOV.U32 R17, RZ, RZ, R32 ;  /* 0x000000ffff117224 */ /* 0x000fe400078e0020 */
[----:B------:R-:W-:Y:S01]  /*3470*/  IMAD.MOV.U32 R19, RZ, RZ, RZ ;  /* 0x000000ffff137224 */ /* 0x000fe200078e00ff */
[----:B------:R-:W-:-:S04]  /*3480*/  LOP3.LUT R15, R34, 0x7ff, RZ, 0xc0, !PT ;  /* 0x000007ff220f7812 */ /* 0x000fc800078ec0ff */
[----:B------:R-:W-:-:S13]  /*3490*/  ISETP.NE.AND P0, PT, R15, 0x7ff, PT ;  /* 0x000007ff0f00780c */ /* 0x000fda0003f05270 */
[----:B------:R-:W-:Y:S05]  /*34a0*/  @!P0 BRA `(.L_x_35) ;  /* 0x0000000800688947 */ /* 0x000fea0003800000 */
[----:B------:R-:W-:Y:S01]  /*34b0*/  VIADD R15, R15, 0xfffffc00 ;  /* 0xfffffc000f0f7836 */ /* 0x000fe20000000000 */
[----:B------:R-:W-:Y:S01]  /*34c0*/  BSSY.RECONVERGENT B1, `(.L_x_36) ;  /* 0x0000034000017945 */ /* 0x000fe20003800200 */
[----:B------:R-:W-:-:S03]  /*34d0*/  CS2R R18, SRZ ;  /* 0x0000000000127805 */ /* 0x000fc6000001ff00 */
[----:B------:R-:W-:Y:S02]  /*34e0*/  SHF.R.U32.HI R22, RZ, 0x6, R15 ;  /* 0x00000006ff167819 */ /* 0x000fe4000001160f */
[----:B------:R-:W-:Y:S02]  /*34f0*/  ISETP.GE.U32.AND P0, PT, R15, 0x80, PT ;  /* 0x000000800f00780c */ /* 0x000fe40003f06070 */
[C---:B------:R-:W-:Y:S02]  /*3500*/  IADD3 R16, PT, PT, -R22.reuse, 0x13, RZ ;  /* 0x0000001316107810 */ /* 0x040fe40007ffe1ff */
[----:B------:R-:W-:Y:S02]  /*3510*/  IADD3 R15, PT, PT, -R22, 0xf, RZ ;  /* 0x0000000f160f7810 */ /* 0x000fe40007ffe1ff */
[----:B------:R-:W-:-:S04]  /*3520*/  SEL R16, R16, 0x12, P0 ;  /* 0x0000001210107807 */ /* 0x000fc80000000000 */
[----:B------:R-:W-:-:S13]  /*3530*/  ISETP.GE.AND P0, PT, R15, R16, PT ;  /* 0x000000100f00720c */ /* 0x000fda0003f06270 */
[----:B------:R-:W-:Y:S05]  /*3540*/  @P0 BRA `(.L_x_37) ;  /* 0x0000000000ac0947 */ /* 0x000fea0003800000 */
[----:B------:R-:W0:Y:S01]  /*3550*/  LDC.64 R30, c[0x0][0x358] ;  /* 0x0000d600ff1e7b82 */ /* 0x000e220000000a00 */
[C---:B------:R-:W-:Y:S01]  /*3560*/  SHF.L.U64.HI R17, R14.reuse, 0xb, R17 ;  /* 0x0000000b0e117819 */ /* 0x040fe20000010211 */
[----:B------:R-:W-:Y:S01]  /*3570*/  BSSY.RECONVERGENT B2, `(.L_x_38) ;  /* 0x0000022000027945 */ /* 0x000fe20003800200 */
[----:B------:R-:W-:Y:S01]  /*3580*/  IADD3 R22, PT, PT, RZ, -R22, -R16 ;  /* 0x80000016ff167210 */ /* 0x000fe20007ffe810 */
[----:B------:R-:W-:Y:S01]  /*3590*/  IMAD.SHL.U32 R14, R14, 0x800, RZ ;  /* 0x000008000e0e7824 */ /* 0x000fe200078e00ff */
[----:B------:R-:W-:Y:S01]  /*35a0*/  CS2R R18, SRZ ;  /* 0x0000000000127805 */ /* 0x000fe2000001ff00 */
[----:B------:R-:W-:Y:S01]  /*35b0*/  IMAD.MOV.U32 R16, RZ, RZ, RZ ;  /* 0x000000ffff107224 */ /* 0x000fe200078e00ff */
[----:B------:R-:W-:-:S07]  /*35c0*/  LOP3.LUT R17, R17, 0x80000000, RZ, 0xfc, !PT ;  /* 0x8000000011117812 */ /* 0x000fce00078efcff */
.L_x_39:
[----:B------:R-:W1:Y:S01]  /*35d0*/  LDC.64 R20, c[0x4][0x40] ;  /* 0x01001000ff147b82 */ /* 0x000e620000000a00 */
[----:B0-----:R-:W-:Y:S02]  /*35e0*/  R2UR UR4, R30 ;  /* 0x000000001e0472ca */ /* 0x001fe400000e0000 */
[----:B------:R-:W-:Y:S01]  /*35f0*/  R2UR UR5, R31 ;  /* 0x000000001f0572ca */ /* 0x000fe200000e0000 */
[----:B-1----:R-:W-:-:S12]  /*3600*/  IMAD.WIDE R20, R15, 0x8, R20 ;  /* 0x000000080f147825 */ /* 0x002fd800078e0214 */
[----:B------:R-:W2:Y:S01]  /*3610*/  LDG.E.64.CONSTANT R20, desc[UR4][R20.64] ;  /* 0x0000000414147981 */ /* 0x000ea2000c1e9b00 */
[----:B------:R-:W-:Y:S02]  /*3620*/  IMAD.MOV.U32 R36, RZ, RZ, R18 ;  /* 0x000000ffff247224 */ /* 0x000fe400078e0012 */
[----:B------:R-:W-:Y:S02]  /*3630*/  IMAD.MOV.U32 R37, RZ, RZ, R19 ;  /* 0x000000ffff257224 */ /* 0x000fe400078e0013 */
[----:B------:R-:W-:Y:S02]  /*3640*/  VIADD R22, R22, 0x1 ;  /* 0x0000000116167836 */ /* 0x000fe40000000000 */
[----:B------:R-:W-:Y:S02]  /*3650*/  VIADD R15, R15, 0x1 ;  /* 0x000000010f0f7836 */ /* 0x000fe40000000000 */
[----:B--2---:R-:W-:-:S04]  /*3660*/  IMAD.WIDE.U32 R36, P2, R20, R14, R36 ;  /* 0x0000000e14247225 */ /* 0x004fc80007840024 */
[----:B------:R-:W-:Y:S02]  /*3670*/  IMAD R19, R20, R17, RZ ;  /* 0x0000001114137224 */ /* 0x000fe400078e02ff */
[----:B------:R-:W-:-:S03]  /*3680*/  IMAD R18, R21, R14, RZ ;  /* 0x0000000e15127224 */ /* 0x000fc600078e02ff */
[----:B------:R-:W-:-:S04]  /*3690*/  IADD3 R19, P0, PT, R19, R37, RZ ;  /* 0x0000002513137210 */ /* 0x000fc80007f1e0ff */
[----:B------:R-:W-:Y:S01]  /*36a0*/  IADD3 R37, P1, PT, R18, R19, RZ ;  /* 0x0000001312257210 */ /* 0x000fe20007f3e0ff */
[----:B------:R-:W-:Y:S02]  /*36b0*/  IMAD R18, R16, 0x8, R1 ;  /* 0x0000000810127824 */ /* 0x000fe400078e0201 */
[----:B------:R-:W-:-:S03]  /*36c0*/  IMAD.HI.U32 R19, R20, R17, RZ ;  /* 0x0000001114137227 */ /* 0x000fc600078e00ff */
[----:B------:R0:W-:Y:S01]  /*36d0*/  STL.64 [R18], R36 ;  /* 0x0000002412007387 */ /* 0x0001e20000100a00 */
[----:B------:R-:W-:Y:S02]  /*36e0*/  IMAD.X R19, RZ, RZ, R19, P2 ;  /* 0x000000ffff137224 */ /* 0x000fe400010e0613 */
[----:B------:R-:W-:-:S04]  /*36f0*/  IMAD.HI.U32 R20, R21, R17, RZ ;  /* 0x0000001115147227 */ /* 0x000fc800078e00ff */
[----:B------:R-:W-:Y:S02]  /*3700*/  VIADD R16, R16, 0x1 ;  /* 0x0000000110107836 */ /* 0x000fe40000000000 */
[----:B0-----:R-:W-:-:S04]  /*3710*/  IMAD.HI.U32 R18, R21, R14, RZ ;  /* 0x0000000e15127227 */ /* 0x001fc800078e00ff */
[----:B------:R-:W-:Y:S01]  /*3720*/  IMAD R21, R21, R17, RZ ;  /* 0x0000001115157224 */ /* 0x000fe200078e02ff */
[----:B------:R-:W-:-:S04]  /*3730*/  IADD3.X R18, P0, PT, R18, R19, RZ, P0, !PT ;  /* 0x0000001312127210 */ /* 0x000fc8000071e4ff */
[----:B------:R-:W-:Y:S01]  /*3740*/  IADD3.X R18, P1, PT, R21, R18, RZ, P1, !PT ;  /* 0x0000001215127210 */ /* 0x000fe20000f3e4ff */
[----:B------:R-:W-:Y:S01]  /*3750*/  IMAD.X R19, RZ, RZ, R20, P0 ;  /* 0x000000ffff137224 */ /* 0x000fe200000e0614 */
[----:B------:R-:W-:-:S03]  /*3760*/  ISETP.NE.AND P0, PT, R22, -0xf, PT ;  /* 0xfffffff11600780c */ /* 0x000fc60003f05270 */
[----:B------:R-:W-:-:S10]  /*3770*/  IMAD.X R19, RZ, RZ, R19, P1 ;  /* 0x000000ffff137224 */ /* 0x000fd400008e0613 */
[----:B------:R-:W-:Y:S05]  /*3780*/  @P0 BRA `(.L_x_39) ;  /* 0xfffffffc00900947 */ /* 0x000fea000383ffff */
[----:B------:R-:W-:Y:S05]  /*3790*/  BSYNC.RECONVERGENT B2 ;  /* 0x0000000000027941 */ /* 0x000fea0003800200 */
.L_x_38:
[----:B------:R-:W-:-:S05]  /*37a0*/  LOP3.LUT R14, R34, 0x7ff, RZ, 0xc0, !PT ;  /* 0x000007ff220e7812 */ /* 0x000fca00078ec0ff */
[----:B------:R-:W-:-:S05]  /*37b0*/  VIADD R14, R14, 0xfffffc00 ;  /* 0xfffffc000e0e7836 */ /* 0x000fca0000000000 */
[----:B------:R-:W-:Y:S02]  /*37c0*/  SHF.R.U32.HI R15, RZ, 0x6, R14 ;  /* 0x00000006ff0f7819 */ /* 0x000fe4000001160e */
[----:B------:R-:W-:Y:S02]  /*37d0*/  ISETP.GE.U32.AND P0, PT, R14, 0x80, PT ;  /* 0x000000800e00780c */ /* 0x000fe40003f06070 */
[----:B------:R-:W-:-:S04]  /*37e0*/  IADD3 R15, PT, PT, -R15, 0x13, RZ ;  /* 0x000000130f0f7810 */ /* 0x000fc80007ffe1ff */
[----:B------:R-:W-:-:S07]  /*37f0*/  SEL R15, R15, 0x12, P0 ;  /* 0x000000120f0f7807 */ /* 0x000fce0000000000 */
.L_x_37:
[----:B------:R-:W-:Y:S05]  /*3800*/  BSYNC.RECONVERGENT B1 ;  /* 0x0000000000017941 */ /* 0x000fea0003800200 */
.L_x_36:
[C---:B------:R-:W-:Y:S02]  /*3810*/  LOP3.LUT R14, R34.reuse, 0x7ff, RZ, 0xc0, !PT ;  /* 0x000007ff220e7812 */ /* 0x040fe400078ec0ff */
[----:B------:R-:W-:-:S03]  /*3820*/  LOP3.LUT P0, R34, R34, 0x3f, RZ, 0xc0, !PT ;  /* 0x0000003f22227812 */ /* 0x000fc6000780c0ff */
[----:B------:R-:W-:-:S05]  /*3830*/  VIADD R14, R14, 0xfffffc00 ;  /* 0xfffffc000e0e7836 */ /* 0x000fca0000000000 */
[----:B------:R-:W-:-:S05]  /*3840*/  SHF.R.U32.HI R14, RZ, 0x6, R14 ;  /* 0x00000006ff0e7819 */ /* 0x000fca000001160e */
[----:B------:R-:W-:-:S04]  /*3850*/  IMAD.IADD R14, R14, 0x1, R15 ;  /* 0x000000010e0e7824 */ /* 0x000fc800078e020f */
[----:B------:R-:W-:-:S05]  /*3860*/  IMAD.U32 R35, R14, 0x8, R1 ;  /* 0x000000080e237824 */ /* 0x000fca00078e0001 */
[----:B------:R0:W-:Y:S04]  /*3870*/  STL.64 [R35+-0x78], R18 ;  /* 0xffff881223007387 */ /* 0x0001e80000100a00 */
[----:B------:R-:W2:Y:S04]  /*3880*/  LDL.64 R16, [R1+0x10] ;  /* 0x0000100001107983 */ /* 0x000ea80000100a00 */
[----:B------:R-:W3:Y:S04]  /*3890*/  LDL.64 R14, [R1+0x18] ;  /* 0x00001800010e7983 */ /* 0x000ee80000100a00 */
[----:B0-----:R-:W4:Y:S01]  /*38a0*/  @P0 LDL.64 R18, [R1+0x8] ;  /* 0x0000080001120983 */ /* 0x001f220000100a00 */
[----:B------:R-:W-:Y:S01]  /*38b0*/  BSSY.RECONVERGENT B1, `(.L_x_40) ;  /* 0x0000035000017945 */ /* 0x000fe20003800200 */
[----:B--2---:R-:W-:-:S02]  /*38c0*/  @P0 SHF.L.U32 R22, R16, R34, RZ ;  /* 0x0000002210160219 */ /* 0x004fc400000006ff */
[--C-:B----4-:R-:W-:Y:S02]  /*38d0*/  @P0 SHF.R.U64 R23, R18, 0x1, R19.reuse ;  /* 0x0000000112170819 */ /* 0x110fe40000001213 */
[----:B------:R-:W-:Y:S02]  /*38e0*/  @P0 SHF.R.U32.HI R31, RZ, 0x1, R19 ;  /* 0x00000001ff1f0819 */ /* 0x000fe40000011613 */
[----:B------:R-:W-:Y:S02]  /*38f0*/  @P0 LOP3.LUT R18, R34, 0x3f, RZ, 0x3c, !PT ;  /* 0x0000003f22120812 */ /* 0x000fe400078e3cff */
[----:B------:R-:W-:Y:S02]  /*3900*/  @P0 SHF.R.U32.HI R19, RZ, 0x1, R17 ;  /* 0x00000001ff130819 */ /* 0x000fe40000011611 */
[----:B------:R-:W-:Y:S02]  /*3910*/  @P0 SHF.R.U64 R23, R23, R18, R31 ;  /* 0x0000001217170219 */ /* 0x000fe4000000121f */
[----:B------:R-:W-:-:S02]  /*3920*/  @P0 SHF.R.U64 R20, R16, 0x1, R17 ;  /* 0x0000000110140819 */ /* 0x000fc40000001211 */
[----:B------:R-:W-:Y:S02]  /*3930*/  @P0 SHF.L.U64.HI R21, R16, R34, R17 ;  /* 0x0000002210150219 */ /* 0x000fe40000010211 */
[----:B------:R-:W-:Y:S02]  /*3940*/  @P0 SHF.R.U32.HI R31, RZ, R18, R31 ;  /* 0x00000012ff1f0219 */ /* 0x000fe4000001161f */
[----:B------:R-:W-:Y:S02]  /*3950*/  @P0 LOP3.LUT R16, R22, R23, RZ, 0xfc, !PT ;  /* 0x0000001716100212 */ /* 0x000fe400078efcff */
[----:B---3--:R-:W-:Y:S02]  /*3960*/  @P0 SHF.L.U32 R30, R14, R34, RZ ;  /* 0x000000220e1e0219 */ /* 0x008fe400000006ff */
[----:B------:R-:W-:Y:S02]  /*3970*/  @P0 SHF.R.U64 R20, R20, R18, R19 ;  /* 0x0000001214140219 */ /* 0x000fe40000001213 */
[----:B------:R-:W-:-:S02]  /*3980*/  @P0 LOP3.LUT R17, R21, R31, RZ, 0xfc, !PT ;  /* 0x0000001f15110212 */ /* 0x000fc400078efcff */
[----:B------:R-:W-:Y:S01]  /*3990*/  @P0 SHF.R.U32.HI R19, RZ, R18, R19 ;  /* 0x00000012ff130219 */ /* 0x000fe20000011613 */
[----:B------:R-:W-:Y:S01]  /*39a0*/  IMAD.SHL.U32 R18, R16, 0x4, RZ ;  /* 0x0000000410127824 */ /* 0x000fe200078e00ff */
[----:B------:R-:W-:Y:S02]  /*39b0*/  @P0 SHF.L.U64.HI R34, R14, R34, R15 ;  /* 0x000000220e220219 */ /* 0x000fe4000001020f */
[----:B------:R-:W-:Y:S02]  /*39c0*/  @P0 LOP3.LUT R14, R30, R20, RZ, 0xfc, !PT ;  /* 0x000000141e0e0212 */ /* 0x000fe400078efcff */
[----:B------:R-:W-:Y:S02]  /*39d0*/  SHF.L.U64.HI R16, R16, 0x2, R17 ;  /* 0x0000000210107819 */ /* 0x000fe40000010211 */
[----:B------:R-:W-:Y:S02]  /*39e0*/  @P0 LOP3.LUT R15, R34, R19, RZ, 0xfc, !PT ;  /* 0x00000013220f0212 */ /* 0x000fe400078efcff */
[----:B------:R-:W-:-:S02]  /*39f0*/  SHF.L.W.U32.HI R17, R17, 0x2, R14 ;  /* 0x0000000211117819 */ /* 0x000fc40000010e0e */
[----:B------:R-:W-:Y:S02]  /*3a00*/  IADD3 RZ, P0, PT, RZ, -R18, RZ ;  /* 0x80000012ffff7210 */ /* 0x000fe40007f1e0ff */
[----:B------:R-:W-:Y:S02]  /*3a10*/  LOP3.LUT R20, RZ, R16, RZ, 0x33, !PT ;  /* 0x00000010ff147212 */ /* 0x000fe400078e33ff */
[----:B------:R-:W-:Y:S02]  /*3a20*/  SHF.L.W.U32.HI R19, R14, 0x2, R15 ;  /* 0x000000020e137819 */ /* 0x000fe40000010e0f */
[----:B------:R-:W-:Y:S02]  /*3a30*/  LOP3.LUT R21, RZ, R17, RZ, 0x33, !PT ;  /* 0x00000011ff157212 */ /* 0x000fe400078e33ff */
[----:B------:R-:W-:Y:S02]  /*3a40*/  IADD3.X R20, P0, PT, RZ, R20, RZ, P0, !PT ;  /* 0x00000014ff147210 */ /* 0x000fe4000071e4ff */
[----:B------:R-:W-:-:S02]  /*3a50*/  LOP3.LUT R14, RZ, R19, RZ, 0x33, !PT ;  /* 0x00000013ff0e7212 */ /* 0x000fc400078e33ff */
[----:B------:R-:W-:Y:S02]  /*3a60*/  IADD3.X R21, P1, PT, RZ, R21, RZ, P0, !PT ;  /* 0x00000015ff157210 */ /* 0x000fe4000073e4ff */
[----:B------:R-:W-:-:S03]  /*3a70*/  ISETP.GT.U32.AND P2, PT, R17, -0x1, PT ;  /* 0xffffffff1100780c */ /* 0x000fc60003f44070 */
[----:B------:R-:W-:Y:S01]  /*3a80*/  IMAD.X R14, RZ, RZ, R14, P1 ;  /* 0x000000ffff0e7224 */ /* 0x000fe200008e060e */
[----:B------:R-:W-:-:S04]  /*3a90*/  ISETP.GT.AND.EX P0, PT, R19, -0x1, PT, P2 ;  /* 0xffffffff1300780c */ /* 0x000fc80003f04320 */
[----:B------:R-:W-:Y:S02]  /*3aa0*/  SEL R14, R19, R14, P0 ;  /* 0x0000000e130e7207 */ /* 0x000fe40000000000 */
[----:B------:R-:W-:Y:S02]  /*3ab0*/  SEL R17, R17, R21, P0 ;  /* 0x0000001511117207 */ /* 0x000fe40000000000 */
[----:B------:R-:W-:-:S04]  /*3ac0*/  ISETP.NE.U32.AND P1, PT, R14, RZ, PT ;  /* 0x000000ff0e00720c */ /* 0x000fc80003f25070 */
[----:B------:R-:W-:-:S06]  /*3ad0*/  SEL R21, R17, R14, !P1 ;  /* 0x0000000e11157207 */ /* 0x000fcc0004800000 */
[----:B------:R-:W0:Y:S02]  /*3ae0*/  FLO.U32 R21, R21 ;  /* 0x0000001500157300 */ /* 0x000e2400000e0000 */
[C---:B0-----:R-:W-:Y:S02]  /*3af0*/  IADD3 R22, PT, PT, -R21.reuse, 0x1f, RZ ;  /* 0x0000001f15167810 */ /* 0x041fe40007ffe1ff */
[----:B------:R-:W-:-:S03]  /*3b00*/  IADD3 R21, PT, PT, -R21, 0x3f, RZ ;  /* 0x0000003f15157810 */ /* 0x000fc60007ffe1ff */
[----:B------:R-:W-:-:S05]  /*3b10*/  @P1 IMAD.MOV R21, RZ, RZ, R22 ;  /* 0x000000ffff151224 */ /* 0x000fca00078e0216 */
[----:B------:R-:W-:Y:S01]  /*3b20*/  ISETP.NE.AND P1, PT, R21, RZ, PT ;  /* 0x000000ff1500720c */ /* 0x000fe20003f25270 */
[----:B------:R-:W-:Y:S01]  /*3b30*/  @!P0 IMAD.MOV R18, RZ, RZ, -R18 ;  /* 0x000000ffff128224 */ /* 0x000fe200078e0a12 */
[----:B------:R-:W-:-:S11]  /*3b40*/  SEL R20, R16, R20, P0 ;  /* 0x0000001410147207 */ /* 0x000fd60000000000 */
[----:B------:R-:W-:Y:S05]  /*3b50*/  @!P1 BRA `(.L_x_41) ;  /* 0x0000000000289947 */ /* 0x000fea0003800000 */
[----:B------:R-:W-:Y:S02]  /*3b60*/  LOP3.LUT R16, R21, 0x3f, RZ, 0xc0, !PT ;  /* 0x0000003f15107812 */ /* 0x000fe400078ec0ff */
[----:B------:R-:W-:Y:S02]  /*3b70*/  SHF.R.U64 R18, R18, 0x1, R20 ;  /* 0x0000000112127819 */ /* 0x000fe40000001214 */
[CC--:B------:R-:W-:Y:S02]  /*3b80*/  SHF.L.U64.HI R14, R17.reuse, R16.reuse, R14 ;  /* 0x00000010110e7219 */ /* 0x0c0fe4000001020e */
[----:B------:R-:W-:Y:S02]  /*3b90*/  SHF.L.U32 R17, R17, R16, RZ ;  /* 0x0000001011117219 */ /* 0x000fe400000006ff */
[----:B------:R-:W-:Y:S02]  /*3ba0*/  SHF.R.U32.HI R20, RZ, 0x1, R20 ;  /* 0x00000001ff147819 */ /* 0x000fe40000011614 */
[----:B------:R-:W-:-:S04]  /*3bb0*/  LOP3.LUT R16, R21, 0x3f, RZ, 0xc, !PT ;  /* 0x0000003f15107812 */ /* 0x000fc800078e0cff */
[-CC-:B------:R-:W-:Y:S02]  /*3bc0*/  SHF.R.U64 R18, R18, R16.reuse, R20.reuse ;  /* 0x0000001012127219 */ /* 0x180fe40000001214 */
[----:B------:R-:W-:Y:S02]  /*3bd0*/  SHF.R.U32.HI R16, RZ, R16, R20 ;  /* 0x00000010ff107219 */ /* 0x000fe40000011614 */
[----:B------:R-:W-:Y:S02]  /*3be0*/  LOP3.LUT R17, R17, R18, RZ, 0xfc, !PT ;  /* 0x0000001211117212 */ /* 0x000fe400078efcff */
[----:B------:R-:W-:-:S07]  /*3bf0*/  LOP3.LUT R14, R14, R16, RZ, 0xfc, !PT ;  /* 0x000000100e0e7212 */ /* 0x000fce00078efcff */
.L_x_41:
[----:B------:R-:W-:Y:S05]  /*3c00*/  BSYNC.RECONVERGENT B1 ;  /* 0x0000000000017941 */ /* 0x000fea0003800200 */
.L_x_40:
[----:B------:R-:W-:-:S04]  /*3c10*/  IMAD.WIDE.U32 R22, R17, 0x2168c235, RZ ;  /* 0x2168c23511167825 */ /* 0x000fc800078e00ff */
[----:B------:R-:W-:Y:S01]  /*3c20*/  IMAD.MOV.U32 R30, RZ, RZ, R23 ;  /* 0x000000ffff1e7224 */ /* 0x000fe200078e0017 */
[----:B------:R-:W-:Y:S01]  /*3c30*/  IADD3 RZ, P1, PT, R22, R22, RZ ;  /* 0x0000001616ff7210 */ /* 0x000fe20007f3e0ff */
[----:B------:R-:W-:Y:S02]  /*3c40*/  IMAD.MOV.U32 R31, RZ, RZ, RZ ;  /* 0x000000ffff1f7224 */ /* 0x000fe400078e00ff */
[----:B------:R-:W-:-:S04]  /*3c50*/  IMAD.HI.U32 R16, R14, -0x36f0255e, RZ ;  /* 0xc90fdaa20e107827 */ /* 0x000fc800078e00ff */
[----:B------:R-:W-:-:S04]  /*3c60*/  IMAD.WIDE.U32 R30, R17, -0x36f0255e, R30 ;  /* 0xc90fdaa2111e7825 */ /* 0x000fc800078e001e */
[----:B------:R-:W-:-:S04]  /*3c70*/  IMAD.WIDE.U32 R30, P2, R14, 0x2168c235, R30 ;  /* 0x2168c2350e1e7825 */ /* 0x000fc8000784001e */
[----:B------:R-:W-:Y:S01]  /*3c80*/  IMAD R14, R14, -0x36f0255e, RZ ;  /* 0xc90fdaa20e0e7824 */ /* 0x000fe200078e02ff */
[----:B------:R-:W-:Y:S01]  /*3c90*/  IADD3.X RZ, P1, PT, R30, R30, RZ, P1, !PT ;  /* 0x0000001e1eff7210 */ /* 0x000fe20000f3e4ff */
[----:B------:R-:W-:-:S03]  /*3ca0*/  IMAD.X R16, RZ, RZ, R16, P2 ;  /* 0x000000ffff107224 */ /* 0x000fc600010e0610 */
[----:B------:R-:W-:-:S04]  /*3cb0*/  IADD3 R14, P2, PT, R14, R31, RZ ;  /* 0x0000001f0e0e7210 */ /* 0x000fc80007f5e0ff */
[C---:B------:R-:W-:Y:S01]  /*3cc0*/  ISETP.GT.U32.AND P3, PT, R14.reuse, RZ, PT ;  /* 0x000000ff0e00720c */ /* 0x040fe20003f64070 */
[----:B------:R-:W-:Y:S01]  /*3cd0*/  IMAD.X R17, RZ, RZ, R16, P2 ;  /* 0x000000ffff117224 */ /* 0x000fe200010e0610 */
[----:B------:R-:W-:-:S04]  /*3ce0*/  IADD3.X R23, P2, PT, R14, R14, RZ, P1, !PT ;  /* 0x0000000e0e177210 */ /* 0x000fc80000f5e4ff */
[C---:B------:R-:W-:Y:S01]  /*3cf0*/  ISETP.GT.AND.EX P1, PT, R17.reuse, RZ, PT, P3 ;  /* 0x000000ff1100720c */ /* 0x040fe20003f24330 */
[----:B------:R-:W-:-:S03]  /*3d00*/  IMAD.X R16, R17, 0x1, R17, P2 ;  /* 0x0000000111107824 */ /* 0x000fc600010e0611 */
[----:B------:R-:W-:Y:S02]  /*3d10*/  SEL R23, R23, R14, P1 ;  /* 0x0000000e17177207 */ /* 0x000fe40000800000 */
[----:B------:R-:W-:Y:S02]  /*3d20*/  SEL R14, R16, R17, P1 ;  /* 0x00000011100e7207 */ /* 0x000fe40000800000 */
[----:B------:R-:W-:Y:S02]  /*3d30*/  IADD3 R23, P2, PT, R23, 0x1, RZ ;  /* 0x0000000117177810 */ /* 0x000fe40007f5e0ff */
[----:B------:R-:W-:Y:S02]  /*3d40*/  SEL R16, RZ, 0xffffffff, !P1 ;  /* 0xffffffffff107807 */ /* 0x000fe40004800000 */
[----:B------:R-:W-:Y:S01]  /*3d50*/  LOP3.LUT P1, R17, R32, 0x80000000, RZ, 0xc0, !PT ;  /* 0x8000000020117812 */ /* 0x000fe2000782c0ff */
[----:B------:R-:W-:Y:S02]  /*3d60*/  IMAD.X R14, RZ, RZ, R14, P2 ;  /* 0x000000ffff0e7224 */ /* 0x000fe400010e060e */
[----:B------:R-:W-:Y:S01]  /*3d70*/  IMAD.IADD R21, R16, 0x1, -R21 ;  /* 0x0000000110157824 */ /* 0x000fe200078e0a15 */
[----:B------:R-:W-:-:S02]  /*3d80*/  SHF.R.U32.HI R16, RZ, 0x1e, R15 ;  /* 0x0000001eff107819 */ /* 0x000fc4000001160f */
[----:B------:R-:W-:Y:S01]  /*3d90*/  SHF.R.U64 R23, R23, 0xa, R14 ;  /* 0x0000000a17177819 */ /* 0x000fe2000000120e */
[----:B------:R-:W-:Y:S01]  /*3da0*/  IMAD.SHL.U32 R15, R21, 0x100000, RZ ;  /* 0x00100000150f7824 */ /* 0x000fe200078e00ff */
[----:B------:R-:W-:Y:S02]  /*3db0*/  LEA.HI R19, R19, R16, RZ, 0x1 ;  /* 0x0000001013137211 */ /* 0x000fe400078f08ff */
[----:B------:R-:W-:Y:S02]  /*3dc0*/  IADD3 R23, P2, PT, R23, 0x1, RZ ;  /* 0x0000000117177810 */ /* 0x000fe40007f5e0ff */
[----:B------:R-:W-:Y:S01]  /*3dd0*/  @!P0 LOP3.LUT R17, R17, 0x80000000, RZ, 0x3c, !PT ;  /* 0x8000000011118812 */ /* 0x000fe200078e3cff */
[----:B------:R-:W-:Y:S01]  /*3de0*/  @P1 IMAD.MOV R19, RZ, RZ, -R19 ;  /* 0x000000ffff131224 */ /* 0x000fe200078e0a13 */
[----:B------:R-:W-:-:S04]  /*3df0*/  LEA.HI.X R14, R14, RZ, RZ, 0x16, P2 ;  /* 0x000000ff0e0e7211 */ /* 0x000fc800010fb4ff */
[--C-:B------:R-:W-:Y:S02]  /*3e00*/  SHF.R.U64 R23, R23, 0x1, R14.reuse ;  /* 0x0000000117177819 */ /* 0x100fe4000000120e */
[----:B------:R-:W-:Y:S02]  /*3e10*/  SHF.R.U32.HI R18, RZ, 0x1, R14 ;  /* 0x00000001ff127819 */ /* 0x000fe4000001160e */
[----:B------:R-:W-:-:S04]  /*3e20*/  IADD3 R14, P2, P3, RZ, RZ, R23 ;  /* 0x000000ffff0e7210 */ /* 0x000fc80007b5e017 */
[----:B------:R-:W-:-:S04]  /*3e30*/  IADD3.X R16, PT, PT, R15, 0x3fe00000, R18, P2, P3 ;  /* 0x3fe000000f107810 */ /* 0x000fc800017e6412 */
[----:B------:R-:W-:-:S07]  /*3e40*/  LOP3.LUT R17, R16, R17, RZ, 0xfc, !PT ;  /* 0x0000001110117212 */ /* 0x000fce00078efcff */
.L_x_35:
[----:B------:R-:W-:Y:S02]  /*3e50*/  IMAD.MOV.U32 R15, RZ, RZ, R17 ;  /* 0x000000ffff0f7224 */ /* 0x000fe400078e0011 */
[----:B------:R-:W-:Y:S02]  /*3e60*/  IMAD.MOV.U32 R16, RZ, RZ, R33 ;  /* 0x000000ffff107224 */ /* 0x000fe400078e0021 */
[----:B------:R-:W-:-:S04]  /*3e70*/  IMAD.MOV.U32 R17, RZ, RZ, 0x0 ;  /* 0x00000000ff117424 */ /* 0x000fc800078e00ff */
[----:B------:R-:W-:Y:S05]  /*3e80*/  RET.REL.NODEC R16 `(_Z8WeightsZP17curandStateXORWOWP8functionP7pdfStepPfS5_) ;  /* 0xffffffc0105c7950 */ /* 0x000fea0003c3ffff */
.L_x_42:
[----:B------:R-:W-:-:S00]  /*3e90*/  BRA `(.L_x_42) ;  /* 0xfffffffc00fc7947 */ /* 0x000fc0000383ffff */
[----:B------:R-:W-:-:S00]  /*3ea0*/  NOP ;  /* 0x0000000000007918 */ /* 0x000fc00000000000 */
        /* <DEDUP_REMOVED lines=13> */
.L_x_184:


//--------------------- .text._Z8WeightsYP17curandStateXORWOWP8functionP7pdfStepPfS5_ --------------------------
	.section	.text._Z8WeightsYP17curandStateXORWOWP8functionP7pdfStepPfS5_,"ax",@progbits
	.align	128
        .global         _Z8WeightsYP17curandStateXORWOWP8functionP7pdfStepPfS5_
        .type           _Z8WeightsYP17curandStateXORWOWP8functionP7pdfStepPfS5_,@function
        .size           _Z8WeightsYP17curandStateXORWOWP8functionP7pdfStepPfS5_,(.L_x_187 - _Z8WeightsYP17curandStateXORWOWP8functionP7pdfStepPfS5_)
        .other          _Z8WeightsYP17curandStateXORWOWP8functionP7pdfStepPfS5_,@"STO_CUDA_ENTRY STV_DEFAULT"
_Z8WeightsYP17curandStateXORWOWP8functionP7pdfStepPfS5_:
.text._Z8WeightsYP17curandStateXORWOWP8functionP7pdfStepPfS5_:
        /* <DEDUP_REMOVED lines=13> */
[----:B---3--:R-:W-:Y:S01]  /*00d0*/  IMAD.WIDE.U32 R12, R0, 0x24, R12 ;  /* 0x00000024000c7825 */ /* 0x008fe200078e000c */
[----:B--2---:R-:W-:-:S03]  /*00e0*/  SHF.R.U32.HI R6, RZ, 0x2, R3 ;  /* 0x00000002ff067819 */ /* 0x004fc60000011603 */
[----:B------:R-:W-:Y:S01]  /*00f0*/  VIADD R14, R2, 0x587c5 ;  /* 0x000587c5020e7836 */ /* 0x000fe20000000000 */
        /* <DEDUP_REMOVED lines=22> */
[----:B------:R-:W-:-:S02]  /*0260*/  IMAD.SHL.U32 R16, R17, 0x2, RZ ;  /* 0x0000000211107824 */ /* 0x000fc400078e00ff */
[----:B-1----:R-:W-:Y:S02]  /*0270*/  IMAD.MOV.U32 R6, RZ, RZ, 0x2f800000 ;  /* 0x2f800000ff067424 */ /* 0x002fe400078e00ff */
[----:B------:R-:W-:Y:S01]  /*0280*/  IMAD.MOV.U32 R21, RZ, RZ, R7 ;  /* 0x000000ffff157224 */ /* 0x000fe200078e0007 */
[----:B------:R-:W-:Y:S01]  /*0290*/  LOP3.LUT R8, R17, R16, R8, 0x96, !PT ;  /* 0x0000001011087212 */ /* 0x000fe200078e9608 */
[----:B------:R-:W-:-:S03]  /*02a0*/  IMAD.IADD R14, R7, 0x1, R14 ;  /* 0x00000001070e7824 */ /* 0x000fc600078e020e */
[----:B------:R-:W-:Y:S01]  /*02b0*/  LOP3.LUT R8, R8, R7, RZ, 0x3c, !PT ;  /* 0x0000000708087212 */ /* 0x000fe200078e3cff */
[----:B------:R0:W-:Y:S03]  /*02c0*/  STG.E.64 desc[UR6][R24.64+0x8], R20 ;  /* 0x0000081418007986 */ /* 0x0001e6000c101b06 */
[----:B------:R-:W-:-:S04]  /*02d0*/  IADD3 R16, PT, PT, R2, 0xb0f8a, R8 ;  /* 0x000b0f8a02107810 */ /* 0x000fc80007ffe008 */
[----:B------:R-:W-:Y:S02]  /*02e0*/  I2FP.F32.U32 R17, R16 ;  /* 0x0000001000117245 */ /* 0x000fe40000201000 */
[----:B------:R-:W-:-:S03]  /*02f0*/  SHF.R.U32.HI R16, RZ, 0x2, R9 ;  /* 0x00000002ff107819 */ /* 0x000fc60000011609 */
[----:B------:R-:W-:Y:S01]  /*0300*/  FFMA R17, R17, R6, 1.1641532182693481445e-10 ;  /* 0x2f00000011117423 */ /* 0x000fe20000000006 */
[----:B------:R-:W-:Y:S01]  /*0310*/  LOP3.LUT R16, R16, R9, RZ, 0x3c, !PT ;  /* 0x0000000910107212 */ /* 0x000fe200078e3cff */
[----:B------:R-:W-:Y:S02]  /*0320*/  IMAD.SHL.U32 R9, R8, 0x10, RZ ;  /* 0x0000001008097824 */ /* 0x000fe400078e00ff */
[----:B--2---:R-:W1:Y:S02]  /*0330*/  F2F.F64.F32 R12, R17 ;  /* 0x00000011000c7310 */ /* 0x004e640000201800 */
[----:B------:R-:W-:-:S05]  /*0340*/  IMAD.SHL.U32 R15, R16, 0x2, RZ ;  /* 0x00000002100f7824 */ /* 0x000fca00078e00ff */
[----:B------:R-:W-:Y:S02]  /*0350*/  LOP3.LUT R9, R16, R15, R9, 0x96, !PT ;  /* 0x0000000f10097212 */ /* 0x000fe400078e9609 */
[----:B------:R-:W-:Y:S02]  /*0360*/  I2FP.F32.U32 R15, R14 ;  /* 0x0000000e000f7245 */ /* 0x000fe40000201000 */
[----:B------:R-:W-:-:S03]  /*0370*/  LOP3.LUT R9, R9, R8, RZ, 0x3c, !PT ;  /* 0x0000000809097212 */ /* 0x000fc600078e3cff */
[----:B------:R-:W-:Y:S01]  /*0380*/  FFMA R26, R15, R6, 1.1641532182693481445e-10 ;  /* 0x2f0000000f1a7423 */ /* 0x000fe20000000006 */
[----:B-1----:R-:W-:Y:S01]  /*0390*/  DMUL R12, R12, UR8 ;  /* 0x000000080c0c7c28 */ /* 0x002fe20008000000 */
[----:B------:R0:W-:Y:S01]  /*03a0*/  STG.E.64 desc[UR6][R24.64+0x10], R8 ;  /* 0x0000100818007986 */ /* 0x0001e2000c101b06 */
[----:B------:R-:W-:-:S05]  /*03b0*/  IMAD.IADD R16, R9, 0x1, R18 ;  /* 0x0000000109107824 */ /* 0x000fca00078e0212 */
[----:B------:R-:W-:Y:S01]  /*03c0*/  I2FP.F32.U32 R17, R16 ;  /* 0x0000001000117245 */ /* 0x000fe20000201000 */
[----:B------:R-:W-:-:S04]  /*03d0*/  DSETP.NEU.AND P0, PT, R12, +INF , PT ;  /* 0x7ff000000c00742a */ /* 0x000fc80003f0d000 */
[----:B------:R-:W-:-:S10]  /*03e0*/  FFMA R6, R17, R6, 1.1641532182693481445e-10 ;  /* 0x2f00000011067423 */ /* 0x000fd40000000006 */
        /* <DEDUP_REMOVED lines=23> */
[----:B------:R-:W-:Y:S05]  /*0560*/  CALL.REL.NOINC `($_Z8WeightsYP17curandStateXORWOWP8functionP7pdfStepPfS5_$__internal_trig_reduction_slowpathd) ;  /* 0x0000002c00b87944 */ /* 0x000fea0003c00000 */
[----:B------:R-:W-:Y:S02]  /*0570*/  IMAD.MOV.U32 R32, RZ, RZ, R12 ;  /* 0x000000ffff207224 */ /* 0x000fe400078e000c */
[----:B------:R-:W-:-:S07]  /*0580*/  IMAD.MOV.U32 R33, RZ, RZ, R13 ;  /* 0x000000ffff217224 */ /* 0x000fce00078e000d */
.L_x_44:
[----:B------:R-:W-:Y:S05]  /*0590*/  BSYNC.RECONVERGENT B0 ;  /* 0x0000000000007941 */ /* 0x000fea0003800200 */
.L_x_43:
[----:B------:R-:W0:Y:S01]  /*05a0*/  LDCU.64 UR4, c[0x4][0x48] ;  /* 0x01000900ff0477ac */ /* 0x000e220008000a00 */
[----:B------:R-:W-:-:S05]  /*05b0*/  IMAD.SHL.U32 R12, R34, 0x40, RZ ;  /* 0x00000040220c7824 */ /* 0x000fca00078e00ff */
[----:B------:R-:W-:-:S04]  /*05c0*/  LOP3.LUT R12, R12, 0x40, RZ, 0xc0, !PT ;  /* 0x000000400c0c7812 */ /* 0x000fc800078ec0ff */
[----:B0-----:R-:W-:-:S05]  /*05d0*/  IADD3 R36, P0, PT, R12, UR4, RZ ;  /* 0x000000040c247c10 */ /* 0x001fca000ff1e0ff */
[----:B------:R-:W-:-:S05]  /*05e0*/  IMAD.X R37, RZ, RZ, UR5, P0 ;  /* 0x00000005ff257e24 */ /* 0x000fca00080e06ff */
[----:B------:R-:W2:Y:S04]  /*05f0*/  LDG.E.128.CONSTANT R12, desc[UR6][R36.64] ;  /* 0x00000006240c7981 */ /* 0x000ea8000c1e9d00 */
[----:B------:R-:W3:Y:S04]  /*0600*/  LDG.E.128.CONSTANT R16, desc[UR6][R36.64+0x10] ;  /* 0x0000100624107981 */ /* 0x000ee8000c1e9d00 */
[----:B------:R0:W4:Y:S01]  /*0610*/  LDG.E.128.CONSTANT R20, desc[UR6][R36.64+0x20] ;  /* 0x0000200624147981 */ /* 0x000122000c1e9d00 */
        /* <DEDUP_REMOVED lines=10> */
[----:B------:R-:W1:Y:S02]  /*06c0*/  F2F.F64.F32 R26, R26 ;  /* 0x0000001a001a7310 */ /* 0x000e640000201800 */
[----:B-1----:R-:W-:-:S08]  /*06d0*/  DMUL R26, R26, UR4 ;  /* 0x000000041a1a7c28 */ /* 0x002fd00008000000 */
[----:B------:R-:W-:-:S14]  /*06e0*/  DSETP.NEU.AND P1, PT, |R26|, +INF , PT ;  /* 0x7ff000001a00742a */ /* 0x000fdc0003f2d200 */
[----:B0-----:R-:W-:Y:S02]  /*06f0*/  @!P1 DMUL R36, RZ, R26 ;  /* 0x0000001aff249228 */ /* 0x001fe40000000000 */
[----:B--2---:R-:W-:-:S08]  /*0700*/  DFMA R12, R30, R28, R12 ;  /* 0x0000001c1e0c722b */ /* 0x004fd0000000000c */
[----:B------:R-:W-:-:S08]  /*0710*/  DFMA R12, R30, R12, R14 ;  /* 0x0000000c1e0c722b */ /* 0x000fd0000000000e */
[----:B---3--:R-:W-:-:S08]  /*0720*/  DFMA R12, R30, R12, R16 ;  /* 0x0000000c1e0c722b */ /* 0x008fd00000000010 */
[----:B------:R-:W-:-:S08]  /*0730*/  DFMA R12, R30, R12, R18 ;  /* 0x0000000c1e0c722b */ /* 0x000fd00000000012 */
[----:B----4-:R-:W-:-:S08]  /*0740*/  DFMA R12, R30, R12, R20 ;  /* 0x0000000c1e0c722b */ /* 0x010fd00000000014 */
[----:B------:R-:W-:-:S08]  /*0750*/  DFMA R12, R30, R12, R22 ;  /* 0x0000000c1e0c722b */ /* 0x000fd00000000016 */
[----:B------:R-:W-:Y:S02]  /*0760*/  DFMA R32, R12, R32, R32 ;  /* 0x000000200c20722b */ /* 0x000fe40000000020 */
[----:B------:R-:W-:-:S10]  /*0770*/  DFMA R12, R30, R12, 1 ;  /* 0x3ff000001e0c742b */ /* 0x000fd4000000000c */
[----:B------:R-:W-:Y:S02]  /*0780*/  FSEL R14, R12, R32, !P0 ;  /* 0x000000200c0e7208 */ /* 0x000fe40004000000 */
[----:B------:R-:W-:Y:S02]  /*0790*/  FSEL R15, R13, R33, !P0 ;  /* 0x000000210d0f7208 */ /* 0x000fe40004000000 */
[----:B------:R-:W-:Y:S01]  /*07a0*/  LOP3.LUT P0, RZ, R34, 0x2, RZ, 0xc0, !PT ;  /* 0x0000000222ff7812 */ /* 0x000fe2000780c0ff */
[----:B------:R-:W-:-:S03]  /*07b0*/  @!P1 IMAD.MOV.U32 R34, RZ, RZ, RZ ;  /* 0x000000ffff229224 */ /* 0x000fc600078e00ff */
[----:B------:R-:W-:-:S10]  /*07c0*/  DADD R12, RZ, -R14 ;  /* 0x00000000ff0c7229 */ /* 0x000fd4000000080e */
[----:B------:R-:W-:Y:S02]  /*07d0*/  FSEL R28, R14, R12, !P0 ;  /* 0x0000000c0e1c7208 */ /* 0x000fe40004000000 */
[----:B------:R-:W-:Y:S01]  /*07e0*/  FSEL R29, R15, R13, !P0 ;  /* 0x0000000d0f1d7208 */ /* 0x000fe20004000000 */
[----:B------:R-:W-:Y:S06]  /*07f0*/  @!P1 BRA `(.L_x_46) ;  /* 0x0000000000589947 */ /* 0x000fec0003800000 */
[----:B------:R-:W-:Y:S01]  /*0800*/  UMOV UR4, 0x6dc9c883 ;  /* 0x6dc9c88300047882 */ /* 0x000fe20000000000 */
[----:B------:R-:W-:Y:S01]  /*0810*/  UMOV UR5, 0x3fe45f30 ;  /* 0x3fe45f3000057882 */ /* 0x000fe20000000000 */
[C---:B------:R-:W-:Y:S02]  /*0820*/  DSETP.GE.AND P0, PT, |R26|.reuse, 2.14748364800000000000e+09, PT ;  /* 0x41e000001a00742a */ /* 0x040fe40003f06200 */
        /* <DEDUP_REMOVED lines=16> */
[----:B------:R-:W-:Y:S05]  /*0930*/  CALL.REL.NOINC `($_Z8WeightsYP17curandStateXORWOWP8functionP7pdfStepPfS5_$__internal_trig_reduction_slowpathd) ;  /* 0x0000002800c47944 */ /* 0x000fea0003c00000 */
[----:B------:R-:W-:Y:S02]  /*0940*/  IMAD.MOV.U32 R36, RZ, RZ, R12 ;  /* 0x000000ffff247224 */ /* 0x000fe400078e000c */
[----:B------:R-:W-:-:S07]  /*0950*/  IMAD.MOV.U32 R37, RZ, RZ, R13 ;  /* 0x000000ffff257224 */ /* 0x000fce00078e000d */
.L_x_46:
[----:B------:R-:W-:Y:S05]  /*0960*/  BSYNC.RECONVERGENT B0 ;  /* 0x0000000000007941 */ /* 0x000fea0003800200 */
.L_x_45:
        /* <DEDUP_REMOVED lines=19> */
[C---:B------:R-:W-:Y:S01]  /*0aa0*/  DFMA R12, R32.reuse, R12, R14 ;  /* 0x0000000c200c722b */ /* 0x040fe2000000000e */
[----:B------:R-:W0:Y:S07]  /*0ab0*/  F2F.F64.F32 R14, R6 ;  /* 0x00000006000e7310 */ /* 0x000e2e0000201800 */
[----:B---3--:R-:W-:-:S08]  /*0ac0*/  DFMA R12, R32, R12, R16 ;  /* 0x0000000c200c722b */ /* 0x008fd00000000010 */
[----:B------:R-:W-:-:S08]  /*0ad0*/  DFMA R12, R32, R12, R18 ;  /* 0x0000000c200c722b */ /* 0x000fd00000000012 */
[----:B----4-:R-:W-:-:S08]  /*0ae0*/  DFMA R12, R32, R12, R20 ;  /* 0x0000000c200c722b */ /* 0x010fd00000000014 */
[----:B------:R-:W-:-:S08]  /*0af0*/  DFMA R12, R32, R12, R22 ;  /* 0x0000000c200c722b */ /* 0x000fd00000000016 */
[----:B------:R-:W-:Y:S02]  /*0b00*/  DFMA R36, R12, R36, R36 ;  /* 0x000000240c24722b */ /* 0x000fe40000000024 */
[----:B------:R-:W-:Y:S02]  /*0b10*/  DFMA R32, R32, R12, 1 ;  /* 0x3ff000002020742b */ /* 0x000fe4000000000c */
[----:B0-----:R-:W-:Y:S01]  /*0b20*/  DMUL R12, R14, UR4 ;  /* 0x000000040e0c7c28 */ /* 0x001fe20008000000 */
[----:B------:R-:W-:Y:S01]  /*0b30*/  UMOV UR4, 0x59389d7b ;  /* 0x59389d7b00047882 */ /* 0x000fe20000000000 */
[----:B------:R-:W-:Y:S02]  /*0b40*/  UMOV UR5, 0x403f019b ;  /* 0x403f019b00057882 */ /* 0x000fe40000000000 */
[----:B------:R-:W-:-:S04]  /*0b50*/  DMUL R28, R28, UR4 ;  /* 0x000000041c1c7c28 */ /* 0x000fc80008000000 */
[----:B------:R-:W-:Y:S01]  /*0b60*/  FSEL R16, R32, R36, !P0 ;  /* 0x0000002420107208 */ /* 0x000fe20004000000 */
[----:B------:R-:W-:Y:S01]  /*0b70*/  DSETP.NEU.AND P1, PT, R12, +INF , PT ;  /* 0x7ff000000c00742a */ /* 0x000fe20003f2d000 */
[----:B------:R-:W-:Y:S02]  /*0b80*/  FSEL R17, R33, R37, !P0 ;  /* 0x0000002521117208 */ /* 0x000fe40004000000 */
[----:B------:R-:W-:-:S04]  /*0b90*/  LOP3.LUT P0, RZ, R34, 0x2, RZ, 0xc0, !PT ;  /* 0x0000000222ff7812 */ /* 0x000fc8000780c0ff */
[----:B------:R-:W-:-:S07]  /*0ba0*/  DADD R14, RZ, -R16 ;  /* 0x00000000ff0e7229 */ /* 0x000fce0000000810 */
[----:B------:R-:W-:Y:S01]  /*0bb0*/  @!P1 DMUL R34, RZ, +INF ;  /* 0x7ff00000ff229828 */ /* 0x000fe20000000000 */
[----:B------:R-:W-:Y:S02]  /*0bc0*/  @!P1 IMAD.MOV.U32 R6, RZ, RZ, RZ ;  /* 0x000000ffff069224 */ /* 0x000fe400078e00ff */
[----:B------:R-:W-:Y:S02]  /*0bd0*/  FSEL R14, R16, R14, !P0 ;  /* 0x0000000e100e7208 */ /* 0x000fe40004000000 */
[----:B------:R-:W-:-:S06]  /*0be0*/  FSEL R15, R17, R15, !P0 ;  /* 0x0000000f110f7208 */ /* 0x000fcc0004000000 */
[----:B------:R-:W-:Y:S01]  /*0bf0*/  DMUL R28, R28, R14 ;  /* 0x0000000e1c1c7228 */ /* 0x000fe20000000000 */
[----:B------:R-:W-:Y:S10]  /*0c00*/  @!P1 BRA `(.L_x_48) ;  /* 0x0000000000589947 */ /* 0x000ff40003800000 */
        /* <DEDUP_REMOVED lines=20> */
[----:B------:R-:W-:Y:S02]  /*0d50*/  IMAD.MOV.U32 R34, RZ, RZ, R12 ;  /* 0x000000ffff227224 */ /* 0x000fe400078e000c */
[----:B------:R-:W-:-:S07]  /*0d60*/  IMAD.MOV.U32 R35, RZ, RZ, R13 ;  /* 0x000000ffff237224 */ /* 0x000fce00078e000d */
.L_x_48:
[----:B------:R-:W-:Y:S05]  /*0d70*/  BSYNC.RECONVERGENT B0 ;  /* 0x0000000000007941 */ /* 0x000fea0003800200 */
.L_x_47:
[----:B------:R-:W0:Y:S01]  /*0d80*/  LDCU.64 UR4, c[0x4][0x48] ;  /* 0x01000900ff0477ac */ /* 0x000e220008000a00 */
[C---:B------:R-:W-:Y:S01]  /*0d90*/  IMAD.SHL.U32 R12, R6.reuse, 0x40, RZ ;  /* 0x00000040060c7824 */ /* 0x040fe200078e00ff */
[----:B------:R-:W-:Y:S01]  /*0da0*/  LOP3.LUT R22, R6, 0x1, RZ, 0xc0, !PT ;  /* 0x0000000106167812 */ /* 0x000fe200078ec0ff */
[----:B------:R-:W-:Y:S01]  /*0db0*/  IMAD.MOV.U32 R23, RZ, RZ, 0x3da8ff83 ;  /* 0x3da8ff83ff177424 */ /* 0x000fe200078e00ff */
[----:B------:R-:W-:Y:S01]  /*0dc0*/  DMUL R32, R34, R34 ;  /* 0x0000002222207228 */ /* 0x000fe20000000000 */
[----:B------:R-:W1:Y:S01]  /*0dd0*/  LDC.64 R30, c[0x0][0x390] ;  /* 0x0000e400ff1e7b82 */ /* 0x000e620000000a00 */
[----:B------:R-:W-:-:S04]  /*0de0*/  LOP3.LUT R12, R12, 0x40, RZ, 0xc0, !PT ;  /* 0x000000400c0c7812 */ /* 0x000fc800078ec0ff */
[----:B0-----:R-:W-:-:S05]  /*0df0*/  IADD3 R20, P0, PT, R12, UR4, RZ ;  /* 0x000000040c147c10 */ /* 0x001fca000ff1e0ff */
[----:B------:R-:W-:-:S05]  /*0e00*/  IMAD.X R21, RZ, RZ, UR5, P0 ;  /* 0x00000005ff157e24 */ /* 0x000fca00080e06ff */
[----:B------:R-:W2:Y:S04]  /*0e10*/  LDG.E.128.CONSTANT R12, desc[UR6][R20.64] ;  /* 0x00000006140c7981 */ /* 0x000ea8000c1e9d00 */
[----:B------:R-:W3:Y:S01]  /*0e20*/  LDG.E.128.CONSTANT R16, desc[UR6][R20.64+0x10] ;  /* 0x0000100614107981 */ /* 0x000ee2000c1e9d00 */
[----:B------:R-:W-:Y:S01]  /*0e30*/  ISETP.NE.U32.AND P0, PT, R22, 0x1, PT ;  /* 0x000000011600780c */ /* 0x000fe20003f05070 */
[----:B------:R-:W-:-:S03]  /*0e40*/  IMAD.MOV.U32 R22, RZ, RZ, 0x20fd8164 ;  /* 0x20fd8164ff167424 */ /* 0x000fc600078e00ff */
[----:B------:R-:W-:Y:S02]  /*0e50*/  FSEL R23, -R23, 0.11223486810922622681, !P0 ;  /* 0x3de5db6517177808 */ /* 0x000fe40004000100 */
[----:B------:R-:W-:Y:S01]  /*0e60*/  FSEL R22, R22, -8.06006814911005101289e+34, !P0 ;  /* 0xf9785eba16167808 */ /* 0x000fe20004000000 */
[----:B-1----:R-:W-:-:S05]  /*0e70*/  IMAD.WIDE R30, R11, 0x24, R30 ;  /* 0x000000240b1e7825 */ /* 0x002fca00078e021e */
[----:B------:R-:W4:Y:S01]  /*0e80*/  LDG.E R11, desc[UR6][R30.64+0x10] ;  /* 0x000010061e0b7981 */ /* 0x000f22000c1e1900 */
[----:B--2---:R-:W-:-:S03]  /*0e90*/  DFMA R12, R32, R22, R12 ;  /* 0x00000016200c722b */ /* 0x004fc6000000000c */
[----:B------:R-:W2:Y:S05]  /*0ea0*/  LDG.E.128.CONSTANT R20, desc[UR6][R20.64+0x20] ;  /* 0x0000200614147981 */ /* 0x000eaa000c1e9d00 */
[C---:B------:R-:W-:Y:S02]  /*0eb0*/  DFMA R14, R32.reuse, R12, R14 ;  /* 0x0000000c200e722b */ /* 0x040fe4000000000e */
[----:B------:R-:W5:Y:S06]  /*0ec0*/  LDG.E R12, desc[UR6][R30.64+0x14] ;  /* 0x000014061e0c7981 */ /* 0x000f6c000c1e1900 */
[C---:B---3--:R-:W-:Y:S01]  /*0ed0*/  DFMA R14, R32.reuse, R14, R16 ;  /* 0x0000000e200e722b */ /* 0x048fe20000000010 */
[----:B------:R-:W4:Y:S07]  /*0ee0*/  LDG.E R16, desc[UR6][R30.64+0xc] ;  /* 0x00000c061e107981 */ /* 0x000f2e000c1e1900 */
[C---:B------:R-:W-:Y:S01]  /*0ef0*/  DFMA R14, R32.reuse, R14, R18 ;  /* 0x0000000e200e722b */ /* 0x040fe20000000012 */
[----:B------:R-:W-:Y:S07]  /*0f00*/  BSSY.RECONVERGENT B0, `(.L_x_49) ;  /* 0x000001a000007945 */ /* 0x000fee0003800200 */
[----:B--2---:R-:W-:-:S08]  /*0f10*/  DFMA R14, R32, R14, R20 ;  /* 0x0000000e200e722b */ /* 0x004fd00000000014 */
[----:B------:R-:W-:-:S08]  /*0f20*/  DFMA R14, R32, R14, R22 ;  /* 0x0000000e200e722b */ /* 0x000fd00000000016 */
[----:B------:R-:W-:Y:S02]  /*0f30*/  DFMA R34, R14, R34, R34 ;  /* 0x000000220e22722b */ /* 0x000fe40000000022 */
[----:B------:R-:W-:-:S10]  /*0f40*/  DFMA R14, R32, R14, 1 ;  /* 0x3ff00000200e742b */ /* 0x000fd4000000000e */
[----:B------:R-:W-:Y:S02]  /*0f50*/  FSEL R14, R14, R34, !P0 ;  /* 0x000000220e0e7208 */ /* 0x000fe40004000000 */
[----:B------:R-:W-:Y:S01]  /*0f60*/  FSEL R15, R15, R35, !P0 ;  /* 0x000000230f0f7208 */ /* 0x000fe20004000000 */
[----:B----4-:R-:W-:-:S05]  /*0f70*/  FMUL R11, R16, R11 ;  /* 0x0000000b100b7220 */ /* 0x010fca0000400000 */
[----:B------:R-:W-:Y:S01]  /*0f80*/  DADD R18, RZ, -R14 ;  /* 0x00000000ff127229 */ /* 0x000fe2000000080e */
[----:B------:R-:W-:Y:S01]  /*0f90*/  LOP3.LUT P0, RZ, R6, 0x2, RZ, 0xc0, !PT ;  /* 0x0000000206ff7812 */ /* 0x000fe2000780c0ff */
[----:B-----5:R-:W-:-:S08]  /*0fa0*/  FMUL R11, R11, R12 ;  /* 0x0000000c0b0b7220 */ /* 0x020fd00000400000 */
        /* <DEDUP_REMOVED lines=13> */
[----:B------:R-:W-:Y:S05]  /*1080*/  CALL.REL.NOINC `($__internal_1_$__cuda_sm3x_div_rn_noftz_f32_slowpath) ;  /* 0x0000001000b47944 */ /* 0x000fea0003c00000 */
[----:B------:R-:W-:-:S07]  /*1090*/  IMAD.MOV.U32 R15, RZ, RZ, R6 ;  /* 0x000000ffff0f7224 */ /* 0x000fce00078e0006 */
.L_x_50:
[----:B------:R-:W-:Y:S05]  /*10a0*/  BSYNC.RECONVERGENT B0 ;  /* 0x0000000000007941 */ /* 0x000fea0003800200 */
.L_x_49:
        /* <DEDUP_REMOVED lines=59> */
.L_x_52:
[----:B------:R-:W-:Y:S05]  /*1460*/  BSYNC.RECONVERGENT B0 ;  /* 0x0000000000007941 */ /* 0x000fea0003800200 */
.L_x_51:
        /* <DEDUP_REMOVED lines=11> */
[----:B------:R-:W-:Y:S01]  /*1520*/  BSSY.RECONVERGENT B0, `(.L_x_53) ;  /* 0x000002e000007945 */ /* 0x000fe20003800200 */
[----:B------:R-:W-:Y:S01]  /*1530*/  ISETP.NE.U32.AND P0, PT, R9, 0x1, PT ;  /* 0x000000010900780c */ /* 0x000fe20003f05070 */
[----:B------:R-:W-:Y:S01]  /*1540*/  IMAD.MOV.U32 R9, RZ, RZ, 0x3da8ff83 ;  /* 0x3da8ff83ff097424 */ /* 0x000fe200078e00ff */
[----:B------:R-:W-:-:S02]  /*1550*/  DSETP.NEU.AND P1, PT, |R26|, +INF , PT ;  /* 0x7ff000001a00742a */ /* 0x000fc40003f2d200 */
[----:B------:R-:W-:Y:S02]  /*1560*/  FSEL R28, R28, -8.06006814911005101289e+34, !P0 ;  /* 0xf9785eba1c1c7808 */ /* 0x000fe40004000000 */
[----:B------:R-:W-:-:S10]  /*1570*/  FSEL R29, -R9, 0.11223486810922622681, !P0 ;  /* 0x3de5db65091d7808 */ /* 0x000fd40004000100 */
[----:B------:R-:W-:Y:S01]  /*1580*/  @!P1 IMAD.MOV.U32 R9, RZ, RZ, RZ ;  /* 0x000000ffff099224 */ /* 0x000fe200078e00ff */
        /* <DEDUP_REMOVED lines=9> */
[----:B------:R-:W-:Y:S01]  /*1620*/  FSEL R7, R5, R21, !P0 ;  /* 0x0000001505077208 */ /* 0x000fe20004000000 */
[----:B------:R-:W-:Y:S01]  /*1630*/  @!P1 DMUL R20, RZ, R26 ;  /* 0x0000001aff149228 */ /* 0x000fe20000000000 */
[----:B------:R-:W-:-:S04]  /*1640*/  LOP3.LUT P0, RZ, R11, 0x2, RZ, 0xc0, !PT ;  /* 0x000000020bff7812 */ /* 0x000fc8000780c0ff */
        /* <DEDUP_REMOVED lines=25> */
[----:B------:R-:W-:Y:S02]  /*17e0*/  IMAD.MOV.U32 R20, RZ, RZ, R12 ;  /* 0x000000ffff147224 */ /* 0x000fe400078e000c */
[----:B------:R-:W-:-:S07]  /*17f0*/  IMAD.MOV.U32 R21, RZ, RZ, R13 ;  /* 0x000000ffff157224 */ /* 0x000fce00078e000d */
.L_x_54:
[----:B------:R-:W-:Y:S05]  /*1800*/  BSYNC.RECONVERGENT B0 ;  /* 0x0000000000007941 */ /* 0x000fea0003800200 */
.L_x_53:
        /* <DEDUP_REMOVED lines=17> */
[----:B------:R-:W-:-:S06]  /*1920*/  FSEL R29, -R11, 0.11223486810922622681, !P0 ;  /* 0x3de5db650b1d7808 */ /* 0x000fcc0004000100 */
[----:B--2---:R-:W-:-:S08]  /*1930*/  DFMA R4, R22, R28, R4 ;  /* 0x0000001c1604722b */ /* 0x004fd00000000004 */
[----:B------:R-:W-:-:S08]  /*1940*/  DFMA R4, R22, R4, R6 ;  /* 0x000000041604722b */ /* 0x000fd00000000006 */
[C---:B---3--:R-:W-:Y:S01]  /*1950*/  DFMA R4, R22.reuse, R4, R12 ;  /* 0x000000041604722b */ /* 0x048fe2000000000c */
[----:B------:R-:W0:Y:S07]  /*1960*/  F2F.F64.F32 R12, R8 ;  /* 0x00000008000c7310 */ /* 0x000e2e0000201800 */
[----:B------:R-:W-:-:S08]  /*1970*/  DFMA R4, R22, R4, R14 ;  /* 0x000000041604722b */ /* 0x000fd0000000000e */
[----:B----4-:R-:W-:Y:S02]  /*1980*/  DFMA R4, R22, R4, R16 ;  /* 0x000000041604722b */ /* 0x010fe40000000010 */
[----:B0-----:R-:W-:Y:S01]  /*1990*/  DMUL R12, R12, UR4 ;  /* 0x000000040c0c7c28 */ /* 0x001fe20008000000 */
[----:B------:R-:W-:Y:S01]  /*19a0*/  UMOV UR4, 0x59389d7b ;  /* 0x59389d7b00047882 */ /* 0x000fe20000000000 */
[----:B------:R-:W-:-:S04]  /*19b0*/  UMOV UR5, 0x403f019b ;  /* 0x403f019b00057882 */ /* 0x000fc80000000000 */
[----:B------:R-:W-:Y:S02]  /*19c0*/  DFMA R4, R22, R4, R18 ;  /* 0x000000041604722b */ /* 0x000fe40000000012 */
[----:B------:R-:W-:-:S06]  /*19d0*/  DSETP.NEU.AND P1, PT, R12, +INF , PT ;  /* 0x7ff000000c00742a */ /* 0x000fcc0003f2d000 */
[----:B------:R-:W-:Y:S02]  /*19e0*/  DFMA R20, R4, R20, R20 ;  /* 0x000000140414722b */ /* 0x000fe40000000014 */
[----:B------:R-:W-:-:S06]  /*19f0*/  DFMA R4, R22, R4, 1 ;  /* 0x3ff000001604742b */ /* 0x000fcc0000000004 */
[----:B------:R-:W-:-:S04]  /*1a00*/  @!P1 IMAD.MOV.U32 R11, RZ, RZ, RZ ;  /* 0x000000ffff0b9224 */ /* 0x000fc800078e00ff */
[----:B------:R-:W-:Y:S02]  /*1a10*/  FSEL R6, R4, R20, !P0 ;  /* 0x0000001404067208 */ /* 0x000fe40004000000 */
[----:B------:R-:W-:Y:S01]  /*1a20*/  FSEL R7, R5, R21, !P0 ;  /* 0x0000001505077208 */ /* 0x000fe20004000000 */
[----:B------:R-:W-:Y:S01]  /*1a30*/  @!P1 DMUL R20, RZ, +INF ;  /* 0x7ff00000ff149828 */ /* 0x000fe20000000000 */
[----:B------:R-:W-:Y:S01]  /*1a40*/  LOP3.LUT P0, RZ, R9, 0x2, RZ, 0xc0, !PT ;  /* 0x0000000209ff7812 */ /* 0x000fe2000780c0ff */
[----:B------:R-:W-:-:S03]  /*1a50*/  DMUL R8, R24, UR4 ;  /* 0x0000000418087c28 */ /* 0x000fc60008000000 */
[----:B------:R-:W-:-:S10]  /*1a60*/  DADD R4, RZ, -R6 ;  /* 0x00000000ff047229 */ /* 0x000fd40000000806 */
        /* <DEDUP_REMOVED lines=26> */
.L_x_56:
[----:B------:R-:W-:Y:S05]  /*1c10*/  BSYNC.RECONVERGENT B0 ;  /* 0x0000000000007941 */ /* 0x000fea0003800200 */
.L_x_55:
        /* <DEDUP_REMOVED lines=47> */
[----:B------:R-:W-:Y:S05]  /*1f10*/  CALL.REL.NOINC `($__internal_1_$__cuda_sm3x_div_rn_noftz_f32_slowpath) ;  /* 0x0000000400107944 */ /* 0x000fea0003c00000 */
[----:B------:R-:W-:-:S07]  /*1f20*/  IMAD.MOV.U32 R11, RZ, RZ, R6 ;  /* 0x000000ffff0b7224 */ /* 0x000fce00078e0006 */
.L_x_58:
[----:B------:R-:W-:Y:S05]  /*1f30*/  BSYNC.RECONVERGENT B0 ;  /* 0x0000000000007941 */ /* 0x000fea0003800200 */
.L_x_57:
[----:B------:R0:W1:Y:S01]  /*1f40*/  F2F.F64.F32 R30, R11 ;  /* 0x0000000b001e7310 */ /* 0x0000620000201800 */
[----:B------:R-:W-:Y:S01]  /*1f50*/  BSSY.RECONVERGENT B0, `(.L_x_59) ;  /* 0x0000003000007945 */ /* 0x000fe20003800200 */
[----:B------:R-:W-:-:S07]  /*1f60*/  MOV R28, 0x1f80 ;  /* 0x00001f80001c7802 */ /* 0x000fce0000000f00 */
[----:B01----:R-:W-:Y:S05]  /*1f70*/  CALL.REL.NOINC `($_Z8WeightsYP17curandStateXORWOWP8functionP7pdfStepPfS5_$__internal_accurate_pow) ;  /* 0x0000000800907944 */ /* 0x003fea0003c00000 */
[----:B------:R-:W-:Y:S05]  /*1f80*/  BSYNC.RECONVERGENT B0 ;  /* 0x0000000000007941 */ /* 0x000fea0003800200 */
.L_x_59:
        /* <DEDUP_REMOVED lines=15> */
.L_x_61:
[----:B------:R-:W-:Y:S05]  /*2080*/  BSYNC.RECONVERGENT B0 ;  /* 0x0000000000007941 */ /* 0x000fea0003800200 */
.L_x_60:
        /* <DEDUP_REMOVED lines=12> */
.L_x_65:
        /* <DEDUP_REMOVED lines=14> */
.L_x_64:
[----:B------:R-:W-:Y:S05]  /*2230*/  BSYNC.RECONVERGENT B0 ;  /* 0x0000000000007941 */ /* 0x000fea0003800200 */
.L_x_63:
[----:B------:R-:W-:Y:S01]  /*2240*/  BAR.SYNC.DEFER_BLOCKING 0x0 ;  /* 0x0000000000007b1d */ /* 0x000fe20000010000 */
[----:B------:R-:W-:Y:S01]  /*2250*/  ISETP.GT.U32.AND P0, PT, R3, 0x3, PT ;  /* 0x000000030300780c */ /* 0x000fe20003f04070 */
[----:B------:R-:W-:-:S12]  /*2260*/  IMAD.MOV.U32 R3, RZ, RZ, R11 ;  /* 0x000000ffff037224 */ /* 0x000fd800078e000b */
[----:B------:R-:W-:Y:S05]  /*2270*/  @P0 BRA `(.L_x_65) ;  /* 0xfffffffc00b40947 */ /* 0x000fea000383ffff */
.L_x_62:
        /* <DEDUP_REMOVED lines=14> */
        .weak           $__internal_1_$__cuda_sm3x_div_rn_noftz_f32_slowpath
        .type           $__internal_1_$__cuda_sm3x_div_rn_noftz_f32_slowpath,@function
        .size           $__internal_1_$__cuda_sm3x_div_rn_noftz_f32_slowpath,($_Z8WeightsYP17curandStateXORWOWP8functionP7pdfStepPfS5_$__internal_accurate_pow - $__internal_1_$__cuda_sm3x_div_rn_noftz_f32_slowpath)
$__internal_1_$__cuda_sm3x_div_rn_noftz_f32_slowpath:
        /* <DEDUP_REMOVED lines=34> */
.L_x_67:
        /* <DEDUP_REMOVED lines=51> */
.L_x_74:
[----:B------:R-:W-:-:S04]  /*28b0*/  LOP3.LUT R6, R6, 0x80000000, RZ, 0xc0, !PT ;  /* 0x8000000006067812 */ /* 0x000fc800078ec0ff */
[----:B------:R-:W-:Y:S01]  /*28c0*/  LOP3.LUT R6, R6, 0x7f800000, RZ, 0xfc, !PT ;  /* 0x7f80000006067812 */ /* 0x000fe200078efcff */
[----:B------:R-:W-:Y:S06]  /*28d0*/  BRA `(.L_x_75) ;  /* 0x0000000000047947 */ /* 0x000fec0003800000 */
.L_x_73:
[----:B------:R-:W-:-:S07]  /*28e0*/  IMAD R6, R14, 0x800000, R6 ;  /* 0x008000000e067824 */ /* 0x000fce00078e0206 */
.L_x_75:
[----:B------:R-:W-:Y:S05]  /*28f0*/  BSYNC.RECONVERGENT B2 ;  /* 0x0000000000027941 */ /* 0x000fea0003800200 */
.L_x_72:
[----:B------:R-:W-:Y:S05]  /*2900*/  BRA `(.L_x_76) ;  /* 0x0000000000207947 */ /* 0x000fea0003800000 */
.L_x_71:
[----:B------:R-:W-:-:S04]  /*2910*/  LOP3.LUT R6, R11, 0x80000000, R6, 0x48, !PT ;  /* 0x800000000b067812 */ /* 0x000fc800078e4806 */
[----:B------:R-:W-:Y:S01]  /*2920*/  LOP3.LUT R6, R6, 0x7f800000, RZ, 0xfc, !PT ;  /* 0x7f80000006067812 */ /* 0x000fe200078efcff */
[----:B------:R-:W-:Y:S06]  /*2930*/  BRA `(.L_x_76) ;  /* 0x0000000000147947 */ /* 0x000fec0003800000 */
.L_x_70:
[----:B------:R-:W-:Y:S01]  /*2940*/  LOP3.LUT R6, R11, 0x80000000, R6, 0x48, !PT ;  /* 0x800000000b067812 */ /* 0x000fe200078e4806 */
[----:B------:R-:W-:Y:S06]  /*2950*/  BRA `(.L_x_76) ;  /* 0x00000000000c7947 */ /* 0x000fec0003800000 */
.L_x_69:
[----:B------:R-:W0:Y:S01]  /*2960*/  MUFU.RSQ R6, -QNAN ;  /* 0xffc0000000067908 */ /* 0x000e220000001400 */
[----:B------:R-:W-:Y:S05]  /*2970*/  BRA `(.L_x_76) ;  /* 0x0000000000047947 */ /* 0x000fea0003800000 */
.L_x_68:
[----:B------:R-:W-:-:S07]  /*2980*/  FADD.FTZ R6, R6, R11 ;  /* 0x0000000b06067221 */ /* 0x000fce0000010000 */
.L_x_76:
[----:B------:R-:W-:Y:S05]  /*2990*/  BSYNC.RECONVERGENT B1 ;  /* 0x0000000000017941 */ /* 0x000fea0003800200 */
.L_x_66:
[----:B------:R-:W-:-:S04]  /*29a0*/  IMAD.MOV.U32 R13, RZ, RZ, 0x0 ;  /* 0x00000000ff0d7424 */ /* 0x000fc800078e00ff */
[----:B0-----:R-:W-:Y:S05]  /*29b0*/  RET.REL.NODEC R12 `(_Z8WeightsYP17curandStateXORWOWP8functionP7pdfStepPfS5_) ;  /* 0xffffffd40c907950 */ /* 0x001fea0003c3ffff */
        .type           $_Z8WeightsYP17curandStateXORWOWP8functionP7pdfStepPfS5_$__internal_accurate_pow,@function
        .size           $_Z8WeightsYP17curandStateXORWOWP8functionP7pdfStepPfS5_$__internal_accurate_pow,($_Z8WeightsYP17curandStateXORWOWP8functionP7pdfStepPfS5_$__internal_trig_reduction_slowpathd - $_Z8WeightsYP17curandStateXORWOWP8functionP7pdfStepPfS5_$__internal_accurate_pow)
$_Z8WeightsYP17curandStateXORWOWP8functionP7pdfStepPfS5_$__internal_accurate_pow:
        /* <DEDUP_REMOVED lines=163> */
.L_x_77:
[----:B------:R-:W-:Y:S01]  /*33f0*/  DFMA R6, R12, R4, R4 ;  /* 0x000000040c06722b */ /* 0x000fe20000000004 */
[----:B------:R-:W-:Y:S01]  /*3400*/  IMAD.MOV.U32 R29, RZ, RZ, 0x0 ;  /* 0x00000000ff1d7424 */ /* 0x000fe200078e00ff */
[----:B------:R-:W-:-:S08]  /*3410*/  DSETP.NEU.AND P0, PT, |R4|, +INF , PT ;  /* 0x7ff000000400742a */ /* 0x000fd00003f0d200 */
[----:B------:R-:W-:Y:S02]  /*3420*/  FSEL R6, R4, R6, !P0 ;  /* 0x0000000604067208 */ /* 0x000fe40004000000 */
[----:B------:R-:W-:Y:S01]  /*3430*/  FSEL R7, R5, R7, !P0 ;  /* 0x0000000705077208 */ /* 0x000fe20004000000 */
[----:B------:R-:W-:Y:S06]  /*3440*/  RET.REL.NODEC R28 `(_Z8WeightsYP17curandStateXORWOWP8functionP7pdfStepPfS5_) ;  /* 0xffffffc81cec7950 */ /* 0x000fec0003c3ffff */
        .type           $_Z8WeightsYP17curandStateXORWOWP8functionP7pdfStepPfS5_$__internal_trig_reduction_slowpathd,@function
        .size           $_Z8WeightsYP17curandStateXORWOWP8functionP7pdfStepPfS5_$__internal_trig_reduction_slowpathd,(.L_x_187 - $_Z8WeightsYP17curandStateXORWOWP8functionP7pdfStepPfS5_$__internal_trig_reduction_slowpathd)
$_Z8WeightsYP17curandStateXORWOWP8functionP7pdfStepPfS5_$__internal_trig_reduction_slowpathd:
        /* <DEDUP_REMOVED lines=24> */
.L_x_82:
        /* <DEDUP_REMOVED lines=29> */
.L_x_81:
[----:B------:R-:W-:-:S05]  /*37a0*/  LOP3.LUT R12, R34, 0x7ff, RZ, 0xc0, !PT ;  /* 0x000007ff220c7812 */ /* 0x000fca00078ec0ff */
[----:B------:R-:W-:-:S05]  /*37b0*/  VIADD R12, R12, 0xfffffc00 ;  /* 0xfffffc000c0c7836 */ /* 0x000fca0000000000 */
[----:B------:R-:W-:Y:S02]  /*37c0*/  SHF.R.U32.HI R13, RZ, 0x6, R12 ;  /* 0x00000006ff0d7819 */ /* 0x000fe4000001160c */
[----:B------:R-:W-:Y:S02]  /*37d0*/  ISETP.GE.U32.AND P0, PT, R12, 0x80, PT ;  /* 0x000000800c00780c */ /* 0x000fe40003f06070 */
[----:B------:R-:W-:-:S04]  /*37e0*/  IADD3 R13, PT, PT, -R13, 0x13, RZ ;  /* 0x000000130d0d7810 */ /* 0x000fc80007ffe1ff */
[----:B------:R-:W-:-:S07]  /*37f0*/  SEL R13, R13, 0x12, P0 ;  /* 0x000000120d0d7807 */ /* 0x000fce0000000000 */
.L_x_80:
[----:B------:R-:W-:Y:S05]  /*3800*/  BSYNC.RECONVERGENT B1 ;  /* 0x0000000000017941 */ /* 0x000fea0003800200 */
.L_x_79:
        /* <DEDUP_REMOVED lines=63> */
.L_x_84:
[----:B------:R-:W-:Y:S05]  /*3c00*/  BSYNC.RECONVERGENT B1 ;  /* 0x0000000000017941 */ /* 0x000fea0003800200 */
.L_x_83:
[----:B------:R-:W-:Y:S01]  /*3c10*/  IMAD.WIDE.U32 R20, R13, 0x2168c235, RZ ;  /* 0x2168c2350d147825 */ /* 0x000fe200078e00ff */
[----:B------:R-:W-:-:S03]  /*3c20*/  SHF.R.U32.HI R16, RZ, 0x1e, R15 ;  /* 0x0000001eff107819 */ /* 0x000fc6000001160f */
[----:B------:R-:W-:Y:S01]  /*3c30*/  IMAD.MOV.U32 R22, RZ, RZ, R21 ;  /* 0x000000ffff167224 */ /* 0x000fe200078e0015 */
[----:B------:R-:W-:Y:S01]  /*3c40*/  IADD3 RZ, P1, PT, R20, R20, RZ ;  /* 0x0000001414ff7210 */ /* 0x000fe20007f3e0ff */
[----:B------:R-:W-:Y:S01]  /*3c50*/  IMAD.MOV.U32 R23, RZ, RZ, RZ ;  /* 0x000000ffff177224 */ /* 0x000fe200078e00ff */
[----:B------:R-:W-:Y:S01]  /*3c60*/  LEA.HI R17, R17, R16, RZ, 0x1 ;  /* 0x0000001011117211 */ /* 0x000fe200078f08ff */
        /* <DEDUP_REMOVED lines=19> */
[----:B------:R-:W-:-:S02]  /*3da0*/  @!P0 LOP3.LUT R13, R13, 0x80000000, RZ, 0x3c, !PT ;  /* 0x800000000d0d8812 */ /* 0x000fc400078e3cff */
[----:B------:R-:W-:Y:S01]  /*3db0*/  SHF.R.U64 R21, R21, 0xa, R12 ;  /* 0x0000000a15157819 */ /* 0x000fe2000000120c */
[----:B------:R-:W-:-:S03]  /*3dc0*/  IMAD.SHL.U32 R14, R14, 0x100000, RZ ;  /* 0x001000000e0e7824 */ /* 0x000fc600078e00ff */
[----:B------:R-:W-:-:S03]  /*3dd0*/  IADD3 R21, P2, PT, R21, 0x1, RZ ;  /* 0x0000000115157810 */ /* 0x000fc60007f5e0ff */
[----:B------:R-:W-:Y:S01]  /*3de0*/  @P1 IMAD.MOV R17, RZ, RZ, -R17 ;  /* 0x000000ffff111224 */ /* 0x000fe200078e0a11 */
[----:B------:R-:W-:-:S04]  /*3df0*/  LEA.HI.X R12, R12, RZ, RZ, 0x16, P2 ;  /* 0x000000ff0c0c7211 */ /* 0x000fc800010fb4ff */
[--C-:B------:R-:W-:Y:S02]  /*3e00*/  SHF.R.U64 R21, R21, 0x1, R12.reuse ;  /* 0x0000000115157819 */ /* 0x100fe4000000120c */
[----:B------:R-:W-:Y:S02]  /*3e10*/  SHF.R.U32.HI R15, RZ, 0x1, R12 ;  /* 0x00000001ff0f7819 */ /* 0x000fe4000001160c */
[----:B------:R-:W-:-:S04]  /*3e20*/  IADD3 R12, P2, P3, RZ, RZ, R21 ;  /* 0x000000ffff0c7210 */ /* 0x000fc80007b5e015 */
[----:B------:R-:W-:-:S04]  /*3e30*/  IADD3.X R14, PT, PT, R14, 0x3fe00000, R15, P2, P3 ;  /* 0x3fe000000e0e7810 */ /* 0x000fc800017e640f */
[----:B------:R-:W-:-:S07]  /*3e40*/  LOP3.LUT R15, R14, R13, RZ, 0xfc, !PT ;  /* 0x0000000d0e0f7212 */ /* 0x000fce00078efcff */
.L_x_78:
[----:B------:R-:W-:Y:S02]  /*3e50*/  IMAD.MOV.U32 R33, RZ, RZ, 0x0 ;  /* 0x00000000ff217424 */ /* 0x000fe400078e00ff */
[----:B------:R-:W-:Y:S02]  /*3e60*/  IMAD.MOV.U32 R34, RZ, RZ, R17 ;  /* 0x000000ffff227224 */ /* 0x000fe400078e0011 */
[----:B------:R-:W-:Y:S01]  /*3e70*/  IMAD.MOV.U32 R13, RZ, RZ, R15 ;  /* 0x000000ffff0d7224 */ /* 0x000fe200078e000f */
[----:B------:R-:W-:Y:S06]  /*3e80*/  RET.REL.NODEC R32 `(_Z8WeightsYP17curandStateXORWOWP8functionP7pdfStepPfS5_) ;  /* 0xffffffc0205c7950 */ /* 0x000fec0003c3ffff */
.L_x_85:
        /* <DEDUP_REMOVED lines=15> */
.L_x_187:


//--------------------- .text._Z8WeightsXP17curandStateXORWOWP8functionP7pdfStepPfS5_ --------------------------
	.section	.text._Z8WeightsXP17curandStateXORWOWP8functionP7pdfStepPfS5_,"ax",@progbits
	.align	128
        .global         _Z8WeightsXP17curandStateXORWOWP8functionP7pdfStepPfS5_
        .type           _Z8WeightsXP17curandStateXORWOWP8functionP7pdfStepPfS5_,@function
        .size           _Z8WeightsXP17curandStateXORWOWP8functionP7pdfStepPfS5_,(.L_x_190 - _Z8WeightsXP17curandStateXORWOWP8functionP7pdfStepPfS5_)
        .other          _Z8WeightsXP17curandStateXORWOWP8functionP7pdfStepPfS5_,@"STO_CUDA_ENTRY STV_DEFAULT"
_Z8WeightsXP17curandStateXORWOWP8functionP7pdfStepPfS5_:
.text._Z8WeightsXP17curandStateXORWOWP8functionP7pdfStepPfS5_:
        /* <DEDUP_REMOVED lines=24> */
[----:B------:R-:W-:Y:S02]  /*0180*/  STG.E.64 desc[UR6][R26.64+0x8], R18 ;  /* 0x000008121a007986 */ /* 0x000fe4000c101b06 */
[----:B------:R-:W-:-:S02]  /*0190*/  LOP3.LUT R7, R12, R5, RZ, 0x3c, !PT ;  /* 0x000000050c077212 */ /* 0x000fc400078e3cff */
[----:B------:R0:W-:Y:S04]  /*01a0*/  STG.E.64 desc[UR6][R26.64], R16 ;  /* 0x000000101a007986 */ /* 0x0001e8000c101b06 */
[----:B------:R1:W-:Y:S04]  /*01b0*/  STG.E.64 desc[UR6][R26.64+0x10], R6 ;  /* 0x000010061a007986 */ /* 0x0003e8000c101b06 */
[----:B------:R2:W3:Y:S01]  /*01c0*/  LDG.E R14, desc[UR6][R14.64] ;  /* 0x000000060e0e7981 */ /* 0x0004e2000c1e1900 */
[----:B------:R-:W-:Y:S01]  /*01d0*/  IMAD.IADD R3, R7, 0x1, R16 ;  /* 0x0000000107037824 */ /* 0x000fe200078e0210 */
[----:B------:R-:W-:Y:S01]  /*01e0*/  SHF.R.U32.HI R13, RZ, 0x2, R8 ;  /* 0x00000002ff0d7819 */ /* 0x000fe20000011608 */
[----:B------:R-:W-:Y:S01]  /*01f0*/  IMAD.MOV.U32 R12, RZ, RZ, 0x2f800000 ;  /* 0x2f800000ff0c7424 */ /* 0x000fe200078e00ff */
[----:B------:R-:W-:Y:S01]  /*0200*/  UMOV UR8, 0x54442d18 ;  /* 0x54442d1800087882 */ /* 0x000fe20000000000 */
[----:B------:R-:W-:Y:S01]  /*0210*/  UMOV UR9, 0x400921fb ;  /* 0x400921fb00097882 */ /* 0x000fe20000000000 */
[----:B------:R-:W-:Y:S01]  /*0220*/  LOP3.LUT R13, R13, R8, RZ, 0x3c, !PT ;  /* 0x000000080d0d7212 */ /* 0x000fe200078e3cff */
[----:B0-----:R-:W-:Y:S01]  /*0230*/  IMAD.MOV.U32 R17, RZ, RZ, R7 ;  /* 0x000000ffff117224 */ /* 0x001fe200078e0007 */
[----:B------:R-:W-:Y:S01]  /*0240*/  I2FP.F32.U32 R3, R3 ;  /* 0x0000000300037245 */ /* 0x000fe20000201000 */
[----:B------:R-:W-:Y:S01]  /*0250*/  BSSY.RECONVERGENT B0, `(.L_x_86) ;  /* 0x0000037000007945 */ /* 0x000fe20003800200 */
[----:B-1----:R-:W-:Y:S01]  /*0260*/  IMAD.SHL.U32 R6, R7, 0x10, RZ ;  /* 0x0000001007067824 */ /* 0x002fe200078e00ff */
[----:B------:R-:W-:Y:S01]  /*0270*/  SHF.R.U32.HI R16, RZ, 0x2, R9 ;  /* 0x00000002ff107819 */ /* 0x000fe20000011609 */
[----:B------:R-:W-:-:S02]  /*0280*/  IMAD.SHL.U32 R8, R13, 0x2, RZ ;  /* 0x000000020d087824 */ /* 0x000fc400078e00ff */
[----:B------:R-:W-:Y:S01]  /*0290*/  FFMA R3, R3, R12, 1.1641532182693481445e-10 ;  /* 0x2f00000003037423 */ /* 0x000fe2000000000c */
[----:B--2---:R-:W-:Y:S01]  /*02a0*/  IMAD.MOV.U32 R15, RZ, RZ, R4 ;  /* 0x000000ffff0f7224 */ /* 0x004fe200078e0004 */
[----:B------:R-:W-:Y:S02]  /*02b0*/  LOP3.LUT R16, R16, R9, RZ, 0x3c, !PT ;  /* 0x0000000910107212 */ /* 0x000fe400078e3cff */
[----:B------:R-:W-:-:S03]  /*02c0*/  LOP3.LUT R8, R13, R8, R6, 0x96, !PT ;  /* 0x000000080d087212 */ /* 0x000fc600078e9606 */
[----:B------:R-:W-:Y:S01]  /*02d0*/  IMAD.SHL.U32 R6, R16, 0x2, RZ ;  /* 0x0000000210067824 */ /* 0x000fe200078e00ff */
[----:B------:R-:W-:-:S05]  /*02e0*/  LOP3.LUT R8, R8, R7, RZ, 0x3c, !PT ;  /* 0x0000000708087212 */ /* 0x000fca00078e3cff */
[----:B------:R-:W-:-:S05]  /*02f0*/  IMAD.SHL.U32 R9, R8, 0x10, RZ ;  /* 0x0000001008097824 */ /* 0x000fca00078e00ff */
[----:B------:R-:W-:Y:S01]  /*0300*/  LOP3.LUT R9, R16, R6, R9, 0x96, !PT ;  /* 0x0000000610097212 */ /* 0x000fe200078e9609 */
[----:B------:R-:W-:-:S03]  /*0310*/  IMAD.MOV.U32 R16, RZ, RZ, R5 ;  /* 0x000000ffff107224 */ /* 0x000fc600078e0005 */
[----:B------:R-:W-:Y:S02]  /*0320*/  LOP3.LUT R9, R9, R8, RZ, 0x3c, !PT ;  /* 0x0000000809097212 */ /* 0x000fe400078e3cff */
[----:B------:R0:W-:Y:S04]  /*0330*/  STG.E.64 desc[UR6][R26.64+0x8], R16 ;  /* 0x000008101a007986 */ /* 0x0001e8000c101b06 */
[----:B------:R0:W-:Y:S01]  /*0340*/  STG.E.64 desc[UR6][R26.64+0x10], R8 ;  /* 0x000010081a007986 */ /* 0x0001e2000c101b06 */
[----:B---3--:R-:W-:Y:S01]  /*0350*/  FFMA R3, R3, R14, RZ ;  /* 0x0000000e03037223 */ /* 0x008fe200000000ff */
[----:B------:R-:W-:-:S03]  /*0360*/  VIADD R14, R2, 0x10974f ;  /* 0x0010974f020e7836 */ /* 0x000fc60000000000 */
[----:B------:R1:W2:Y:S01]  /*0370*/  F2F.F64.F32 R24, R3 ;  /* 0x0000000300187310 */ /* 0x0002a20000201800 */
[----:B------:R-:W-:Y:S01]  /*0380*/  IMAD.IADD R6, R9, 0x1, R14 ;  /* 0x0000000109067824 */ /* 0x000fe200078e020e */
[----:B------:R0:W-:Y:S04]  /*0390*/  STG.E.64 desc[UR6][R26.64], R14 ;  /* 0x0000000e1a007986 */ /* 0x0001e8000c101b06 */
[----:B------:R-:W-:Y:S02]  /*03a0*/  I2FP.F32.U32 R13, R6 ;  /* 0x00000006000d7245 */ /* 0x000fe40000201000 */
[----:B-1----:R-:W-:-:S03]  /*03b0*/  IADD3 R3, PT, PT, R2, 0xb0f8a, R8 ;  /* 0x000b0f8a02037810 */ /* 0x002fc60007ffe008 */
[----:B------:R-:W-:Y:S01]  /*03c0*/  FFMA R6, R13, R12, 1.1641532182693481445e-10 ;  /* 0x2f0000000d067423 */ /* 0x000fe2000000000c */
[----:B------:R-:W-:Y:S01]  /*03d0*/  I2FP.F32.U32 R3, R3 ;  /* 0x0000000300037245 */ /* 0x000fe20000201000 */
[----:B--2---:R-:W-:-:S04]  /*03e0*/  DMUL R24, R24, UR8 ;  /* 0x0000000818187c28 */ /* 0x004fc80008000000 */
[----:B------:R-:W-:Y:S01]  /*03f0*/  FFMA R28, R3, R12, 1.1641532182693481445e-10 ;  /* 0x2f000000031c7423 */ /* 0x000fe2000000000c */
[----:B------:R-:W-:-:S03]  /*0400*/  IMAD.U32 R3, RZ, RZ, UR4 ;  /* 0x00000004ff037e24 */ /* 0x000fc6000f8e00ff */
[----:B------:R-:W-:-:S14]  /*0410*/  DSETP.NEU.AND P0, PT, |R24|, +INF , PT ;  /* 0x7ff000001800742a */ /* 0x000fdc0003f0d200 */
[----:B------:R-:W-:Y:S01]  /*0420*/  @!P0 DMUL R34, RZ, R24 ;  /* 0x00000018ff228228 */ /* 0x000fe20000000000 */
[----:B------:R-:W-:Y:S01]  /*0430*/  @!P0 IMAD.MOV.U32 R29, RZ, RZ, RZ ;  /* 0x000000ffff1d8224 */ /* 0x000fe200078e00ff */
[----:B0-----:R-:W-:Y:S09]  /*0440*/  @!P0 BRA `(.L_x_87) ;  /* 0x00000000005c8947 */ /* 0x001ff20003800000 */
        /* <DEDUP_REMOVED lines=19> */
[----:B------:R-:W-:Y:S05]  /*0580*/  CALL.REL.NOINC `($_Z8WeightsXP17curandStateXORWOWP8functionP7pdfStepPfS5_$__internal_trig_reduction_slowpathd) ;  /* 0x0000002c00cc7944 */ /* 0x000fea0003c00000 */
[----:B------:R-:W-:Y:S02]  /*0590*/  IMAD.MOV.U32 R29, RZ, RZ, R13 ;  /* 0x000000ffff1d7224 */ /* 0x000fe400078e000d */
[----:B------:R-:W-:Y:S02]  /*05a0*/  IMAD.MOV.U32 R34, RZ, RZ, R18 ;  /* 0x000000ffff227224 */ /* 0x000fe400078e0012 */
[----:B------:R-:W-:-:S07]  /*05b0*/  IMAD.MOV.U32 R35, RZ, RZ, R19 ;  /* 0x000000ffff237224 */ /* 0x000fce00078e0013 */
.L_x_87:
[----:B------:R-:W-:Y:S05]  /*05c0*/  BSYNC.RECONVERGENT B0 ;  /* 0x0000000000007941 */ /* 0x000fea0003800200 */
.L_x_86:
        /* <DEDUP_REMOVED lines=56> */
[----:B------:R-:W-:Y:S05]  /*0950*/  CALL.REL.NOINC `($_Z8WeightsXP17curandStateXORWOWP8functionP7pdfStepPfS5_$__internal_trig_reduction_slowpathd) ;  /* 0x0000002800d87944 */ /* 0x000fea0003c00000 */
[----:B------:R-:W-:Y:S02]  /*0960*/  IMAD.MOV.U32 R34, RZ, RZ, R13 ;  /* 0x000000ffff227224 */ /* 0x000fe400078e000d */
[----:B------:R-:W-:Y:S02]  /*0970*/  IMAD.MOV.U32 R36, RZ, RZ, R18 ;  /* 0x000000ffff247224 */ /* 0x000fe400078e0012 */
[----:B------:R-:W-:-:S07]  /*0980*/  IMAD.MOV.U32 R37, RZ, RZ, R19 ;  /* 0x000000ffff257224 */ /* 0x000fce00078e0013 */
.L_x_89:
[----:B------:R-:W-:Y:S05]  /*0990*/  BSYNC.RECONVERGENT B0 ;  /* 0x0000000000007941 */ /* 0x000fea0003800200 */
.L_x_88:
        /* <DEDUP_REMOVED lines=21> */
[C---:B------:R-:W-:Y:S01]  /*0af0*/  DFMA R12, R32.reuse, R12, R18 ;  /* 0x0000000c200c722b */ /* 0x040fe20000000012 */
[----:B------:R-:W0:Y:S07]  /*0b00*/  F2F.F64.F32 R18, R6 ;  /* 0x0000000600127310 */ /* 0x000e2e0000201800 */
[----:B----4-:R-:W-:-:S08]  /*0b10*/  DFMA R12, R32, R12, R20 ;  /* 0x0000000c200c722b */ /* 0x010fd00000000014 */
[----:B------:R-:W-:Y:S02]  /*0b20*/  DFMA R12, R32, R12, R22 ;  /* 0x0000000c200c722b */ /* 0x000fe40000000016 */
[----:B0-----:R-:W-:Y:S01]  /*0b30*/  DMUL R18, R18, UR4 ;  /* 0x0000000412127c28 */ /* 0x001fe20008000000 */
[----:B------:R-:W-:Y:S01]  /*0b40*/  UMOV UR4, 0x59389d7b ;  /* 0x59389d7b00047882 */ /* 0x000fe20000000000 */
[----:B------:R-:W-:Y:S02]  /*0b50*/  UMOV UR5, 0x403f019b ;  /* 0x403f019b00057882 */ /* 0x000fe40000000000 */
[----:B------:R-:W-:Y:S02]  /*0b60*/  DMUL R28, R28, UR4 ;  /* 0x000000041c1c7c28 */ /* 0x000fe40008000000 */
[----:B------:R-:W-:Y:S02]  /*0b70*/  DFMA R36, R12, R36, R36 ;  /* 0x000000240c24722b */ /* 0x000fe40000000024 */
[----:B------:R-:W-:-:S02]  /*0b80*/  DFMA R12, R32, R12, 1 ;  /* 0x3ff00000200c742b */ /* 0x000fc4000000000c */
[----:B------:R-:W-:-:S08]  /*0b90*/  DSETP.NEU.AND P1, PT, R18, +INF , PT ;  /* 0x7ff000001200742a */ /* 0x000fd00003f2d000 */
[----:B------:R-:W-:Y:S02]  /*0ba0*/  FSEL R14, R12, R36, !P0 ;  /* 0x000000240c0e7208 */ /* 0x000fe40004000000 */
[----:B------:R-:W-:Y:S02]  /*0bb0*/  FSEL R15, R13, R37, !P0 ;  /* 0x000000250d0f7208 */ /* 0x000fe40004000000 */
[----:B------:R-:W-:Y:S02]  /*0bc0*/  LOP3.LUT P0, RZ, R34, 0x2, RZ, 0xc0, !PT ;  /* 0x0000000222ff7812 */ /* 0x000fe4000780c0ff */
[----:B------:R-:W-:Y:S01]  /*0bd0*/  @!P1 DMUL R32, RZ, +INF ;  /* 0x7ff00000ff209828 */ /* 0x000fe20000000000 */
[----:B------:R-:W-:Y:S01]  /*0be0*/  @!P1 IMAD.MOV.U32 R6, RZ, RZ, RZ ;  /* 0x000000ffff069224 */ /* 0x000fe200078e00ff */
        /* <DEDUP_REMOVED lines=27> */
.L_x_91:
[----:B------:R-:W-:Y:S05]  /*0da0*/  BSYNC.RECONVERGENT B0 ;  /* 0x0000000000007941 */ /* 0x000fea0003800200 */
.L_x_90:
        /* <DEDUP_REMOVED lines=9> */
[----:B------:R-:W2:Y:S01]  /*0e40*/  LDG.E.128.CONSTANT R12, desc[UR6][R36.64] ;  /* 0x00000006240c7981 */ /* 0x000ea2000c1e9d00 */
[----:B------:R-:W-:-:S03]  /*0e50*/  ISETP.NE.U32.AND P0, PT, R20, 0x1, PT ;  /* 0x000000011400780c */ /* 0x000fc60003f05070 */
[----:B------:R-:W3:Y:S01]  /*0e60*/  LDG.E.128.CONSTANT R16, desc[UR6][R36.64+0x10] ;  /* 0x0000100624107981 */ /* 0x000ee2000c1e9d00 */
[----:B------:R-:W-:Y:S01]  /*0e70*/  IMAD.MOV.U32 R20, RZ, RZ, 0x20fd8164 ;  /* 0x20fd8164ff147424 */ /* 0x000fe200078e00ff */
[----:B------:R-:W-:-:S04]  /*0e80*/  FSEL R21, -R21, 0.11223486810922622681, !P0 ;  /* 0x3de5db6515157808 */ /* 0x000fc80004000100 */
[----:B------:R-:W-:Y:S01]  /*0e90*/  FSEL R20, R20, -8.06006814911005101289e+34, !P0 ;  /* 0xf9785eba14147808 */ /* 0x000fe20004000000 */
[----:B-1----:R-:W-:-:S05]  /*0ea0*/  IMAD.WIDE R28, R10, 0x24, R28 ;  /* 0x000000240a1c7825 */ /* 0x002fca00078e021c */
[----:B------:R-:W4:Y:S01]  /*0eb0*/  LDG.E R10, desc[UR6][R28.64+0x10] ;  /* 0x000010061c0a7981 */ /* 0x000f22000c1e1900 */
[----:B--2---:R-:W-:-:S03]  /*0ec0*/  DFMA R12, R30, R20, R12 ;  /* 0x000000141e0c722b */ /* 0x004fc6000000000c */
[----:B------:R-:W2:Y:S05]  /*0ed0*/  LDG.E.128.CONSTANT R20, desc[UR6][R36.64+0x20] ;  /* 0x0000200624147981 */ /* 0x000eaa000c1e9d00 */
[C---:B------:R-:W-:Y:S02]  /*0ee0*/  DFMA R14, R30.reuse, R12, R14 ;  /* 0x0000000c1e0e722b */ /* 0x040fe4000000000e */
[----:B------:R-:W4:Y:S04]  /*0ef0*/  LDG.E R13, desc[UR6][R28.64+0xc] ;  /* 0x00000c061c0d7981 */ /* 0x000f28000c1e1900 */
[----:B------:R-:W5:Y:S02]  /*0f00*/  LDG.E R12, desc[UR6][R28.64+0x14] ;  /* 0x000014061c0c7981 */ /* 0x000f64000c1e1900 */
[----:B---3--:R-:W-:-:S08]  /*0f10*/  DFMA R14, R30, R14, R16 ;  /* 0x0000000e1e0e722b */ /* 0x008fd00000000010 */
        /* <DEDUP_REMOVED lines=24> */
[----:B------:R-:W-:Y:S01]  /*10a0*/  IMAD.MOV.U32 R13, RZ, RZ, R19 ;  /* 0x000000ffff0d7224 */ /* 0x000fe200078e0013 */
[----:B------:R-:W-:-:S07]  /*10b0*/  MOV R10, 0x10d0 ;  /* 0x000010d0000a7802 */ /* 0x000fce0000000f00 */
[----:B------:R-:W-:Y:S05]  /*10c0*/  CALL.REL.NOINC `($__internal_2_$__cuda_sm3x_div_rn_noftz_f32_slowpath) ;  /* 0x0000001000b87944 */ /* 0x000fea0003c00000 */
[----:B------:R-:W-:-:S07]  /*10d0*/  IMAD.MOV.U32 R13, RZ, RZ, R6 ;  /* 0x000000ffff0d7224 */ /* 0x000fce00078e0006 */
.L_x_93:
[----:B------:R-:W-:Y:S05]  /*10e0*/  BSYNC.RECONVERGENT B0 ;  /* 0x0000000000007941 */ /* 0x000fea0003800200 */
.L_x_92:
[----:B------:R-:W-:Y:S01]  /*10f0*/  SHF.R.U32.HI R15, RZ, 0x2, R4 ;  /* 0x00000002ff0f7819 */ /* 0x000fe20000011604 */
[----:B------:R-:W0:Y:S01]  /*1100*/  S2UR UR5, SR_CgaCtaId ;  /* 0x00000000000579c3 */ /* 0x000e220000008800 */
[----:B------:R-:W-:Y:S01]  /*1110*/  SHF.R.U32.HI R10, RZ, 0x2, R5 ;  /* 0x00000002ff0a7819 */ /* 0x000fe20000011605 */
[----:B------:R-:W-:Y:S01]  /*1120*/  UMOV UR4, 0x400 ;  /* 0x0000040000047882 */ /* 0x000fe20000000000 */
[----:B------:R-:W-:Y:S01]  /*1130*/  LOP3.LUT R15, R15, R4, RZ, 0x3c, !PT ;  /* 0x000000040f0f7212 */ /* 0x000fe200078e3cff */
[----:B------:R-:W-:Y:S01]  /*1140*/  IMAD.SHL.U32 R4, R9, 0x10, RZ ;  /* 0x0000001009047824 */ /* 0x000fe200078e00ff */
[----:B------:R-:W-:Y:S01]  /*1150*/  LOP3.LUT R10, R10, R5, RZ, 0x3c, !PT ;  /* 0x000000050a0a7212 */ /* 0x000fe200078e3cff */
[----:B------:R-:W-:Y:S01]  /*1160*/  IMAD.MOV.U32 R17, RZ, RZ, R7 ;  /* 0x000000ffff117224 */ /* 0x000fe200078e0007 */
[----:B------:R-:W-:Y:S01]  /*1170*/  DSETP.NEU.AND P0, PT, |R24|, +INF , PT ;  /* 0x7ff000001800742a */ /* 0x000fe20003f0d200 */
[C---:B------:R-:W-:Y:S01]  /*1180*/  IMAD.SHL.U32 R6, R15.reuse, 0x2, RZ ;  /* 0x000000020f067824 */ /* 0x040fe200078e00ff */
[----:B------:R-:W-:Y:S01]  /*1190*/  BSSY.RECONVERGENT B0, `(.L_x_94) ;  /* 0x000002f000007945 */ /* 0x000fe20003800200 */
[----:B------:R-:W-:Y:S01]  /*11a0*/  VIADD R16, R2, 0x1ba6d9 ;  /* 0x001ba6d902107836 */ /* 0x000fe20000000000 */
[----:B------:R1:W-:Y:S01]  /*11b0*/  STG.E.64 desc[UR6][R26.64+0x8], R8 ;  /* 0x000008081a007986 */ /* 0x0003e2000c101b06 */
[----:B------:R-:W-:Y:S01]  /*11c0*/  IMAD.MOV.U32 R19, RZ, RZ, 0x2f800000 ;  /* 0x2f800000ff137424 */ /* 0x000fe200078e00ff */
[----:B------:R-:W-:-:S02]  /*11d0*/  LOP3.LUT R4, R15, R6, R4, 0x96, !PT ;  /* 0x000000060f047212 */ /* 0x000fc400078e9604 */
[----:B------:R2:W-:Y:S02]  /*11e0*/  STG.E.64 desc[UR6][R26.64], R16 ;  /* 0x000000101a007986 */ /* 0x0005e4000c101b06 */
[----:B------:R-:W-:Y:S01]  /*11f0*/  LOP3.LUT R14, R4, R9, RZ, 0x3c, !PT ;  /* 0x00000009040e7212 */ /* 0x000fe200078e3cff */
[----:B------:R-:W-:-:S03]  /*1200*/  IMAD.SHL.U32 R4, R10, 0x2, RZ ;  /* 0x000000020a047824 */ /* 0x000fc600078e00ff */
[----:B------:R-:W-:Y:S01]  /*1210*/  IADD3 R2, PT, PT, R2, 0x161f14, R14 ;  /* 0x00161f1402027810 */ /* 0x000fe20007ffe00e */
[----:B------:R-:W-:Y:S01]  /*1220*/  IMAD.SHL.U32 R5, R14, 0x10, RZ ;  /* 0x000000100e057824 */ /* 0x000fe200078e00ff */
[----:B------:R-:W-:Y:S01]  /*1230*/  @!P0 DMUL R6, RZ, R24 ;  /* 0x00000018ff068228 */ /* 0x000fe20000000000 */
[----:B0-----:R-:W-:Y:S01]  /*1240*/  ULEA UR4, UR5, UR4, 0x18 ;  /* 0x0000000405047291 */ /* 0x001fe2000f8ec0ff */
[----:B------:R-:W-:Y:S01]  /*1250*/  I2FP.F32.U32 R2, R2 ;  /* 0x0000000200027245 */ /* 0x000fe20000201000 */
[----:B-1----:R-:W-:Y:S01]  /*1260*/  @!P0 IMAD.MOV.U32 R8, RZ, RZ, RZ ;  /* 0x000000ffff088224 */ /* 0x002fe200078e00ff */
[----:B------:R-:W-:-:S03]  /*1270*/  LOP3.LUT R5, R10, R4, R5, 0x96, !PT ;  /* 0x000000040a057212 */ /* 0x000fc600078e9605 */
[----:B------:R-:W-:Y:S02]  /*1280*/  LEA R4, R11, UR4, 0x2 ;  /* 0x000000040b047c11 */ /* 0x000fe4000f8e10ff */
[----:B------:R-:W-:-:S03]  /*1290*/  LOP3.LUT R15, R5, R14, RZ, 0x3c, !PT ;  /* 0x0000000e050f7212 */ /* 0x000fc600078e3cff */
[----:B------:R2:W-:Y:S02]  /*12a0*/  STS [R4], R13 ;  /* 0x0000000d04007388 */ /* 0x0005e40000000800 */
[----:B------:R-:W-:Y:S02]  /*12b0*/  IMAD.IADD R5, R15, 0x1, R16 ;  /* 0x000000010f057824 */ /* 0x000fe400078e0210 */
[----:B------:R2:W-:Y:S03]  /*12c0*/  STG.E.64 desc[UR6][R26.64+0x10], R14 ;  /* 0x0000100e1a007986 */ /* 0x0005e6000c101b06 */
[----:B------:R-:W-:Y:S01]  /*12d0*/  I2FP.F32.U32 R10, R5 ;  /* 0x00000005000a7245 */ /* 0x000fe20000201000 */
[----:B------:R-:W-:-:S04]  /*12e0*/  FFMA R5, R2, R19, 1.1641532182693481445e-10 ;  /* 0x2f00000002057423 */ /* 0x000fc80000000013 */
[----:B------:R-:W-:Y:S01]  /*12f0*/  FFMA R2, R10, R19, 1.1641532182693481445e-10 ;  /* 0x2f0000000a027423 */ /* 0x000fe20000000013 */
        /* <DEDUP_REMOVED lines=8> */
[----:B0-----:R-:W2:Y:S02]  /*1380*/  I2F.F64 R6, R8 ;  /* 0x0000000800067312 */ /* 0x001ea40000201c00 */
[----:B--2---:R-:W-:Y:S01]  /*1390*/  DFMA R12, R6, -UR4, R24 ;  /* 0x80000004060c7c2b */ /* 0x004fe20008000018 */
        /* <DEDUP_REMOVED lines=14> */
.L_x_95:
[----:B------:R-:W-:Y:S05]  /*1480*/  BSYNC.RECONVERGENT B0 ;  /* 0x0000000000007941 */ /* 0x000fea0003800200 */
.L_x_94:
[----:B------:R-:W2:Y:S01]  /*1490*/  LDCU.64 UR4, c[0x4][0x48] ;  /* 0x01000900ff0477ac */ /* 0x000ea20008000a00 */
[----:B------:R-:W-:-:S05]  /*14a0*/  IMAD.SHL.U32 R9, R8, 0x40, RZ ;  /* 0x0000004008097824 */ /* 0x000fca00078e00ff */
[----:B------:R-:W-:-:S04]  /*14b0*/  LOP3.LUT R9, R9, 0x40, RZ, 0xc0, !PT ;  /* 0x0000004009097812 */ /* 0x000fc800078ec0ff */
[----:B--2---:R-:W-:-:S05]  /*14c0*/  IADD3 R26, P0, PT, R9, UR4, RZ ;  /* 0x00000004091a7c10 */ /* 0x004fca000ff1e0ff */
        /* <DEDUP_REMOVED lines=16> */
[----:B---3--:R-:W-:-:S08]  /*15d0*/  DFMA R12, R24, R12, R16 ;  /* 0x0000000c180c722b */ /* 0x008fd00000000010 */
[C---:B------:R-:W-:Y:S01]  /*15e0*/  DFMA R12, R24.reuse, R12, R18 ;  /* 0x0000000c180c722b */ /* 0x040fe20000000012 */
[----:B------:R-:W0:Y:S07]  /*15f0*/  F2F.F64.F32 R18, R5 ;  /* 0x0000000500127310 */ /* 0x000e2e0000201800 */
[----:B----4-:R-:W-:-:S08]  /*1600*/  DFMA R12, R24, R12, R20 ;  /* 0x0000000c180c722b */ /* 0x010fd00000000014 */
[----:B------:R-:W-:Y:S02]  /*1610*/  DFMA R12, R24, R12, R22 ;  /* 0x0000000c180c722b */ /* 0x000fe40000000016 */
[----:B0-----:R-:W-:-:S06]  /*1620*/  DMUL R18, R18, UR4 ;  /* 0x0000000412127c28 */ /* 0x001fcc0008000000 */
[----:B------:R-:W-:Y:S02]  /*1630*/  DFMA R6, R12, R6, R6 ;  /* 0x000000060c06722b */ /* 0x000fe40000000006 */
[----:B------:R-:W-:Y:S02]  /*1640*/  DFMA R12, R24, R12, 1 ;  /* 0x3ff00000180c742b */ /* 0x000fe4000000000c */
        /* <DEDUP_REMOVED lines=32> */
.L_x_97:
[----:B------:R-:W-:Y:S05]  /*1850*/  BSYNC.RECONVERGENT B0 ;  /* 0x0000000000007941 */ /* 0x000fea0003800200 */
.L_x_96:
        /* <DEDUP_REMOVED lines=35> */
[----:B------:R-:W-:Y:S02]  /*1a90*/  @!P1 IMAD.MOV.U32 R2, RZ, RZ, RZ ;  /* 0x000000ffff029224 */ /* 0x000fe400078e00ff */
[----:B------:R-:W-:-:S10]  /*1aa0*/  DADD R8, RZ, -R12 ;  /* 0x00000000ff087229 */ /* 0x000fd4000000080c */
[----:B------:R-:W-:Y:S02]  /*1ab0*/  FSEL R12, R12, R8, !P0 ;  /* 0x000000080c0c7208 */ /* 0x000fe40004000000 */
[----:B------:R-:W-:Y:S01]  /*1ac0*/  FSEL R13, R13, R9, !P0 ;  /* 0x000000090d0d7208 */ /* 0x000fe20004000000 */
[----:B------:R-:W-:-:S05]  /*1ad0*/  @!P1 DMUL R8, RZ, +INF ;  /* 0x7ff00000ff089828 */ /* 0x000fca0000000000 */
        /* <DEDUP_REMOVED lines=24> */
.L_x_99:
[----:B------:R-:W-:Y:S05]  /*1c60*/  BSYNC.RECONVERGENT B0 ;  /* 0x0000000000007941 */ /* 0x000fea0003800200 */
.L_x_98:
[----:B------:R-:W0:Y:S01]  /*1c70*/  LDCU.64 UR4, c[0x4][0x48] ;  /* 0x01000900ff0477ac */ /* 0x000e220008000a00 */
[----:B------:R-:W-:Y:S01]  /*1c80*/  IMAD.SHL.U32 R5, R2, 0x40, RZ ;  /* 0x0000004002057824 */ /* 0x000fe200078e00ff */
[----:B------:R-:W2:Y:S04]  /*1c90*/  LDG.E R10, desc[UR6][R28.64+0xc] ;  /* 0x00000c061c0a7981 */ /* 0x000ea8000c1e1900 */
[----:B------:R-:W-:Y:S01]  /*1ca0*/  LOP3.LUT R5, R5, 0x40, RZ, 0xc0, !PT ;  /* 0x0000004005057812 */ /* 0x000fe200078ec0ff */
[----:B------:R-:W3:Y:S03]  /*1cb0*/  LDG.E R26, desc[UR6][R28.64+0x14] ;  /* 0x000014061c1a7981 */ /* 0x000ee6000c1e1900 */
[----:B0-----:R-:W-:-:S02]  /*1cc0*/  IADD3 R32, P0, PT, R5, UR4, RZ ;  /* 0x0000000405207c10 */ /* 0x001fc4000ff1e0ff */
[----:B------:R-:W2:Y:S03]  /*1cd0*/  LDG.E R5, desc[UR6][R28.64+0x10] ;  /* 0x000010061c057981 */ /* 0x000ea6000c1e1900 */
[----:B------:R-:W-:-:S05]  /*1ce0*/  IMAD.X R33, RZ, RZ, UR5, P0 ;  /* 0x00000005ff217e24 */ /* 0x000fca00080e06ff */
[----:B------:R-:W4:Y:S04]  /*1cf0*/  LDG.E.128.CONSTANT R12, desc[UR6][R32.64] ;  /* 0x00000006200c7981 */ /* 0x000f28000c1e9d00 */
[----:B------:R-:W5:Y:S04]  /*1d00*/  LDG.E.128.CONSTANT R16, desc[UR6][R32.64+0x10] ;  /* 0x0000100620107981 */ /* 0x000f68000c1e9d00 */
[----:B------:R-:W3:Y:S01]  /*1d10*/  LDG.E.128.CONSTANT R20, desc[UR6][R32.64+0x20] ;  /* 0x0000200620147981 */ /* 0x000ee2000c1e9d00 */
        /* <DEDUP_REMOVED lines=12> */
[----:B---3--:R-:W-:-:S08]  /*1de0*/  DFMA R12, R24, R12, R20 ;  /* 0x0000000c180c722b */ /* 0x008fd00000000014 */
[----:B------:R-:W-:-:S08]  /*1df0*/  DFMA R12, R24, R12, R22 ;  /* 0x0000000c180c722b */ /* 0x000fd00000000016 */
[----:B------:R-:W-:Y:S02]  /*1e00*/  DFMA R8, R12, R8, R8 ;  /* 0x000000080c08722b */ /* 0x000fe40000000008 */
[----:B------:R-:W-:-:S10]  /*1e10*/  DFMA R12, R24, R12, 1 ;  /* 0x3ff00000180c742b */ /* 0x000fd4000000000c */
[----:B------:R-:W-:Y:S02]  /*1e20*/  FSEL R12, R12, R8, !P0 ;  /* 0x000000080c0c7208 */ /* 0x000fe40004000000 */
[----:B------:R-:W-:-:S06]  /*1e30*/  FSEL R13, R13, R9, !P0 ;  /* 0x000000090d0d7208 */ /* 0x000fcc0004000000 */
[----:B------:R-:W-:Y:S01]  /*1e40*/  DADD R8, RZ, -R12 ;  /* 0x00000000ff087229 */ /* 0x000fe2000000080c */
[----:B------:R-:W-:Y:S01]  /*1e50*/  LOP3.LUT P0, RZ, R2, 0x2, RZ, 0xc0, !PT ;  /* 0x0000000202ff7812 */ /* 0x000fe2000780c0ff */
[----:B--2---:R-:W-:-:S08]  /*1e60*/  FMUL R5, R10, R5 ;  /* 0x000000050a057220 */ /* 0x004fd00000400000 */
[----:B------:R-:W-:Y:S02]  /*1e70*/  FSEL R8, R12, R8, !P0 ;  /* 0x000000080c087208 */ /* 0x000fe40004000000 */
[----:B------:R-:W-:Y:S01]  /*1e80*/  FSEL R9, R13, R9, !P0 ;  /* 0x000000090d097208 */ /* 0x000fe20004000000 */
[----:B------:R-:W-:-:S05]  /*1e90*/  FMUL R15, R5, R26 ;  /* 0x0000001a050f7220 */ /* 0x000fca0000400000 */
        /* <DEDUP_REMOVED lines=14> */
.L_x_101:
[----:B------:R-:W-:Y:S05]  /*1f80*/  BSYNC.RECONVERGENT B0 ;  /* 0x0000000000007941 */ /* 0x000fea0003800200 */
.L_x_100:
[----:B------:R0:W1:Y:S01]  /*1f90*/  F2F.F64.F32 R30, R5 ;  /* 0x00000005001e7310 */ /* 0x0000620000201800 */
[----:B------:R-:W-:Y:S01]  /*1fa0*/  BSSY.RECONVERGENT B0, `(.L_x_102) ;  /* 0x0000003000007945 */ /* 0x000fe20003800200 */
[----:B------:R-:W-:-:S07]  /*1fb0*/  MOV R2, 0x1fd0 ;  /* 0x00001fd000027802 */ /* 0x000fce0000000f00 */
[----:B01----:R-:W-:Y:S05]  /*1fc0*/  CALL.REL.NOINC `($_Z8WeightsXP17curandStateXORWOWP8functionP7pdfStepPfS5_$__internal_accurate_pow) ;  /* 0x0000000800947944 */ /* 0x003fea0003c00000 */
[----:B------:R-:W-:Y:S05]  /*1fd0*/  BSYNC.RECONVERGENT B0 ;  /* 0x0000000000007941 */ /* 0x000fea0003800200 */
.L_x_102:
        /* <DEDUP_REMOVED lines=15> */
.L_x_104:
[----:B------:R-:W-:Y:S05]  /*20d0*/  BSYNC.RECONVERGENT B0 ;  /* 0x0000000000007941 */ /* 0x000fea0003800200 */
.L_x_103:
        /* <DEDUP_REMOVED lines=12> */
.L_x_108:
[----:B------:R-:W-:Y:S01]  /*21a0*/  SHF.R.U32.HI R10, RZ, 0x1, R3 ;  /* 0x00000001ff0a7819 */ /* 0x000fe20000011603 */
[----:B------:R-:W-:Y:S03]  /*21b0*/  BSSY.RECONVERGENT B0, `(.L_x_106) ;  /* 0x000000d000007945 */ /* 0x000fe60003800200 */
[----:B------:R-:W-:-:S13]  /*21c0*/  ISETP.GE.U32.AND P0, PT, R11, R10, PT ;  /* 0x0000000a0b00720c */ /* 0x000fda0003f06070 */
[----:B-1----:R-:W-:Y:S05]  /*21d0*/  @P0 BRA `(.L_x_107) ;  /* 0x0000000000280947 */ /* 0x002fea0003800000 */
[C---:B0-----:R-:W-:Y:S01]  /*21e0*/  IMAD R2, R10.reuse, 0x4, R4 ;  /* 0x000000040a027824 */ /* 0x041fe200078e0204 */
[----:B------:R-:W-:Y:S01]  /*21f0*/  LDS R7, [R4] ;  /* 0x0000000004077984 */ /* 0x000fe20000000800 */
[----:B------:R-:W-:-:S04]  /*2200*/  IMAD R6, R10, 0x4, R5 ;  /* 0x000000040a067824 */ /* 0x000fc800078e0205 */
[----:B------:R-:W0:Y:S02]  /*2210*/  LDS R2, [R2] ;  /* 0x0000000002027984 */ /* 0x000e240000000800 */
[----:B0-----:R-:W-:-:S05]  /*2220*/  FADD R7, R2, R7 ;  /* 0x0000000702077221 */ /* 0x001fca0000000000 */
[----:B------:R-:W-:Y:S04]  /*2230*/  STS [R4], R7 ;  /* 0x0000000704007388 */ /* 0x000fe80000000800 */
[----:B------:R-:W-:Y:S04]  /*2240*/  LDS R6, [R6] ;  /* 0x0000000006067984 */ /* 0x000fe80000000800 */
[----:B------:R-:W0:Y:S02]  /*2250*/  LDS R9, [R5] ;  /* 0x0000000005097984 */ /* 0x000e240000000800 */
[----:B0-----:R-:W-:-:S05]  /*2260*/  FADD R8, R6, R9 ;  /* 0x0000000906087221 */ /* 0x001fca0000000000 */
[----:B------:R1:W-:Y:S02]  /*2270*/  STS [R5], R8 ;  /* 0x0000000805007388 */ /* 0x0003e40000000800 */
.L_x_107:
[----:B------:R-:W-:Y:S05]  /*2280*/  BSYNC.RECONVERGENT B0 ;  /* 0x0000000000007941 */ /* 0x000fea0003800200 */
.L_x_106:
[----:B------:R-:W-:Y:S01]  /*2290*/  BAR.SYNC.DEFER_BLOCKING 0x0 ;  /* 0x0000000000007b1d */ /* 0x000fe20000010000 */
[----:B------:R-:W-:Y:S01]  /*22a0*/  ISETP.GT.U32.AND P0, PT, R3, 0x3, PT ;  /* 0x000000030300780c */ /* 0x000fe20003f04070 */
[----:B------:R-:W-:-:S12]  /*22b0*/  IMAD.MOV.U32 R3, RZ, RZ, R10 ;  /* 0x000000ffff037224 */ /* 0x000fd800078e000a */
[----:B------:R-:W-:Y:S05]  /*22c0*/  @P0 BRA `(.L_x_108) ;  /* 0xfffffffc00b40947 */ /* 0x000fea000383ffff */
.L_x_105:
[----:B------:R-:W-:-:S13]  /*22d0*/  ISETP.NE.AND P0, PT, R11, RZ, PT ;  /* 0x000000ff0b00720c */ /* 0x000fda0003f05270 */
[----:B------:R-:W-:Y:S05]  /*22e0*/  @P0 EXIT ;  /* 0x000000000000094d */ /* 0x000fea0003800000 */
[----:B------:R-:W2:Y:S01]  /*22f0*/  S2UR UR5, SR_CgaCtaId ;  /* 0x00000000000579c3 */ /* 0x000ea20000008800 */
[----:B------:R-:W-:-:S07]  /*2300*/  UMOV UR4, 0x400 ;  /* 0x0000040000047882 */ /* 0x000fce0000000000 */
[----:B0-----:R-:W0:Y:S08]  /*2310*/  LDC.64 R2, c[0x0][0x398] ;  /* 0x0000e600ff027b82 */ /* 0x001e300000000a00 */
[----:B-1----:R-:W1:Y:S01]  /*2320*/  LDC.64 R4, c[0x0][0x3a0] ;  /* 0x0000e800ff047b82 */ /* 0x002e620000000a00 */
[----:B--2---:R-:W-:Y:S01]  /*2330*/  ULEA UR4, UR5, UR4, 0x18 ;  /* 0x0000000405047291 */ /* 0x004fe2000f8ec0ff */
[----:B0-----:R-:W-:-:S08]  /*2340*/  IMAD.WIDE.U32 R2, R0, 0x4, R2 ;  /* 0x0000000400027825 */ /* 0x001fd000078e0002 */
[----:B------:R-:W0:Y:S04]  /*2350*/  LDS R7, [UR4] ;  /* 0x00000004ff077984 */ /* 0x000e280008000800 */
[----:B------:R-:W2:Y:S01]  /*2360*/  LDS R9, [UR4+0x100] ;  /* 0x00010004ff097984 */ /* 0x000ea20008000800 */
[----:B-1----:R-:W-:-:S03]  /*2370*/  IMAD.WIDE.U32 R4, R0, 0x4, R4 ;  /* 0x0000000400047825 */ /* 0x002fc600078e0004 */
[----:B0-----:R-:W-:Y:S04]  /*2380*/  STG.E desc[UR6][R2.64], R7 ;  /* 0x0000000702007986 */ /* 0x001fe8000c101906 */
[----:B--2---:R-:W-:Y:S01]  /*2390*/  STG.E desc[UR6][R4.64], R9 ;  /* 0x0000000904007986 */ /* 0x004fe2000c101906 */
[----:B------:R-:W-:Y:S05]  /*23a0*/  EXIT ;  /* 0x000000000000794d */ /* 0x000fea0003800000 */
        .weak           $__internal_2_$__cuda_sm3x_div_rn_noftz_f32_slowpath
        .type           $__internal_2_$__cuda_sm3x_div_rn_noftz_f32_slowpath,@function
        .size           $__internal_2_$__cuda_sm3x_div_rn_noftz_f32_slowpath,($_Z8WeightsXP17curandStateXORWOWP8functionP7pdfStepPfS5_$__internal_accurate_pow - $__internal_2_$__cuda_sm3x_div_rn_noftz_f32_slowpath)
$__internal_2_$__cuda_sm3x_div_rn_noftz_f32_slowpath:
        /* <DEDUP_REMOVED lines=34> */
.L_x_110:
[----:B------:R-:W-:Y:S01]  /*25d0*/  LEA R16, R14, 0xc0800000, 0x17 ;  /* 0xc08000000e107811 */ /* 0x000fe200078eb8ff */
[----:B------:R-:W-:Y:S04]  /*25e0*/  BSSY.RECONVERGENT B2, `(.L_x_115) ;  /* 0x0000036000027945 */ /* 0x000fe80003800200 */
[----:B------:R-:W-:Y:S02]  /*25f0*/  IMAD.IADD R16, R13, 0x1, -R16 ;  /* 0x000000010d107824 */ /* 0x000fe400078e0a10 */
[----:B------:R-:W-:Y:S02]  /*2600*/  VIADD R13, R18, 0xffffff81 ;  /* 0xffffff81120d7836 */ /* 0x000fe40000000000 */
[----:B------:R-:W0:Y:S01]  /*2610*/  MUFU.RCP R15, R16 ;  /* 0x00000010000f7308 */ /* 0x000e220000001000 */
[----:B------:R-:W-:Y:S01]  /*2620*/  FADD.FTZ R17, -R16, -RZ ;  /* 0x800000ff10117221 */ /* 0x000fe20000010100 */
[----:B------:R-:W-:-:S03]  /*2630*/  IMAD R6, R13, -0x800000, R6 ;  /* 0xff8000000d067824 */ /* 0x000fc600078e0206 */
[----:B0-----:R-:W-:-:S04]  /*2640*/  FFMA R18, R15, R17, 1 ;  /* 0x3f8000000f127423 */ /* 0x001fc80000000011 */
[----:B------:R-:W-:-:S04]  /*2650*/  FFMA R20, R15, R18, R15 ;  /* 0x000000120f147223 */ /* 0x000fc8000000000f */
[----:B------:R-:W-:-:S04]  /*2660*/  FFMA R15, R6, R20, RZ ;  /* 0x00000014060f7223 */ /* 0x000fc800000000ff */
[----:B------:R-:W-:-:S04]  /*2670*/  FFMA R18, R17, R15, R6 ;  /* 0x0000000f11127223 */ /* 0x000fc80000000006 */
[----:B------:R-:W-:Y:S01]  /*2680*/  FFMA R19, R20, R18, R15 ;  /* 0x0000001214137223 */ /* 0x000fe2000000000f */
[----:B------:R-:W-:-:S03]  /*2690*/  IADD3 R15, PT, PT, R13, 0x7f, -R14 ;  /* 0x0000007f0d0f7810 */ /* 0x000fc60007ffe80e */
[----:B------:R-:W-:Y:S02]  /*26a0*/  FFMA R18, R17, R19, R6 ;  /* 0x0000001311127223 */ /* 0x000fe40000000006 */
[----:B------:R-:W-:Y:S02]  /*26b0*/  IMAD.IADD R15, R15, 0x1, R12 ;  /* 0x000000010f0f7824 */ /* 0x000fe400078e020c */
        /* <DEDUP_REMOVED lines=14> */
[-CC-:B------:R-:W-:Y:S01]  /*27a0*/  FFMA.RZ R12, R20, R18.reuse, R19.reuse ;  /* 0x00000012140c7223 */ /* 0x180fe2000000c013 */
[----:B------:R-:W-:Y:S02]  /*27b0*/  VIADD R15, R16, 0x20 ;  /* 0x00000020100f7836 */ /* 0x000fe40000000000 */
[-CC-:B------:R-:W-:Y:S01]  /*27c0*/  FFMA.RM R13, R20, R18.reuse, R19.reuse ;  /* 0x00000012140d7223 */ /* 0x180fe20000004013 */
[----:B------:R-:W-:Y:S02]  /*27d0*/  ISETP.NE.AND P2, PT, R16, RZ, PT ;  /* 0x000000ff1000720c */ /* 0x000fe40003f45270 */
[----:B------:R-:W-:Y:S01]  /*27e0*/  LOP3.LUT R14, R12, 0x7fffff, RZ, 0xc0, !PT ;  /* 0x007fffff0c0e7812 */ /* 0x000fe200078ec0ff */
[----:B------:R-:W-:Y:S01]  /*27f0*/  FFMA.RP R12, R20, R18, R19 ;  /* 0x00000012140c7223 */ /* 0x000fe20000008013 */
[----:B------:R-:W-:Y:S01]  /*2800*/  ISETP.NE.AND P1, PT, R16, RZ, PT ;  /* 0x000000ff1000720c */ /* 0x000fe20003f25270 */
[----:B------:R-:W-:Y:S01]  /*2810*/  IMAD.MOV R16, RZ, RZ, -R16 ;  /* 0x000000ffff107224 */ /* 0x000fe200078e0a10 */
        /* <DEDUP_REMOVED lines=14> */
.L_x_117:
[----:B------:R-:W-:-:S04]  /*2900*/  LOP3.LUT R6, R6, 0x80000000, RZ, 0xc0, !PT ;  /* 0x8000000006067812 */ /* 0x000fc800078ec0ff */
[----:B------:R-:W-:Y:S01]  /*2910*/  LOP3.LUT R6, R6, 0x7f800000, RZ, 0xfc, !PT ;  /* 0x7f80000006067812 */ /* 0x000fe200078efcff */
[----:B------:R-:W-:Y:S06]  /*2920*/  BRA `(.L_x_118) ;  /* 0x0000000000047947 */ /* 0x000fec0003800000 */
.L_x_116:
[----:B------:R-:W-:-:S07]  /*2930*/  IMAD R6, R15, 0x800000, R6 ;  /* 0x008000000f067824 */ /* 0x000fce00078e0206 */
.L_x_118:
[----:B------:R-:W-:Y:S05]  /*2940*/  BSYNC.RECONVERGENT B2 ;  /* 0x0000000000027941 */ /* 0x000fea0003800200 */
.L_x_115:
[----:B------:R-:W-:Y:S05]  /*2950*/  BRA `(.L_x_119) ;  /* 0x0000000000207947 */ /* 0x000fea0003800000 */
.L_x_114:
[----:B------:R-:W-:-:S04]  /*2960*/  LOP3.LUT R6, R13, 0x80000000, R6, 0x48, !PT ;  /* 0x800000000d067812 */ /* 0x000fc800078e4806 */
[----:B------:R-:W-:Y:S01]  /*2970*/  LOP3.LUT R6, R6, 0x7f800000, RZ, 0xfc, !PT ;  /* 0x7f80000006067812 */ /* 0x000fe200078efcff */
[----:B------:R-:W-:Y:S06]  /*2980*/  BRA `(.L_x_119) ;  /* 0x0000000000147947 */ /* 0x000fec0003800000 */
.L_x_113:
[----:B------:R-:W-:Y:S01]  /*2990*/  LOP3.LUT R6, R13, 0x80000000, R6, 0x48, !PT ;  /* 0x800000000d067812 */ /* 0x000fe200078e4806 */
[----:B------:R-:W-:Y:S06]  /*29a0*/  BRA `(.L_x_119) ;  /* 0x00000000000c7947 */ /* 0x000fec0003800000 */
.L_x_112:
[----:B------:R-:W0:Y:S01]  /*29b0*/  MUFU.RSQ R6, -QNAN ;  /* 0xffc0000000067908 */ /* 0x000e220000001400 */
[----:B------:R-:W-:Y:S05]  /*29c0*/  BRA `(.L_x_119) ;  /* 0x0000000000047947 */ /* 0x000fea0003800000 */
.L_x_111:
[----:B------:R-:W-:-:S07]  /*29d0*/  FADD.FTZ R6, R6, R13 ;  /* 0x0000000d06067221 */ /* 0x000fce0000010000 */
.L_x_119:
[----:B------:R-:W-:Y:S05]  /*29e0*/  BSYNC.RECONVERGENT B1 ;  /* 0x0000000000017941 */ /* 0x000fea0003800200 */
.L_x_109:
[----:B------:R-:W-:Y:S02]  /*29f0*/  IMAD.MOV.U32 R12, RZ, RZ, R10 ;  /* 0x000000ffff0c7224 */ /* 0x000fe400078e000a */
[----:B------:R-:W-:-:S04]  /*2a00*/  IMAD.MOV.U32 R13, RZ, RZ, 0x0 ;  /* 0x00000000ff0d7424 */ /* 0x000fc800078e00ff */
[----:B0-----:R-:W-:Y:S05]  /*2a10*/  RET.REL.NODEC R12 `(_Z8WeightsXP17curandStateXORWOWP8functionP7pdfStepPfS5_) ;  /* 0xffffffd40c787950 */ /* 0x001fea0003c3ffff */
        .type           $_Z8WeightsXP17curandStateXORWOWP8functionP7pdfStepPfS5_$__internal_accurate_pow,@function
        .size           $_Z8WeightsXP17curandStateXORWOWP8functionP7pdfStepPfS5_$__internal_accurate_pow,($_Z8WeightsXP17curandStateXORWOWP8functionP7pdfStepPfS5_$__internal_trig_reduction_slowpathd - $_Z8WeightsXP17curandStateXORWOWP8functionP7pdfStepPfS5_$__internal_accurate_pow)
$_Z8WeightsXP17curandStateXORWOWP8functionP7pdfStepPfS5_$__internal_accurate_pow:
        /* <DEDUP_REMOVED lines=163> */
.L_x_120:
[----:B------:R-:W-:Y:S02]  /*3450*/  DFMA R8, R14, R6, R6 ;  /* 0x000000060e08722b */ /* 0x000fe40000000006 */
[----:B------:R-:W-:-:S08]  /*3460*/  DSETP.NEU.AND P0, PT, |R6|, +INF , PT ;  /* 0x7ff000000600742a */ /* 0x000fd00003f0d200 */
[----:B------:R-:W-:Y:S01]  /*3470*/  FSEL R8, R6, R8, !P0 ;  /* 0x0000000806087208 */ /* 0x000fe20004000000 */
[----:B------:R-:W-:Y:S01]  /*3480*/  IMAD.MOV.U32 R6, RZ, RZ, R2 ;  /* 0x000000ffff067224 */ /* 0x000fe200078e0002 */
[----:B------:R-:W-:Y:S01]  /*3490*/  FSEL R9, R7, R9, !P0 ;  /* 0x0000000907097208 */ /* 0x000fe20004000000 */
[----:B------:R-:W-:-:S04]  /*34a0*/  IMAD.MOV.U32 R7, RZ, RZ, 0x0 ;  /* 0x00000000ff077424 */ /* 0x000fc800078e00ff */
[----:B------:R-:W-:Y:S05]  /*34b0*/  RET.REL.NODEC R6 `(_Z8WeightsXP17curandStateXORWOWP8functionP7pdfStepPfS5_) ;  /* 0xffffffc806d07950 */ /* 0x000fea0003c3ffff */
        .type           $_Z8WeightsXP17curandStateXORWOWP8functionP7pdfStepPfS5_$__internal_trig_reduction_slowpathd,@function
        .size           $_Z8WeightsXP17curandStateXORWOWP8functionP7pdfStepPfS5_$__internal_trig_reduction_slowpathd,(.L_x_190 - $_Z8WeightsXP17curandStateXORWOWP8functionP7pdfStepPfS5_$__internal_trig_reduction_slowpathd)
$_Z8WeightsXP17curandStateXORWOWP8functionP7pdfStepPfS5_$__internal_trig_reduction_slowpathd:
[----:B------:R-:W-:Y:S01]  /*34c0*/  SHF.R.U32.HI R33, RZ, 0x14, R31 ;  /* 0x00000014ff217819 */ /* 0x000fe2000001161f */
[----:B------:R-:W-:-:S03]  /*34d0*/  IMAD.MOV.U32 R13, RZ, RZ, RZ ;  /* 0x000000ffff0d7224 */ /* 0x000fc600078e00ff */
        /* <DEDUP_REMOVED lines=21> */
.L_x_125:
[----:B------:R-:W1:Y:S01]  /*3630*/  LDC.64 R36, c[0x4][0x40] ;  /* 0x01001000ff247b82 */ /* 0x000e620000000a00 */
[----:B0-----:R-:W-:Y:S02]  /*3640*/  R2UR UR4, R22 ;  /* 0x00000000160472ca */ /* 0x001fe400000e0000 */
[----:B------:R-:W-:Y:S01]  /*3650*/  R2UR UR5, R23 ;  /* 0x00000000170572ca */ /* 0x000fe200000e0000 */
[----:B-1----:R-:W-:-:S12]  /*3660*/  IMAD.WIDE R36, R12, 0x8, R36 ;  /* 0x000000080c247825 */ /* 0x002fd800078e0224 */
[----:B------:R-:W2:Y:S01]  /*3670*/  LDG.E.64.CONSTANT R36, desc[UR4][R36.64] ;  /* 0x0000000424247981 */ /* 0x000ea2000c1e9b00 */
[----:B------:R-:W-:Y:S02]  /*3680*/  IMAD.MOV.U32 R38, RZ, RZ, R16 ;  /* 0x000000ffff267224 */ /* 0x000fe400078e0010 */
[----:B------:R-:W-:Y:S02]  /*3690*/  IMAD.MOV.U32 R39, RZ, RZ, R17 ;  /* 0x000000ffff277224 */ /* 0x000fe400078e0011 */
[C---:B------:R-:W-:Y:S02]  /*36a0*/  IMAD R21, R19.reuse, 0x8, R1 ;  /* 0x0000000813157824 */ /* 0x040fe400078e0201 */
[----:B------:R-:W-:Y:S02]  /*36b0*/  VIADD R20, R20, 0x1 ;  /* 0x0000000114147836 */ /* 0x000fe40000000000 */
[----:B------:R-:W-:Y:S02]  /*36c0*/  VIADD R19, R19, 0x1 ;  /* 0x0000000113137836 */ /* 0x000fe40000000000 */
[----:B------:R-:W-:-:S02]  /*36d0*/  VIADD R12, R12, 0x1 ;  /* 0x000000010c0c7836 */ /* 0x000fc40000000000 */
[----:B--2---:R-:W-:-:S04]  /*36e0*/  IMAD.WIDE.U32 R38, P2, R36, R13, R38 ;  /* 0x0000000d24267225 */ /* 0x004fc80007840026 */
[-C--:B------:R-:W-:Y:S02]  /*36f0*/  IMAD R16, R36, R14.reuse, RZ ;  /* 0x0000000e24107224 */ /* 0x080fe400078e02ff */
[C---:B------:R-:W-:Y:S02]  /*3700*/  IMAD R15, R37.reuse, R13, RZ ;  /* 0x0000000d250f7224 */ /* 0x040fe400078e02ff */
[CC--:B------:R-:W-:Y:S01]  /*3710*/  IMAD R18, R37.reuse, R14.reuse, RZ ;  /* 0x0000000e25127224 */ /* 0x0c0fe200078e02ff */
[----:B------:R-:W-:Y:S01]  /*3720*/  IADD3 R16, P0, PT, R16, R39, RZ ;  /* 0x0000002710107210 */ /* 0x000fe20007f1e0ff */
[----:B------:R-:W-:-:S03]  /*3730*/  IMAD.HI.U32 R17, R37, R14, RZ ;  /* 0x0000000e25117227 */ /* 0x000fc600078e00ff */
[----:B------:R-:W-:Y:S01]  /*3740*/  IADD3 R39, P1, PT, R15, R16, RZ ;  /* 0x000000100f277210 */ /* 0x000fe20007f3e0ff */
[----:B------:R-:W-:-:S04]  /*3750*/  IMAD.HI.U32 R16, R36, R14, RZ ;  /* 0x0000000e24107227 */ /* 0x000fc800078e00ff */
[----:B------:R-:W-:Y:S01]  /*3760*/  IMAD.HI.U32 R15, R37, R13, RZ ;  /* 0x0000000d250f7227 */ /* 0x000fe200078e00ff */
[----:B------:R1:W-:Y:S03]  /*3770*/  STL.64 [R21], R38 ;  /* 0x0000002615007387 */ /* 0x0003e60000100a00 */
[----:B------:R-:W-:-:S05]  /*3780*/  IMAD.X R16, RZ, RZ, R16, P2 ;  /* 0x000000ffff107224 */ /* 0x000fca00010e0610 */
[----:B------:R-:W-:-:S04]  /*3790*/  IADD3.X R15, P0, PT, R15, R16, RZ, P0, !PT ;  /* 0x000000100f0f7210 */ /* 0x000fc8000071e4ff */
[----:B------:R-:W-:Y:S01]  /*37a0*/  IADD3.X R18, P1, PT, R18, R15, RZ, P1, !PT ;  /* 0x0000000f12127210 */ /* 0x000fe20000f3e4ff */
[----:B------:R-:W-:Y:S01]  /*37b0*/  IMAD.X R15, RZ, RZ, R17, P0 ;  /* 0x000000ffff0f7224 */ /* 0x000fe200000e0611 */
[----:B------:R-:W-:-:S03]  /*37c0*/  ISETP.NE.AND P0, PT, R20, -0xf, PT ;  /* 0xfffffff11400780c */ /* 0x000fc60003f05270 */
[----:B------:R-:W-:Y:S02]  /*37d0*/  IMAD.X R15, RZ, RZ, R15, P1 ;  /* 0x000000ffff0f7224 */ /* 0x000fe400008e060f */
[----:B------:R-:W-:Y:S02]  /*37e0*/  IMAD.MOV.U32 R16, RZ, RZ, R18 ;  /* 0x000000ffff107224 */ /* 0x000fe400078e0012 */
[----:B------:R-:W-:-:S06]  /*37f0*/  IMAD.MOV.U32 R17, RZ, RZ, R15 ;  /* 0x000000ffff117224 */ /* 0x000fcc00078e000f */
[----:B-1----:R-:W-:Y:S05]  /*3800*/  @P0 BRA `(.L_x_125) ;  /* 0xfffffffc00880947 */ /* 0x002fea000383ffff */
[----:B------:R-:W-:Y:S05]  /*3810*/  BSYNC.RECONVERGENT B2 ;  /* 0x0000000000027941 */ /* 0x000fea0003800200 */
.L_x_124:
[----:B------:R-:W-:-:S05]  /*3820*/  LOP3.LUT R12, R33, 0x7ff, RZ, 0xc0, !PT ;  /* 0x000007ff210c7812 */ /* 0x000fca00078ec0ff */
[----:B------:R-:W-:-:S05]  /*3830*/  VIADD R12, R12, 0xfffffc00 ;  /* 0xfffffc000c0c7836 */ /* 0x000fca0000000000 */
[----:B------:R-:W-:Y:S02]  /*3840*/  SHF.R.U32.HI R13, RZ, 0x6, R12 ;  /* 0x00000006ff0d7819 */ /* 0x000fe4000001160c */
[----:B------:R-:W-:Y:S02]  /*3850*/  ISETP.GE.U32.AND P0, PT, R12, 0x80, PT ;  /* 0x000000800c00780c */ /* 0x000fe40003f06070 */
[----:B------:R-:W-:-:S04]  /*3860*/  IADD3 R13, PT, PT, -R13, 0x13, RZ ;  /* 0x000000130d0d7810 */ /* 0x000fc80007ffe1ff */
[----:B------:R-:W-:-:S07]  /*3870*/  SEL R12, R13, 0x12, P0 ;  /* 0x000000120d0c7807 */ /* 0x000fce0000000000 */
.L_x_123:
[----:B------:R-:W-:Y:S05]  /*3880*/  BSYNC.RECONVERGENT B1 ;  /* 0x0000000000017941 */ /* 0x000fea0003800200 */
.L_x_122:
[C---:B------:R-:W-:Y:S02]  /*3890*/  LOP3.LUT R13, R33.reuse, 0x7ff, RZ, 0xc0, !PT ;  /* 0x000007ff210d7812 */ /* 0x040fe400078ec0ff */
[----:B------:R-:W-:-:S03]  /*38a0*/  LOP3.LUT P0, R33, R33, 0x3f, RZ, 0xc0, !PT ;  /* 0x0000003f21217812 */ /* 0x000fc6000780c0ff */
[----:B------:R-:W-:-:S05]  /*38b0*/  VIADD R13, R13, 0xfffffc00 ;  /* 0xfffffc000d0d7836 */ /* 0x000fca0000000000 */
[----:B------:R-:W-:-:S05]  /*38c0*/  SHF.R.U32.HI R13, RZ, 0x6, R13 ;  /* 0x00000006ff0d7819 */ /* 0x000fca000001160d */
[----:B------:R-:W-:-:S04]  /*38d0*/  IMAD.IADD R12, R13, 0x1, R12 ;  /* 0x000000010d0c7824 */ /* 0x000fc800078e020c */
[----:B------:R-:W-:-:S05]  /*38e0*/  IMAD.U32 R37, R12, 0x8, R1 ;  /* 0x000000080c257824 */ /* 0x000fca00078e0001 */
[----:B------:R0:W-:Y:S04]  /*38f0*/  STL.64 [R37+-0x78], R16 ;  /* 0xffff881025007387 */ /* 0x0001e80000100a00 */
[----:B------:R-:W2:Y:S04]  /*3900*/  @P0 LDL.64 R18, [R1+0x8] ;  /* 0x0000080001120983 */ /* 0x000ea80000100a00 */
[----:B------:R-:W3:Y:S04]  /*3910*/  LDL.64 R14, [R1+0x10] ;  /* 0x00001000010e7983 */ /* 0x000ee80000100a00 */
[----:B------:R-:W4:Y:S01]  /*3920*/  LDL.64 R12, [R1+0x18] ;  /* 0x00001800010c7983 */ /* 0x000f220000100a00 */
[----:B0-----:R-:W-:Y:S01]  /*3930*/  @P0 LOP3.LUT R16, R33, 0x3f, RZ, 0x3c, !PT ;  /* 0x0000003f21100812 */ /* 0x001fe200078e3cff */
[----:B------:R-:W-:Y:S01]  /*3940*/  BSSY.RECONVERGENT B1, `(.L_x_126) ;  /* 0x0000034000017945 */ /* 0x000fe20003800200 */
[----:B--2---:R-:W-:-:S02]  /*3950*/  @P0 SHF.R.U64 R21, R18, 0x1, R19 ;  /* 0x0000000112150819 */ /* 0x004fc40000001213 */
[----:B------:R-:W-:Y:S02]  /*3960*/  @P0 SHF.R.U32.HI R23, RZ, 0x1, R19 ;  /* 0x00000001ff170819 */ /* 0x000fe40000011613 */
[CC--:B---3--:R-:W-:Y:S02]  /*3970*/  @P0 SHF.L.U32 R20, R14.reuse, R33.reuse, RZ ;  /* 0x000000210e140219 */ /* 0x0c8fe400000006ff */
[----:B------:R-:W-:Y:S02]  /*3980*/  @P0 SHF.R.U64 R21, R21, R16, R23 ;  /* 0x0000001015150219 */ /* 0x000fe40000001217 */
[--C-:B------:R-:W-:Y:S02]  /*3990*/  @P0 SHF.R.U32.HI R17, RZ, 0x1, R15.reuse ;  /* 0x00000001ff110819 */ /* 0x100fe4000001160f */
[C-C-:B------:R-:W-:Y:S02]  /*39a0*/  @P0 SHF.R.U64 R18, R14.reuse, 0x1, R15.reuse ;  /* 0x000000010e120819 */ /* 0x140fe4000000120f */
[----:B------:R-:W-:-:S02]  /*39b0*/  @P0 SHF.L.U64.HI R19, R14, R33, R15 ;  /* 0x000000210e130219 */ /* 0x000fc4000001020f */
[-C--:B------:R-:W-:Y:S02]  /*39c0*/  @P0 SHF.R.U32.HI R22, RZ, R16.reuse, R23 ;  /* 0x00000010ff160219 */ /* 0x080fe40000011617 */
[----:B------:R-:W-:Y:S02]  /*39d0*/  @P0 LOP3.LUT R14, R20, R21, RZ, 0xfc, !PT ;  /* 0x00000015140e0212 */ /* 0x000fe400078efcff */
[-C--:B----4-:R-:W-:Y:S02]  /*39e0*/  @P0 SHF.L.U32 R23, R12, R33.reuse, RZ ;  /* 0x000000210c170219 */ /* 0x090fe400000006ff */
[--C-:B------:R-:W-:Y:S02]  /*39f0*/  @P0 SHF.R.U64 R18, R18, R16, R17.reuse ;  /* 0x0000001012120219 */ /* 0x100fe40000001211 */
[----:B------:R-:W-:Y:S02]  /*3a00*/  @P0 LOP3.LUT R15, R19, R22, RZ, 0xfc, !PT ;  /* 0x00000016130f0212 */ /* 0x000fe400078efcff */
[----:B------:R-:W-:Y:S01]  /*3a10*/  @P0 SHF.R.U32.HI R16, RZ, R16, R17 ;  /* 0x00000010ff100219 */ /* 0x000fe20000011611 */
[----:B------:R-:W-:Y:S01]  /*3a20*/  IMAD.SHL.U32 R17, R14, 0x4, RZ ;  /* 0x000000040e117824 */ /* 0x000fe200078e00ff */
[----:B------:R-:W-:-:S02]  /*3a30*/  @P0 SHF.L.U64.HI R33, R12, R33, R13 ;  /* 0x000000210c210219 */ /* 0x000fc4000001020d */
[----:B------:R-:W-:Y:S02]  /*3a40*/  @P0 LOP3.LUT R12, R23, R18, RZ, 0xfc, !PT ;  /* 0x00000012170c0212 */ /* 0x000fe400078efcff */
[----:B------:R-:W-:Y:S02]  /*3a50*/  SHF.L.U64.HI R14, R14, 0x2, R15 ;  /* 0x000000020e0e7819 */ /* 0x000fe4000001020f */
[----:B------:R-:W-:Y:S02]  /*3a60*/  @P0 LOP3.LUT R13, R33, R16, RZ, 0xfc, !PT ;  /* 0x00000010210d0212 */ /* 0x000fe400078efcff */
[----:B------:R-:W-:Y:S02]  /*3a70*/  SHF.L.W.U32.HI R15, R15, 0x2, R12 ;  /* 0x000000020f0f7819 */ /* 0x000fe40000010e0c */
[----:B------:R-:W-:Y:S02]  /*3a80*/  IADD3 RZ, P0, PT, RZ, -R17, RZ ;  /* 0x80000011ffff7210 */ /* 0x000fe40007f1e0ff */
[----:B------:R-:W-:-:S02]  /*3a90*/  LOP3.LUT R19, RZ, R14, RZ, 0x33, !PT ;  /* 0x0000000eff137212 */ /* 0x000fc400078e33ff */
[----:B------:R-:W-:Y:S02]  /*3aa0*/  SHF.L.W.U32.HI R16, R12, 0x2, R13 ;  /* 0x000000020c107819 */ /* 0x000fe40000010e0d */
[----:B------:R-:W-:Y:S02]  /*3ab0*/  LOP3.LUT R18, RZ, R15, RZ, 0x33, !PT ;  /* 0x0000000fff127212 */ /* 0x000fe400078e33ff */
[----:B------:R-:W-:Y:S02]  /*3ac0*/  IADD3.X R19, P0, PT, RZ, R19, RZ, P0, !PT ;  /* 0x00000013ff137210 */ /* 0x000fe4000071e4ff */
[----:B------:R-:W-:Y:S02]  /*3ad0*/  LOP3.LUT R21, RZ, R16, RZ, 0x33, !PT ;  /* 0x00000010ff157212 */ /* 0x000fe400078e33ff */
[----:B------:R-:W-:Y:S02]  /*3ae0*/  IADD3.X R18, P1, PT, RZ, R18, RZ, P0, !PT ;  /* 0x00000012ff127210 */ /* 0x000fe4000073e4ff */
[----:B------:R-:W-:-:S03]  /*3af0*/  ISETP.GT.U32.AND P2, PT, R15, -0x1, PT ;  /* 0xffffffff0f00780c */ /* 0x000fc60003f44070 */
[----:B------:R-:W-:Y:S01]  /*3b00*/  IMAD.X R21, RZ, RZ, R21, P1 ;  /* 0x000000ffff157224 */ /* 0x000fe200008e0615 */
[----:B------:R-:W-:-:S04]  /*3b10*/  ISETP.GT.AND.EX P0, PT, R16, -0x1, PT, P2 ;  /* 0xffffffff1000780c */ /* 0x000fc80003f04320 */
[----:B------:R-:W-:Y:S02]  /*3b20*/  SEL R12, R16, R21, P0 ;  /* 0x00000015100c7207 */ /* 0x000fe40000000000 */
[----:B------:R-:W-:Y:S02]  /*3b30*/  SEL R15, R15, R18, P0 ;  /* 0x000000120f0f7207 */ /* 0x000fe40000000000 */
[----:B------:R-:W-:Y:S02]  /*3b40*/  ISETP.NE.U32.AND P1, PT, R12, RZ, PT ;  /* 0x000000ff0c00720c */ /* 0x000fe40003f25070 */
[----:B------:R-:W-:Y:S02]  /*3b50*/  SEL R14, R14, R19, P0 ;  /* 0x000000130e0e7207 */ /* 0x000fe40000000000 */
[----:B------:R-:W-:Y:S01]  /*3b60*/  SEL R21, R15, R12, !P1 ;  /* 0x0000000c0f157207 */ /* 0x000fe20004800000 */
[----:B------:R-:W-:-:S03]  /*3b70*/  @!P0 IMAD.MOV R17, RZ, RZ, -R17 ;  /* 0x000000ffff118224 */ /* 0x000fc600078e0a11 */
[----:B------:R-:W0:Y:S02]  /*3b80*/  FLO.U32 R18, R21 ;  /* 0x0000001500127300 */ /* 0x000e2400000e0000 */
[C---:B0-----:R-:W-:Y:S02]  /*3b90*/  IADD3 R20, PT, PT, -R18.reuse, 0x1f, RZ ;  /* 0x0000001f12147810 */ /* 0x041fe40007ffe1ff */
[----:B------:R-:W-:-:S03]  /*3ba0*/  IADD3 R18, PT, PT, -R18, 0x3f, RZ ;  /* 0x0000003f12127810 */ /* 0x000fc60007ffe1ff */
[----:B------:R-:W-:-:S05]  /*3bb0*/  @P1 IMAD.MOV R18, RZ, RZ, R20 ;  /* 0x000000ffff121224 */ /* 0x000fca00078e0214 */
[----:B------:R-:W-:-:S13]  /*3bc0*/  ISETP.NE.AND P1, PT, R18, RZ, PT ;  /* 0x000000ff1200720c */ /* 0x000fda0003f25270 */
[----:B------:R-:W-:Y:S05]  /*3bd0*/  @!P1 BRA `(.L_x_127) ;  /* 0x0000000000289947 */ /* 0x000fea0003800000 */
[C---:B------:R-:W-:Y:S02]  /*3be0*/  LOP3.LUT R20, R18.reuse, 0x3f, RZ, 0xc0, !PT ;  /* 0x0000003f12147812 */ /* 0x040fe400078ec0ff */
[--C-:B------:R-:W-:Y:S02]  /*3bf0*/  SHF.R.U64 R17, R17, 0x1, R14.reuse ;  /* 0x0000000111117819 */ /* 0x100fe4000000120e */
[----:B------:R-:W-:Y:S02]  /*3c00*/  SHF.R.U32.HI R14, RZ, 0x1, R14 ;  /* 0x00000001ff0e7819 */ /* 0x000fe4000001160e */
[----:B------:R-:W-:Y:S02]  /*3c10*/  LOP3.LUT R19, R18, 0x3f, RZ, 0xc, !PT ;  /* 0x0000003f12137812 */ /* 0x000fe400078e0cff */
[CC--:B------:R-:W-:Y:S02]  /*3c20*/  SHF.L.U64.HI R12, R15.reuse, R20.reuse, R12 ;  /* 0x000000140f0c7219 */ /* 0x0c0fe4000001020c */
[----:B------:R-:W-:-:S02]  /*3c30*/  SHF.L.U32 R15, R15, R20, RZ ;  /* 0x000000140f0f7219 */ /* 0x000fc400000006ff */
[-CC-:B------:R-:W-:Y:S02]  /*3c40*/  SHF.R.U64 R20, R17, R19.reuse, R14.reuse ;  /* 0x0000001311147219 */ /* 0x180fe4000000120e */
[----:B------:R-:W-:Y:S02]  /*3c50*/  SHF.R.U32.HI R19, RZ, R19, R14 ;  /* 0x00000013ff137219 */ /* 0x000fe4000001160e */
[----:B------:R-:W-:Y:S02]  /*3c60*/  LOP3.LUT R15, R15, R20, RZ, 0xfc, !PT ;  /* 0x000000140f0f7212 */ /* 0x000fe400078efcff */
[----:B------:R-:W-:-:S07]  /*3c70*/  LOP3.LUT R12, R12, R19, RZ, 0xfc, !PT ;  /* 0x000000130c0c7212 */ /* 0x000fce00078efcff */
.L_x_127:
[----:B------:R-:W-:Y:S05]  /*3c80*/  BSYNC.RECONVERGENT B1 ;  /* 0x0000000000017941 */ /* 0x000fea0003800200 */
.L_x_126:
        /* <DEDUP_REMOVED lines=8> */
[C---:B------:R-:W-:Y:S02]  /*3d10*/  IMAD R17, R12.reuse, -0x36f0255e, RZ ;  /* 0xc90fdaa20c117824 */ /* 0x040fe400078e02ff */
[----:B------:R-:W-:-:S04]  /*3d20*/  IMAD.WIDE.U32 R20, P2, R12, 0x2168c235, R20 ;  /* 0x2168c2350c147825 */ /* 0x000fc80007840014 */
[----:B------:R-:W-:Y:S01]  /*3d30*/  IMAD.X R12, RZ, RZ, R14, P2 ;  /* 0x000000ffff0c7224 */ /* 0x000fe200010e060e */
[----:B------:R-:W-:Y:S02]  /*3d40*/  IADD3 R17, P2, PT, R17, R21, RZ ;  /* 0x0000001511117210 */ /* 0x000fe40007f5e0ff */
[----:B------:R-:W-:Y:S02]  /*3d50*/  IADD3.X RZ, P1, PT, R20, R20, RZ, P1, !PT ;  /* 0x0000001414ff7210 */ /* 0x000fe40000f3e4ff */
        /* <DEDUP_REMOVED lines=23> */
.L_x_121:
[----:B------:R-:W-:Y:S02]  /*3ed0*/  IMAD.MOV.U32 R19, RZ, RZ, R31 ;  /* 0x000000ffff137224 */ /* 0x000fe400078e001f */
[----:B------:R-:W-:-:S04]  /*3ee0*/  IMAD.MOV.U32 R31, RZ, RZ, 0x0 ;  /* 0x00000000ff1f7424 */ /* 0x000fc800078e00ff */
[----:B------:R-:W-:Y:S05]  /*3ef0*/  RET.REL.NODEC R30 `(_Z8WeightsXP17curandStateXORWOWP8functionP7pdfStepPfS5_) ;  /* 0xffffffc01e407950 */ /* 0x000fea0003c3ffff */
.L_x_128:
        /* <DEDUP_REMOVED lines=16> */
.L_x_190:


//--------------------- .text._Z10MontecarloP17curandStateXORWOWP7pdfStepP8functionPfS5_ --------------------------
	.section	.text._Z10MontecarloP17curandStateXORWOWP7pdfStepP8functionPfS5_,"ax",@progbits
	.align	128
        .global         _Z10MontecarloP17curandStateXORWOWP7pdfStepP8functionPfS5_
        .type           _Z10MontecarloP17curandStateXORWOWP7pdfStepP8functionPfS5_,@function
        .size           _Z10MontecarloP17curandStateXORWOWP7pdfStepP8functionPfS5_,(.L_x_193 - _Z10MontecarloP17curandStateXORWOWP7pdfStepP8functionPfS5_)
        .other          _Z10MontecarloP17curandStateXORWOWP7pdfStepP8functionPfS5_,@"STO_CUDA_ENTRY STV_DEFAULT"
_Z10MontecarloP17curandStateXORWOWP7pdfStepP8functionPfS5_:
.text._Z10MontecarloP17curandStateXORWOWP7pdfStepP8functionPfS5_:
        /* <DEDUP_REMOVED lines=8> */
[----:B------:R-:W4:Y:S01]  /*0080*/  LDCU.64 UR4, c[0x4][0x48] ;  /* 0x01000900ff0477ac */ /* 0x000f220008000a00 */
[----:B-1----:R-:W-:-:S04]  /*0090*/  IMAD R5, R3, UR6, R0 ;  /* 0x0000000603057c24 */ /* 0x002fc8000f8e0200 */
[----:B--2---:R-:W-:-:S05]  /*00a0*/  IMAD.WIDE R26, R5, 0x30, R26 ;  /* 0x00000030051a7825 */ /* 0x004fca00078e021a */
[----:B0-----:R-:W2:Y:S04]  /*00b0*/  LDG.E.64 R6, desc[UR8][R26.64+0x8] ;  /* 0x000008081a067981 */ /* 0x001ea8000c1e1b00 */
[----:B------:R-:W5:Y:S04]  /*00c0*/  LDG.E.64 R12, desc[UR8][R26.64+0x10] ;  /* 0x000010081a0c7981 */ /* 0x000f68000c1e1b00 */
[----:B------:R-:W4:Y:S01]  /*00d0*/  LDG.E.64 R10, desc[UR8][R26.64] ;  /* 0x000000081a0a7981 */ /* 0x000f22000c1e1b00 */
[----:B---3--:R-:W-:-:S04]  /*00e0*/  IMAD.WIDE R28, R5, 0x24, R28 ;  /* 0x00000024051c7825 */ /* 0x008fc800078e021c */
[----:B------:R-:W-:Y:S02]  /*00f0*/  IMAD.MOV.U32 R24, RZ, RZ, RZ ;  /* 0x000000ffff187224 */ /* 0x000fe400078e00ff */
[----:B------:R-:W-:Y:S02]  /*0100*/  IMAD.MOV.U32 R2, RZ, RZ, RZ ;  /* 0x000000ffff027224 */ /* 0x000fe400078e00ff */
[----:B------:R-:W-:Y:S01]  /*0110*/  IMAD.U32 R25, RZ, RZ, UR6 ;  /* 0x00000006ff197e24 */ /* 0x000fe2000f8e00ff */
[----:B------:R-:W-:Y:S01]  /*0120*/  UMOV UR6, 0xb0f8a ;  /* 0x000b0f8a00067882 */ /* 0x000fe20000000000 */
[----:B--2---:R-:W-:Y:S02]  /*0130*/  IMAD.MOV.U32 R5, RZ, RZ, R6 ;  /* 0x000000ffff057224 */ /* 0x004fe400078e0006 */
[----:B------:R-:W-:Y:S02]  /*0140*/  IMAD.MOV.U32 R8, RZ, RZ, R7 ;  /* 0x000000ffff087224 */ /* 0x000fe400078e0007 */
[----:B-----5:R-:W-:-:S02]  /*0150*/  IMAD.MOV.U32 R6, RZ, RZ, R13 ;  /* 0x000000ffff067224 */ /* 0x020fc400078e000d */
[----:B------:R-:W-:Y:S02]  /*0160*/  IMAD.MOV.U32 R9, RZ, RZ, R12 ;  /* 0x000000ffff097224 */ /* 0x000fe400078e000c */
[----:B----4-:R-:W-:-:S07]  /*0170*/  VIADD R10, R10, 0xb0f8a ;  /* 0x000b0f8a0a0a7836 */ /* 0x010fce0000000000 */
.L_x_148:
[----:B------:R-:W-:Y:S01]  /*0180*/  SHF.R.U32.HI R4, RZ, 0x2, R11 ;  /* 0x00000002ff047819 */ /* 0x000fe2000001160b */
[----:B------:R-:W-:Y:S01]  /*0190*/  IMAD.SHL.U32 R7, R6, 0x10, RZ ;  /* 0x0000001006077824 */ /* 0x000fe200078e00ff */
[----:B------:R-:W2:Y:S02]  /*01a0*/  LDG.E R16, desc[UR8][R28.64+0x18] ;  /* 0x000018081c107981 */ /* 0x000ea4000c1e1900 */
[----:B------:R-:W-:-:S05]  /*01b0*/  LOP3.LUT R4, R4, R11, RZ, 0x3c, !PT ;  /* 0x0000000b04047212 */ /* 0x000fca00078e3cff */
[----:B------:R-:W-:-:S05]  /*01c0*/  IMAD.SHL.U32 R11, R4, 0x2, RZ ;  /* 0x00000002040b7824 */ /* 0x000fca00078e00ff */
[----:B------:R-:W-:Y:S01]  /*01d0*/  LOP3.LUT R7, R4, R11, R7, 0x96, !PT ;  /* 0x0000000b04077212 */ /* 0x000fe200078e9607 */
[----:B------:R-:W-:-:S03]  /*01e0*/  VIADD R4, R10, 0xfffa783b ;  /* 0xfffa783b0a047836 */ /* 0x000fc60000000000 */
[----:B------:R-:W-:Y:S01]  /*01f0*/  LOP3.LUT R7, R7, R6, RZ, 0x3c, !PT ;  /* 0x0000000607077212 */ /* 0x000fe200078e3cff */
[----:B------:R-:W-:Y:S04]  /*0200*/  STG.E.64 desc[UR8][R26.64+0x8], R8 ;  /* 0x000008081a007986 */ /* 0x000fe8000c101b08 */
[----:B0-----:R0:W-:Y:S04]  /*0210*/  STG.E.64 desc[UR8][R26.64], R4 ;  /* 0x000000041a007986 */ /* 0x0011e8000c101b08 */
[----:B------:R-:W-:Y:S04]  /*0220*/  STG.E.64 desc[UR8][R26.64+0x10], R6 ;  /* 0x000010061a007986 */ /* 0x000fe8000c101b08 */
[----:B------:R-:W2:Y:S01]  /*0230*/  LDG.E R17, desc[UR8][R28.64] ;  /* 0x000000081c117981 */ /* 0x000ea2000c1e1900 */
[----:B------:R-:W-:Y:S01]  /*0240*/  SHF.R.U32.HI R12, RZ, 0x2, R5 ;  /* 0x00000002ff0c7819 */ /* 0x000fe20000011605 */
[----:B------:R-:W-:Y:S01]  /*0250*/  IMAD.SHL.U32 R11, R7, 0x10, RZ ;  /* 0x00000010070b7824 */ /* 0x000fe200078e00ff */
[----:B------:R-:W-:Y:S01]  /*0260*/  SHF.R.U32.HI R15, RZ, 0x2, R8 ;  /* 0x00000002ff0f7819 */ /* 0x000fe20000011608 */
[----:B------:R-:W-:Y:S01]  /*0270*/  IMAD.MOV.U32 R20, RZ, RZ, R9 ;  /* 0x000000ffff147224 */ /* 0x000fe200078e0009 */
[----:B------:R-:W-:Y:S01]  /*0280*/  LOP3.LUT R12, R12, R5, RZ, 0x3c, !PT ;  /* 0x000000050c0c7212 */ /* 0x000fe200078e3cff */
[----:B------:R-:W-:Y:S01]  /*0290*/  IMAD.MOV.U32 R21, RZ, RZ, R6 ;  /* 0x000000ffff157224 */ /* 0x000fe200078e0006 */
[----:B------:R-:W3:Y:S03]  /*02a0*/  LDG.E R30, desc[UR8][R28.64+0x1c] ;  /* 0x00001c081c1e7981 */ /* 0x000ee6000c1e1900 */
[----:B------:R-:W-:Y:S01]  /*02b0*/  IMAD.SHL.U32 R13, R12, 0x2, RZ ;  /* 0x000000020c0d7824 */ /* 0x000fe200078e00ff */
[----:B------:R-:W-:-:S04]  /*02c0*/  LOP3.LUT R15, R15, R8, RZ, 0x3c, !PT ;  /* 0x000000080f0f7212 */ /* 0x000fc800078e3cff */
[----:B------:R-:W-:-:S04]  /*02d0*/  LOP3.LUT R12, R12, R13, R11, 0x96, !PT ;  /* 0x0000000d0c0c7212 */ /* 0x000fc800078e960b */
[----:B------:R-:W-:Y:S01]  /*02e0*/  LOP3.LUT R13, R12, R7, RZ, 0x3c, !PT ;  /* 0x000000070c0d7212 */ /* 0x000fe200078e3cff */
[----:B0-----:R-:W-:-:S04]  /*02f0*/  IMAD.SHL.U32 R5, R15, 0x2, RZ ;  /* 0x000000020f057824 */ /* 0x001fc800078e00ff */
[----:B------:R-:W-:Y:S02]  /*0300*/  IMAD.SHL.U32 R14, R13, 0x10, RZ ;  /* 0x000000100d0e7824 */ /* 0x000fe400078e00ff */
[----:B------:R-:W-:-:S03]  /*0310*/  IMAD.MOV.U32 R11, RZ, RZ, R8 ;  /* 0x000000ffff0b7224 */ /* 0x000fc600078e0008 */
[----:B------:R-:W-:Y:S01]  /*0320*/  LOP3.LUT R18, R15, R5, R14, 0x96, !PT ;  /* 0x000000050f127212 */ /* 0x000fe200078e960e */
[----:B------:R-:W-:Y:S02]  /*0330*/  IMAD.MOV.U32 R12, RZ, RZ, R7 ;  /* 0x000000ffff0c7224 */ /* 0x000fe400078e0007 */
[----:B------:R-:W-:Y:S01]  /*0340*/  VIADD R8, R10, 0x587c5 ;  /* 0x000587c50a087836 */ /* 0x000fe20000000000 */
[----:B------:R-:W-:Y:S01]  /*0350*/  LOP3.LUT R15, R18, R13, RZ, 0x3c, !PT ;  /* 0x0000000d120f7212 */ /* 0x000fe200078e3cff */
[----:B------:R-:W-:Y:S01]  /*0360*/  IMAD.MOV.U32 R14, RZ, RZ, R13 ;  /* 0x000000ffff0e7224 */ /* 0x000fe200078e000d */
[----:B------:R0:W-:Y:S04]  /*0370*/  STG.E.64 desc[UR8][R26.64+0x8], R20 ;  /* 0x000008141a007986 */ /* 0x0001e8000c101b08 */
[----:B------:R-:W-:Y:S04]  /*0380*/  STG.E.64 desc[UR8][R26.64], R10 ;  /* 0x0000000a1a007986 */ /* 0x000fe8000c101b08 */
[----:B------:R-:W-:Y:S04]  /*0390*/  STG.E.64 desc[UR8][R26.64+0x10], R12 ;  /* 0x0000100c1a007986 */ /* 0x000fe8000c101b08 */
[----:B------:R-:W3:Y:S04]  /*03a0*/  LDG.E R18, desc[UR8][R28.64+0x4] ;  /* 0x000004081c127981 */ /* 0x000ee8000c1e1900 */
[----:B------:R-:W4:Y:S04]  /*03b0*/  LDG.E R19, desc[UR8][R28.64+0x20] ;  /* 0x000020081c137981 */ /* 0x000f28000c1e1900 */
[----:B-1----:R1:W-:Y:S04]  /*03c0*/  STG.E.64 desc[UR8][R26.64], R8 ;  /* 0x000000081a007986 */ /* 0x0023e8000c101b08 */
[----:B------:R5:W-:Y:S04]  /*03d0*/  STG.E.64 desc[UR8][R26.64+0x8], R6 ;  /* 0x000008061a007986 */ /* 0x000be8000c101b08 */
[----:B------:R1:W-:Y:S04]  /*03e0*/  STG.E.64 desc[UR8][R26.64+0x10], R14 ;  /* 0x0000100e1a007986 */ /* 0x0003e8000c101b08 */
[----:B0-----:R-:W4:Y:S01]  /*03f0*/  LDG.E R20, desc[UR8][R28.64+0x8] ;  /* 0x000008081c147981 */ /* 0x001f22000c1e1900 */
[----:B------:R-:W-:-:S02]  /*0400*/  IMAD.IADD R4, R7, 0x1, R4 ;  /* 0x0000000107047824 */ /* 0x000fc400078e0204 */
[----:B------:R-:W-:-:S03]  /*0410*/  IMAD.MOV.U32 R21, RZ, RZ, 0x2f800000 ;  /* 0x2f800000ff157424 */ /* 0x000fc600078e00ff */
[----:B------:R-:W-:-:S05]  /*0420*/  I2FP.F32.U32 R4, R4 ;  /* 0x0000000400047245 */ /* 0x000fca0000201000 */
[----:B------:R-:W-:Y:S01]  /*0430*/  FFMA R5, R4, R21, 1.1641532182693481445e-10 ;  /* 0x2f00000004057423 */ /* 0x000fe20000000015 */
[----:B------:R-:W-:Y:S01]  /*0440*/  UMOV UR10, 0x54442d18 ;  /* 0x54442d18000a7882 */ /* 0x000fe20000000000 */
[----:B------:R-:W-:Y:S01]  /*0450*/  UMOV UR11, 0x400921fb ;  /* 0x400921fb000b7882 */ /* 0x000fe20000000000 */
[----:B------:R-:W-:Y:S02]  /*0460*/  IMAD.IADD R4, R13, 0x1, R10 ;  /* 0x000000010d047824 */ /* 0x000fe400078e020a */
[----:B-1----:R-:W-:-:S03]  /*0470*/  IMAD.IADD R8, R8, 0x1, R15 ;  /* 0x0000000108087824 */ /* 0x002fc600078e020f */
[----:B------:R-:W-:Y:S02]  /*0480*/  I2FP.F32.U32 R4, R4 ;  /* 0x0000000400047245 */ /* 0x000fe40000201000 */
[----:B------:R-:W-:-:S03]  /*0490*/  I2FP.F32.U32 R8, R8 ;  /* 0x0000000800087245 */ /* 0x000fc60000201000 */
[-C--:B------:R-:W-:Y:S01]  /*04a0*/  FFMA R11, R4, R21.reuse, 1.1641532182693481445e-10 ;  /* 0x2f000000040b7423 */ /* 0x080fe20000000015 */
[----:B------:R-:W-:Y:S01]  /*04b0*/  BSSY.RECONVERGENT B0, `(.L_x_129) ;  /* 0x0000024000007945 */ /* 0x000fe20003800200 */
[----:B------:R-:W-:Y:S01]  /*04c0*/  FFMA R4, R8, R21, 1.1641532182693481445e-10 ;  /* 0x2f00000008047423 */ /* 0x000fe20000000015 */
[----:B------:R-:W-:Y:S02]  /*04d0*/  IMAD.MOV.U32 R8, RZ, RZ, R7 ;  /* 0x000000ffff087224 */ /* 0x000fe400078e0007 */
[----:B--2---:R-:W-:-:S04]  /*04e0*/  FFMA R5, R5, R17, R16 ;  /* 0x0000001105057223 */ /* 0x004fc80000000010 */
[----:B------:R-:W0:Y:S02]  /*04f0*/  F2F.F64.F32 R34, R5 ;  /* 0x0000000500227310 */ /* 0x000e240000201800 */
[----:B0-----:R-:W-:-:S08]  /*0500*/  DMUL R34, R34, UR10 ;  /* 0x0000000a22227c28 */ /* 0x001fd00008000000 */
[----:B------:R-:W-:Y:S01]  /*0510*/  DSETP.NEU.AND P0, PT, |R34|, +INF , PT ;  /* 0x7ff000002200742a */ /* 0x000fe20003f0d200 */
[----:B------:R-:W-:Y:S02]  /*0520*/  IMAD.MOV.U32 R5, RZ, RZ, R6 ;  /* 0x000000ffff057224 */ /* 0x000fe400078e0006 */
[----:B-----5:R-:W-:-:S11]  /*0530*/  IMAD.MOV.U32 R6, RZ, RZ, R15 ;  /* 0x000000ffff067224 */ /* 0x020fd600078e000f */
[----:B------:R-:W-:Y:S01]  /*0540*/  @!P0 DMUL R42, RZ, R34 ;  /* 0x00000022ff2a8228 */ /* 0x000fe20000000000 */
[----:B------:R-:W-:Y:S02]  /*0550*/  @!P0 IMAD.MOV.U32 R7, RZ, RZ, RZ ;  /* 0x000000ffff078224 */ /* 0x000fe400078e00ff */
[----:B---3--:R-:W-:Y:S01]  /*0560*/  FFMA R30, R11, R18, R30 ;  /* 0x000000120b1e7223 */ /* 0x008fe2000000001e */
[----:B------:R-:W-:Y:S02]  /*0570*/  IMAD.MOV.U32 R11, RZ, RZ, R9 ;  /* 0x000000ffff0b7224 */ /* 0x000fe400078e0009 */
[----:B------:R-:W-:Y:S02]  /*0580*/  IMAD.MOV.U32 R9, RZ, RZ, R13 ;  /* 0x000000ffff097224 */ /* 0x000fe400078e000d */
[----:B----4-:R-:W-:Y:S01]  /*0590*/  FFMA R4, R4, R20, R19 ;  /* 0x0000001404047223 */ /* 0x010fe20000000013 */
        /* <DEDUP_REMOVED lines=20> */
[----:B------:R-:W-:Y:S05]  /*06e0*/  CALL.REL.NOINC `($_Z10MontecarloP17curandStateXORWOWP7pdfStepP8functionPfS5_$__internal_trig_reduction_slowpathd) ;  /* 0x0000002800ec7944 */ /* 0x000fea0003c00000 */
.L_x_130:
[----:B------:R-:W-:Y:S05]  /*06f0*/  BSYNC.RECONVERGENT B0 ;  /* 0x0000000000007941 */ /* 0x000fea0003800200 */
.L_x_129:
[----:B------:R-:W-:-:S05]  /*0700*/  IMAD.SHL.U32 R12, R7, 0x40, RZ ;  /* 0x00000040070c7824 */ /* 0x000fca00078e00ff */
[----:B------:R-:W-:-:S04]  /*0710*/  LOP3.LUT R12, R12, 0x40, RZ, 0xc0, !PT ;  /* 0x000000400c0c7812 */ /* 0x000fc800078ec0ff */
[----:B------:R-:W-:-:S05]  /*0720*/  IADD3 R38, P0, PT, R12, UR4, RZ ;  /* 0x000000040c267c10 */ /* 0x000fca000ff1e0ff */
        /* <DEDUP_REMOVED lines=15> */
[----:B--2---:R-:W-:Y:S02]  /*0820*/  DFMA R12, R36, R32, R12 ;  /* 0x00000020240c722b */ /* 0x004fe4000000000c */
[----:B0-----:R-:W-:-:S06]  /*0830*/  DMUL R32, R30, UR10 ;  /* 0x0000000a1e207c28 */ /* 0x001fcc0008000000 */
[----:B------:R-:W-:Y:S02]  /*0840*/  DFMA R12, R36, R12, R14 ;  /* 0x0000000c240c722b */ /* 0x000fe4000000000e */
[----:B------:R-:W-:-:S06]  /*0850*/  DSETP.NEU.AND P2, PT, |R32|, +INF , PT ;  /* 0x7ff000002000742a */ /* 0x000fcc0003f4d200 */
        /* <DEDUP_REMOVED lines=35> */
.L_x_132:
[----:B------:R-:W-:Y:S05]  /*0a90*/  BSYNC.RECONVERGENT B0 ;  /* 0x0000000000007941 */ /* 0x000fea0003800200 */
.L_x_131:
        /* <DEDUP_REMOVED lines=61> */
[----:B------:R-:W-:-:S07]  /*0e70*/  IMAD.MOV.U32 R4, RZ, RZ, R7 ;  /* 0x000000ffff047224 */ /* 0x000fce00078e0007 */
.L_x_134:
[----:B------:R-:W-:Y:S05]  /*0e80*/  BSYNC.RECONVERGENT B0 ;  /* 0x0000000000007941 */ /* 0x000fea0003800200 */
.L_x_133:
        /* <DEDUP_REMOVED lines=9> */
[----:B------:R-:W-:-:S02]  /*0f20*/  DMUL R40, R42, R42 ;  /* 0x0000002a2a287228 */ /* 0x000fc40000000000 */
[----:B------:R-:W-:Y:S01]  /*0f30*/  ISETP.NE.U32.AND P0, PT, R7, 0x1, PT ;  /* 0x000000010700780c */ /* 0x000fe20003f05070 */
[----:B------:R-:W-:-:S03]  /*0f40*/  IMAD.MOV.U32 R7, RZ, RZ, 0x3da8ff83 ;  /* 0x3da8ff83ff077424 */ /* 0x000fc600078e00ff */
[----:B------:R-:W-:Y:S02]  /*0f50*/  FSEL R38, R38, -8.06006814911005101289e+34, !P0 ;  /* 0xf9785eba26267808 */ /* 0x000fe40004000000 */
[----:B------:R-:W-:Y:S02]  /*0f60*/  FSEL R39, -R7, 0.11223486810922622681, !P0 ;  /* 0x3de5db6507277808 */ /* 0x000fe40004000100 */
[----:B------:R-:W5:Y:S04]  /*0f70*/  LDG.E R7, desc[UR8][R28.64+0x10] ;  /* 0x000010081c077981 */ /* 0x000f68000c1e1900 */
[C---:B--2---:R-:W-:Y:S01]  /*0f80*/  DFMA R12, R40.reuse, R38, R12 ;  /* 0x00000026280c722b */ /* 0x044fe2000000000c */
[----:B------:R-:W5:Y:S07]  /*0f90*/  LDG.E R38, desc[UR8][R28.64+0xc] ;  /* 0x00000c081c267981 */ /* 0x000f6e000c1e1900 */
[C---:B------:R-:W-:Y:S01]  /*0fa0*/  DFMA R12, R40.reuse, R12, R14 ;  /* 0x0000000c280c722b */ /* 0x040fe2000000000e */
[----:B------:R-:W2:Y:S07]  /*0fb0*/  LDG.E R14, desc[UR8][R28.64+0x14] ;  /* 0x000014081c0e7981 */ /* 0x000eae000c1e1900 */
[----:B---3--:R-:W-:-:S08]  /*0fc0*/  DFMA R12, R40, R12, R16 ;  /* 0x0000000c280c722b */ /* 0x008fd00000000010 */
[----:B------:R-:W-:-:S08]  /*0fd0*/  DFMA R12, R40, R12, R18 ;  /* 0x0000000c280c722b */ /* 0x000fd00000000012 */
[----:B----4-:R-:W-:-:S08]  /*0fe0*/  DFMA R12, R40, R12, R20 ;  /* 0x0000000c280c722b */ /* 0x010fd00000000014 */
[----:B------:R-:W-:-:S08]  /*0ff0*/  DFMA R12, R40, R12, R22 ;  /* 0x0000000c280c722b */ /* 0x000fd00000000016 */
[----:B------:R-:W-:Y:S02]  /*1000*/  DFMA R42, R12, R42, R42 ;  /* 0x0000002a0c2a722b */ /* 0x000fe4000000002a */
[----:B------:R-:W-:-:S10]  /*1010*/  DFMA R12, R40, R12, 1 ;  /* 0x3ff00000280c742b */ /* 0x000fd4000000000c */
[----:B------:R-:W-:Y:S02]  /*1020*/  FSEL R12, R12, R42, !P0 ;  /* 0x0000002a0c0c7208 */ /* 0x000fe40004000000 */
[----:B------:R-:W-:-:S06]  /*1030*/  FSEL R13, R13, R43, !P0 ;  /* 0x0000002b0d0d7208 */ /* 0x000fcc0004000000 */
[----:B------:R-:W-:Y:S01]  /*1040*/  DADD R16, RZ, -R12 ;  /* 0x00000000ff107229 */ /* 0x000fe2000000080c */
[----:B------:R-:W-:-:S09]  /*1050*/  LOP3.LUT P0, RZ, R4, 0x2, RZ, 0xc0, !PT ;  /* 0x0000000204ff7812 */ /* 0x000fd2000780c0ff */
[----:B------:R-:W-:Y:S02]  /*1060*/  FSEL R12, R12, R16, !P0 ;  /* 0x000000100c0c7208 */ /* 0x000fe40004000000 */
[----:B------:R-:W-:-:S06]  /*1070*/  FSEL R13, R13, R17, !P0 ;  /* 0x000000110d0d7208 */ /* 0x000fcc0004000000 */
[----:B------:R-:W-:Y:S01]  /*1080*/  DMUL R36, R36, R12 ;  /* 0x0000000c24247228 */ /* 0x000fe20000000000 */
[----:B------:R-:W-:Y:S01]  /*1090*/  BSSY.RECONVERGENT B0, `(.L_x_135) ;  /* 0x0000010000007945 */ /* 0x000fe20003800200 */
[----:B------:R-:W-:Y:S01]  /*10a0*/  DSETP.NEU.AND P3, PT, |R34|, +INF , PT ;  /* 0x7ff000002200742a */ /* 0x000fe20003f6d200 */
[----:B-----5:R-:W-:-:S04]  /*10b0*/  FMUL R7, R38, R7 ;  /* 0x0000000726077220 */ /* 0x020fc80000400000 */
[----:B--2---:R-:W-:Y:S02]  /*10c0*/  FMUL R4, R7, R14 ;  /* 0x0000000e07047220 */ /* 0x004fe40000400000 */
[----:B------:R-:W0:Y:S08]  /*10d0*/  F2F.F32.F64 R7, R36 ;  /* 0x0000002400077310 */ /* 0x000e300000301000 */
[----:B------:R-:W1:Y:S08]  /*10e0*/  MUFU.RCP R15, R4 ;  /* 0x00000004000f7308 */ /* 0x000e700000001000 */
[----:B0-----:R-:W0:Y:S01]  /*10f0*/  FCHK P0, R7, R4 ;  /* 0x0000000407007302 */ /* 0x001e220000000000 */
[----:B-1----:R-:W-:-:S04]  /*1100*/  FFMA R12, -R4, R15, 1 ;  /* 0x3f800000040c7423 */ /* 0x002fc8000000010f */
[----:B------:R-:W-:-:S04]  /*1110*/  FFMA R12, R15, R12, R15 ;  /* 0x0000000c0f0c7223 */ /* 0x000fc8000000000f */
[----:B------:R-:W-:-:S04]  /*1120*/  FFMA R13, R7, R12, RZ ;  /* 0x0000000c070d7223 */ /* 0x000fc800000000ff */
[----:B------:R-:W-:-:S04]  /*1130*/  FFMA R14, -R4, R13, R7 ;  /* 0x0000000d040e7223 */ /* 0x000fc80000000107 */
[----:B------:R-:W-:Y:S01]  /*1140*/  FFMA R13, R12, R14, R13 ;  /* 0x0000000e0c0d7223 */ /* 0x000fe2000000000d */
[----:B0-----:R-:W-:Y:S06]  /*1150*/  @!P0 BRA `(.L_x_136) ;  /* 0x00000000000c8947 */ /* 0x001fec0003800000 */
[----:B------:R-:W-:-:S07]  /*1160*/  MOV R12, 0x1180 ;  /* 0x00001180000c7802 */ /* 0x000fce0000000f00 */
[----:B------:R-:W-:Y:S05]  /*1170*/  CALL.REL.NOINC `($__internal_3_$__cuda_sm3x_div_rn_noftz_f32_slowpath) ;  /* 0x0000001000047944 */ /* 0x000fea0003c00000 */
[----:B------:R-:W-:-:S07]  /*1180*/  IMAD.MOV.U32 R13, RZ, RZ, R7 ;  /* 0x000000ffff0d7224 */ /* 0x000fce00078e0007 */
.L_x_136:
[----:B------:R-:W-:Y:S05]  /*1190*/  BSYNC.RECONVERGENT B0 ;  /* 0x0000000000007941 */ /* 0x000fea0003800200 */
.L_x_135:
[----:B------:R-:W-:Y:S01]  /*11a0*/  BSSY.RECONVERGENT B0, `(.L_x_137) ;  /* 0x0000019000007945 */ /* 0x000fe20003800200 */
[----:B------:R-:W-:Y:S01]  /*11b0*/  @!P3 DMUL R42, RZ, R34 ;  /* 0x00000022ff2ab228 */ /* 0x000fe20000000000 */
[----:B------:R-:W-:Y:S01]  /*11c0*/  FADD R2, R13, R2 ;  /* 0x000000020d027221 */ /* 0x000fe20000000000 */
[----:B------:R-:W-:Y:S01]  /*11d0*/  @!P3 IMAD.MOV.U32 R7, RZ, RZ, RZ ;  /* 0x000000ffff07b224 */ /* 0x000fe200078e00ff */
[----:B------:R-:W-:Y:S08]  /*11e0*/  @!P3 BRA `(.L_x_138) ;  /* 0x000000000050b947 */ /* 0x000ff00003800000 */
        /* <DEDUP_REMOVED lines=20> */
.L_x_138:
[----:B------:R-:W-:Y:S05]  /*1330*/  BSYNC.RECONVERGENT B0 ;  /* 0x0000000000007941 */ /* 0x000fea0003800200 */
.L_x_137:
        /* <DEDUP_REMOVED lines=12> */
[----:B------:R-:W-:-:S03]  /*1400*/  IMAD.MOV.U32 R34, RZ, RZ, 0x20fd8164 ;  /* 0x20fd8164ff227424 */ /* 0x000fc600078e00ff */
[----:B------:R-:W-:Y:S02]  /*1410*/  FSEL R35, -R35, 0.11223486810922622681, !P0 ;  /* 0x3de5db6523237808 */ /* 0x000fe40004000100 */
[----:B------:R-:W-:-:S06]  /*1420*/  FSEL R34, R34, -8.06006814911005101289e+34, !P0 ;  /* 0xf9785eba22227808 */ /* 0x000fcc0004000000 */
        /* <DEDUP_REMOVED lines=37> */
.L_x_140:
[----:B------:R-:W-:Y:S05]  /*1680*/  BSYNC.RECONVERGENT B0 ;  /* 0x0000000000007941 */ /* 0x000fea0003800200 */
.L_x_139:
        /* <DEDUP_REMOVED lines=13> */
[----:B------:R-:W-:Y:S01]  /*1760*/  DSETP.NEU.AND P1, PT, |R30|, +INF , PT ;  /* 0x7ff000001e00742a */ /* 0x000fe20003f2d200 */
[----:B------:R-:W-:Y:S01]  /*1770*/  UMOV UR11, 0x403f019b ;  /* 0x403f019b000b7882 */ /* 0x000fe20000000000 */
[----:B------:R-:W-:Y:S01]  /*1780*/  FSEL R33, -R33, 0.11223486810922622681, !P0 ;  /* 0x3de5db6521217808 */ /* 0x000fe20004000100 */
[----:B------:R-:W-:Y:S01]  /*1790*/  BSSY.RECONVERGENT B0, `(.L_x_141) ;  /* 0x0000029000007945 */ /* 0x000fe20003800200 */
[----:B------:R-:W-:-:S06]  /*17a0*/  FSEL R32, R32, -8.06006814911005101289e+34, !P0 ;  /* 0xf9785eba20207808 */ /* 0x000fcc0004000000 */
[----:B--2---:R-:W-:Y:S02]  /*17b0*/  DFMA R12, R36, R32, R12 ;  /* 0x00000020240c722b */ /* 0x004fe4000000000c */
[----:B------:R-:W-:-:S06]  /*17c0*/  DMUL R32, R34, UR10 ;  /* 0x0000000a22207c28 */ /* 0x000fcc0008000000 */
        /* <DEDUP_REMOVED lines=37> */
.L_x_142:
[----:B------:R-:W-:Y:S05]  /*1a20*/  BSYNC.RECONVERGENT B0 ;  /* 0x0000000000007941 */ /* 0x000fea0003800200 */
.L_x_141:
        /* <DEDUP_REMOVED lines=25> */
[----:B------:R-:W-:Y:S02]  /*1bc0*/  LOP3.LUT P0, RZ, R7, 0x2, RZ, 0xc0, !PT ;  /* 0x0000000207ff7812 */ /* 0x000fe4000780c0ff */
[----:B------:R-:W0:Y:S02]  /*1bd0*/  MUFU.RCP R7, R4 ;  /* 0x0000000400077308 */ /* 0x000e240000001000 */
[----:B------:R-:W-:-:S10]  /*1be0*/  DADD R12, RZ, -R14 ;  /* 0x00000000ff0c7229 */ /* 0x000fd4000000080e */
[----:B------:R-:W-:Y:S02]  /*1bf0*/  FSEL R12, R14, R12, !P0 ;  /* 0x0000000c0e0c7208 */ /* 0x000fe40004000000 */
[----:B------:R-:W-:-:S06]  /*1c00*/  FSEL R13, R15, R13, !P0 ;  /* 0x0000000d0f0d7208 */ /* 0x000fcc0004000000 */
[----:B------:R-:W-:Y:S01]  /*1c10*/  DMUL R32, R32, R12 ;  /* 0x0000000c20207228 */ /* 0x000fe20000000000 */
[----:B0-----:R-:W-:-:S04]  /*1c20*/  FFMA R12, -R4, R7, 1 ;  /* 0x3f800000040c7423 */ /* 0x001fc80000000107 */
[----:B------:R-:W-:-:S05]  /*1c30*/  FFMA R7, R7, R12, R7 ;  /* 0x0000000c07077223 */ /* 0x000fca0000000007 */
[----:B------:R-:W0:Y:S08]  /*1c40*/  F2F.F32.F64 R33, R32 ;  /* 0x0000002000217310 */ /* 0x000e300000301000 */
[----:B0-----:R-:W0:Y:S01]  /*1c50*/  FCHK P0, R33, R4 ;  /* 0x0000000421007302 */ /* 0x001e220000000000 */
[----:B------:R-:W-:-:S04]  /*1c60*/  FFMA R12, R7, R33, RZ ;  /* 0x00000021070c7223 */ /* 0x000fc800000000ff */
[----:B------:R-:W-:-:S04]  /*1c70*/  FFMA R13, -R4, R12, R33 ;  /* 0x0000000c040d7223 */ /* 0x000fc80000000121 */
[----:B------:R-:W-:Y:S01]  /*1c80*/  FFMA R7, R7, R13, R12 ;  /* 0x0000000d07077223 */ /* 0x000fe2000000000c */
[----:B0-----:R-:W-:Y:S06]  /*1c90*/  @!P0 BRA `(.L_x_144) ;  /* 0x00000000000c8947 */ /* 0x001fec0003800000 */
[----:B------:R-:W-:Y:S01]  /*1ca0*/  IMAD.MOV.U32 R7, RZ, RZ, R33 ;  /* 0x000000ffff077224 */ /* 0x000fe200078e0021 */
[----:B------:R-:W-:-:S07]  /*1cb0*/  MOV R12, 0x1cd0 ;  /* 0x00001cd0000c7802 */ /* 0x000fce0000000f00 */
[----:B------:R-:W-:Y:S05]  /*1cc0*/  CALL.REL.NOINC `($__internal_3_$__cuda_sm3x_div_rn_noftz_f32_slowpath) ;  /* 0x0000000400307944 */ /* 0x000fea0003c00000 */
.L_x_144:
[----:B------:R-:W-:Y:S05]  /*1cd0*/  BSYNC.RECONVERGENT B0 ;  /* 0x0000000000007941 */ /* 0x000fea0003800200 */
.L_x_143:
[----:B------:R0:W1:Y:S01]  /*1ce0*/  F2F.F64.F32 R12, R7 ;  /* 0x00000007000c7310 */ /* 0x0000620000201800 */
[----:B------:R-:W-:Y:S01]  /*1cf0*/  BSSY.RECONVERGENT B0, `(.L_x_145) ;  /* 0x0000003000007945 */ /* 0x000fe20003800200 */
[----:B------:R-:W-:-:S07]  /*1d00*/  MOV R4, 0x1d20 ;  /* 0x00001d2000047802 */ /* 0x000fce0000000f00 */
[----:B01----:R-:W-:Y:S05]  /*1d10*/  CALL.REL.NOINC `($_Z10MontecarloP17curandStateXORWOWP7pdfStepP8functionPfS5_$__internal_accurate_pow) ;  /* 0x0000000800b87944 */ /* 0x003fea0003c00000 */
[----:B------:R-:W-:Y:S05]  /*1d20*/  BSYNC.RECONVERGENT B0 ;  /* 0x0000000000007941 */ /* 0x000fea0003800200 */
.L_x_145:
[----:B------:R-:W-:Y:S01]  /*1d30*/  DADD R14, R12, 2 ;  /* 0x400000000c0e7429 */ /* 0x000fe20000000000 */
[----:B------:R-:W-:Y:S01]  /*1d40*/  FSETP.NEU.AND P0, PT, R7, RZ, PT ;  /* 0x000000ff0700720b */ /* 0x000fe20003f0d000 */
[----:B------:R-:W-:Y:S08]  /*1d50*/  BSSY.RECONVERGENT B0, `(.L_x_146) ;  /* 0x000000c000007945 */ /* 0x000ff00003800200 */
[----:B------:R-:W-:-:S02]  /*1d60*/  LOP3.LUT R14, R15, 0x7ff00000, RZ, 0xc0, !PT ;  /* 0x7ff000000f0e7812 */ /* 0x000fc400078ec0ff */
[----:B------:R-:W-:Y:S02]  /*1d70*/  FSEL R15, R18, RZ, P0 ;  /* 0x000000ff120f7208 */ /* 0x000fe40000000000 */
[----:B------:R-:W-:Y:S02]  /*1d80*/  ISETP.NE.AND P1, PT, R14, 0x7ff00000, PT ;  /* 0x7ff000000e00780c */ /* 0x000fe40003f25270 */
[----:B------:R-:W-:-:S11]  /*1d90*/  FSEL R14, R16, RZ, P0 ;  /* 0x000000ff100e7208 */ /* 0x000fd60000000000 */
[----:B------:R-:W-:Y:S05]  /*1da0*/  @P1 BRA `(.L_x_147) ;  /* 0x0000000000181947 */ /* 0x000fea0003800000 */
[----:B------:R-:W-:-:S13]  /*1db0*/  FSETP.NAN.AND P0, PT, R7, R7, PT ;  /* 0x000000070700720b */ /* 0x000fda0003f08000 */
[----:B------:R-:W-:Y:S01]  /*1dc0*/  @P0 DADD R14, R12, 2 ;  /* 0x400000000c0e0429 */ /* 0x000fe20000000000 */
[----:B------:R-:W-:Y:S10]  /*1dd0*/  @P0 BRA `(.L_x_147) ;  /* 0x00000000000c0947 */ /* 0x000ff40003800000 */
[----:B------:R-:W-:-:S14]  /*1de0*/  DSETP.NEU.AND P0, PT, |R12|, +INF , PT ;  /* 0x7ff000000c00742a */ /* 0x000fdc0003f0d200 */
[----:B------:R-:W-:Y:S02]  /*1df0*/  @!P0 IMAD.MOV.U32 R14, RZ, RZ, 0x0 ;  /* 0x00000000ff0e8424 */ /* 0x000fe400078e00ff */
[----:B------:R-:W-:-:S07]  /*1e00*/  @!P0 IMAD.MOV.U32 R15, RZ, RZ, 0x7ff00000 ;  /* 0x7ff00000ff0f8424 */ /* 0x000fce00078e00ff */
.L_x_147:
[----:B------:R-:W-:Y:S05]  /*1e10*/  BSYNC.RECONVERGENT B0 ;  /* 0x0000000000007941 */ /* 0x000fea0003800200 */
.L_x_146:
[----:B------:R-:W0:Y:S01]  /*1e20*/  F2F.F64.F32 R12, R24 ;  /* 0x00000018000c7310 */ /* 0x000e220000201800 */
[----:B------:R-:W-:Y:S01]  /*1e30*/  FSETP.NEU.AND P0, PT, R7, 1, PT ;  /* 0x3f8000000700780b */ /* 0x000fe20003f0d000 */
[----:B------:R-:W-:Y:S01]  /*1e40*/  UIADD3 UR6, UPT, UPT, UR6, 0x10974f, URZ ;  /* 0x0010974f06067890 */ /* 0x000fe2000fffe0ff */
[----:B------:R-:W-:Y:S02]  /*1e50*/  VIADD R10, R10, 0x10974f ;  /* 0x0010974f0a0a7836 */ /* 0x000fe40000000000 */
[----:B------:R-:W-:Y:S01]  /*1e60*/  FSEL R14, R14, RZ, P0 ;  /* 0x000000ff0e0e7208 */ /* 0x000fe20000000000 */
[----:B------:R-:W-:Y:S01]  /*1e70*/  UISETP.NE.AND UP0, UPT, UR6, 0x103ed2b0, UPT ;  /* 0x103ed2b00600788c */ /* 0x000fe2000bf05270 */
[----:B------:R-:W-:-:S06]  /*1e80*/  FSEL R15, R15, 1.875, P0 ;  /* 0x3ff000000f0f7808 */ /* 0x000fcc0000000000 */
[----:B0-----:R-:W-:-:S06]  /*1e90*/  DADD R12, R12, R14 ;  /* 0x000000000c0c7229 */ /* 0x001fcc000000000e */
[----:B------:R0:W1:Y:S01]  /*1ea0*/  F2F.F32.F64 R24, R12 ;  /* 0x0000000c00187310 */ /* 0x0000620000301000 */
[----:B------:R-:W-:Y:S05]  /*1eb0*/  BRA.U UP0, `(.L_x_148) ;  /* 0xffffffe100b07547 */ /* 0x000fea000b83ffff */
[----:B------:R-:W2:Y:S01]  /*1ec0*/  S2UR UR6, SR_CgaCtaId ;  /* 0x00000000000679c3 */ /* 0x000ea20000008800 */
[----:B------:R-:W-:Y:S01]  /*1ed0*/  UMOV UR4, 0x400 ;  /* 0x0000040000047882 */ /* 0x000fe20000000000 */
[----:B------:R-:W-:Y:S01]  /*1ee0*/  ISETP.GE.U32.AND P0, PT, R25, 0x2, PT ;  /* 0x000000021900780c */ /* 0x000fe20003f06070 */
[----:B------:R-:W-:Y:S02]  /*1ef0*/  UIADD3 UR5, UPT, UPT, UR4, 0x100, URZ ;  /* 0x0000010004057890 */ /* 0x000fe4000fffe0ff */
[----:B--2---:R-:W-:Y:S02]  /*1f00*/  ULEA UR4, UR6, UR4, 0x18 ;  /* 0x0000000406047291 */ /* 0x004fe4000f8ec0ff */
[----:B------:R-:W-:-:S04]  /*1f10*/  ULEA UR5, UR6, UR5, 0x18 ;  /* 0x0000000506057291 */ /* 0x000fc8000f8ec0ff */
[C---:B------:R-:W-:Y:S02]  /*1f20*/  LEA R5, R0.reuse, UR4, 0x2 ;  /* 0x0000000400057c11 */ /* 0x040fe4000f8e10ff */
[----:B------:R-:W-:-:S03]  /*1f30*/  LEA R7, R0, UR5, 0x2 ;  /* 0x0000000500077c11 */ /* 0x000fc6000f8e10ff */
[----:B------:R2:W-:Y:S04]  /*1f40*/  STS [R5], R2 ;  /* 0x0000000205007388 */ /* 0x0005e80000000800 */
[----:B-1----:R2:W-:Y:S01]  /*1f50*/  STS [R7], R24 ;  /* 0x0000001807007388 */ /* 0x0025e20000000800 */
[----:B------:R-:W-:Y:S06]  /*1f60*/  BAR.SYNC.DEFER_BLOCKING 0x0 ;  /* 0x0000000000007b1d */ /* 0x000fec0000010000 */
[----:B------:R-:W-:Y:S05]  /*1f70*/  @!P0 BRA `(.L_x_149) ;  /* 0x00000000004c8947 */ /* 0x000fea0003800000 */
.L_x_152:
[----:B------:R-:W-:Y:S01]  /*1f80*/  SHF.R.U32.HI R10, RZ, 0x1, R25 ;  /* 0x00000001ff0a7819 */ /* 0x000fe20000011619 */
[----:B------:R-:W-:Y:S03]  /*1f90*/  BSSY.RECONVERGENT B0, `(.L_x_150) ;  /* 0x000000d000007945 */ /* 0x000fe60003800200 */
[----:B------:R-:W-:-:S13]  /*1fa0*/  ISETP.GE.U32.AND P0, PT, R0, R10, PT ;  /* 0x0000000a0000720c */ /* 0x000fda0003f06070 */
[----:B-1----:R-:W-:Y:S05]  /*1fb0*/  @P0 BRA `(.L_x_151) ;  /* 0x0000000000280947 */ /* 0x002fea0003800000 */
[C---:B--2---:R-:W-:Y:S01]  /*1fc0*/  IMAD R2, R10.reuse, 0x4, R5 ;  /* 0x000000040a027824 */ /* 0x044fe200078e0205 */
[----:B------:R-:W-:Y:S01]  /*1fd0*/  LDS R9, [R5] ;  /* 0x0000000005097984 */ /* 0x000fe20000000800 */
[----:B------:R-:W-:-:S04]  /*1fe0*/  IMAD R6, R10, 0x4, R7 ;  /* 0x000000040a067824 */ /* 0x000fc800078e0207 */
[----:B------:R-:W1:Y:S02]  /*1ff0*/  LDS R2, [R2] ;  /* 0x0000000002027984 */ /* 0x000e640000000800 */
[----:B-1----:R-:W-:-:S05]  /*2000*/  FADD R4, R2, R9 ;  /* 0x0000000902047221 */ /* 0x002fca0000000000 */
[----:B------:R-:W-:Y:S04]  /*2010*/  STS [R5], R4 ;  /* 0x0000000405007388 */ /* 0x000fe80000000800 */
[----:B------:R-:W-:Y:S04]  /*2020*/  LDS R6, [R6] ;  /* 0x0000000006067984 */ /* 0x000fe80000000800 */
[----:B------:R-:W1:Y:S02]  /*2030*/  LDS R9, [R7] ;  /* 0x0000000007097984 */ /* 0x000e640000000800 */
[----:B-1----:R-:W-:-:S05]  /*2040*/  FADD R8, R6, R9 ;  /* 0x0000000906087221 */ /* 0x002fca0000000000 */
[----:B------:R1:W-:Y:S02]  /*2050*/  STS [R7], R8 ;  /* 0x0000000807007388 */ /* 0x0003e40000000800 */
.L_x_151:
[----:B------:R-:W-:Y:S05]  /*2060*/  BSYNC.RECONVERGENT B0 ;  /* 0x0000000000007941 */ /* 0x000fea0003800200 */
.L_x_150:
[----:B------:R-:W-:Y:S01]  /*2070*/  BAR.SYNC.DEFER_BLOCKING 0x0 ;  /* 0x0000000000007b1d */ /* 0x000fe20000010000 */
[----:B------:R-:W-:Y:S01]  /*2080*/  ISETP.GT.U32.AND P0, PT, R25, 0x3, PT ;  /* 0x000000031900780c */ /* 0x000fe20003f04070 */
[----:B------:R-:W-:-:S12]  /*2090*/  IMAD.MOV.U32 R25, RZ, RZ, R10 ;  /* 0x000000ffff197224 */ /* 0x000fd800078e000a */
[----:B------:R-:W-:Y:S05]  /*20a0*/  @P0 BRA `(.L_x_152) ;  /* 0xfffffffc00b40947 */ /* 0x000fea000383ffff */
.L_x_149:
[----:B------:R-:W-:-:S13]  /*20b0*/  ISETP.NE.AND P0, PT, R0, RZ, PT ;  /* 0x000000ff0000720c */ /* 0x000fda0003f05270 */
[----:B------:R-:W-:Y:S05]  /*20c0*/  @P0 EXIT ;  /* 0x000000000000094d */ /* 0x000fea0003800000 */
[----:B------:R-:W3:Y:S01]  /*20d0*/  S2UR UR5, SR_CgaCtaId ;  /* 0x00000000000579c3 */ /* 0x000ee20000008800 */
[----:B------:R-:W-:-:S07]  /*20e0*/  UMOV UR4, 0x400 ;  /* 0x0000040000047882 */ /* 0x000fce0000000000 */
[----:B--2---:R-:W2:Y:S08]  /*20f0*/  LDC.64 R4, c[0x0][0x398] ;  /* 0x0000e600ff047b82 */ /* 0x004eb00000000a00 */
[----:B-1----:R-:W1:Y:S01]  /*2100*/  LDC.64 R6, c[0x0][0x3a0] ;  /* 0x0000e800ff067b82 */ /* 0x002e620000000a00 */
[----:B---3--:R-:W-:Y:S01]  /*2110*/  ULEA UR4, UR5, UR4, 0x18 ;  /* 0x0000000405047291 */ /* 0x008fe2000f8ec0ff */
[----:B--2---:R-:W-:-:S08]  /*2120*/  IMAD.WIDE.U32 R4, R3, 0x4, R4 ;  /* 0x0000000403047825 */ /* 0x004fd000078e0004 */
[----:B------:R-:W2:Y:S04]  /*2130*/  LDS R9, [UR4] ;  /* 0x00000004ff097984 */ /* 0x000ea80008000800 */
[----:B------:R-:W3:Y:S01]  /*2140*/  LDS R11, [UR4+0x100] ;  /* 0x00010004ff0b7984 */ /* 0x000ee20008000800 */
[----:B-1----:R-:W-:-:S03]  /*2150*/  IMAD.WIDE.U32 R2, R3, 0x4, R6 ;  /* 0x0000000403027825 */ /* 0x002fc600078e0006 */
[----:B--2---:R-:W-:Y:S04]  /*2160*/  STG.E desc[UR8][R4.64], R9 ;  /* 0x0000000904007986 */ /* 0x004fe8000c101908 */
[----:B---3--:R-:W-:Y:S01]  /*2170*/  STG.E desc[UR8][R2.64], R11 ;  /* 0x0000000b02007986 */ /* 0x008fe2000c101908 */
[----:B------:R-:W-:Y:S05]  /*2180*/  EXIT ;  /* 0x000000000000794d */ /* 0x000fea0003800000 */
        .weak           $__internal_3_$__cuda_sm3x_div_rn_noftz_f32_slowpath
        .type           $__internal_3_$__cuda_sm3x_div_rn_noftz_f32_slowpath,@function
        .size           $__internal_3_$__cuda_sm3x_div_rn_noftz_f32_slowpath,($_Z10MontecarloP17curandStateXORWOWP7pdfStepP8functionPfS5_$__internal_accurate_pow - $__internal_3_$__cuda_sm3x_div_rn_noftz_f32_slowpath)
$__internal_3_$__cuda_sm3x_div_rn_noftz_f32_slowpath:
[--C-:B------:R-:W-:Y:S01]  /*2190*/  SHF.R.U32.HI R14, RZ, 0x17, R4.reuse ;  /* 0x00000017ff0e7819 */ /* 0x100fe20000011604 */
[----:B------:R-:W-:Y:S01]  /*21a0*/  BSSY.RECONVERGENT B1, `(.L_x_153) ;  /* 0x0000063000017945 */ /* 0x000fe20003800200 */
[----:B------:R-:W-:Y:S01]  /*21b0*/  SHF.R.U32.HI R13, RZ, 0x17, R7 ;  /* 0x00000017ff0d7819 */ /* 0x000fe20000011607 */
[----:B------:R-:W-:Y:S01]  /*21c0*/  IMAD.MOV.U32 R16, RZ, RZ, R4 ;  /* 0x000000ffff107224 */ /* 0x000fe200078e0004 */
        /* <DEDUP_REMOVED lines=31> */
.L_x_154:
[----:B------:R-:W-:Y:S01]  /*23c0*/  LEA R15, R14, 0xc0800000, 0x17 ;  /* 0xc08000000e0f7811 */ /* 0x000fe200078eb8ff */
[----:B------:R-:W-:Y:S04]  /*23d0*/  BSSY.RECONVERGENT B2, `(.L_x_159) ;  /* 0x0000036000027945 */ /* 0x000fe80003800200 */
[----:B------:R-:W-:Y:S02]  /*23e0*/  IMAD.IADD R16, R16, 0x1, -R15 ;  /* 0x0000000110107824 */ /* 0x000fe400078e0a0f */
[----:B------:R-:W-:Y:S02]  /*23f0*/  VIADD R15, R19, 0xffffff81 ;  /* 0xffffff81130f7836 */ /* 0x000fe40000000000 */
[----:B------:R0:W1:Y:S01]  /*2400*/  MUFU.RCP R17, R16 ;  /* 0x0000001000117308 */ /* 0x0000620000001000 */
[----:B------:R-:W-:Y:S01]  /*2410*/  FADD.FTZ R18, -R16, -RZ ;  /* 0x800000ff10127221 */ /* 0x000fe20000010100 */
[C---:B------:R-:W-:Y:S01]  /*2420*/  IMAD R7, R15.reuse, -0x800000, R7 ;  /* 0xff8000000f077824 */ /* 0x040fe200078e0207 */
[----:B0-----:R-:W-:-:S05]  /*2430*/  IADD3 R16, PT, PT, R15, 0x7f, -R14 ;  /* 0x0000007f0f107810 */ /* 0x001fca0007ffe80e */
[----:B------:R-:W-:Y:S02]  /*2440*/  IMAD.IADD R16, R16, 0x1, R13 ;  /* 0x0000000110107824 */ /* 0x000fe400078e020d */
[----:B-1----:R-:W-:-:S04]  /*2450*/  FFMA R20, R17, R18, 1 ;  /* 0x3f80000011147423 */ /* 0x002fc80000000012 */
        /* <DEDUP_REMOVED lines=41> */
.L_x_161:
[----:B------:R-:W-:-:S04]  /*26f0*/  LOP3.LUT R7, R7, 0x80000000, RZ, 0xc0, !PT ;  /* 0x8000000007077812 */ /* 0x000fc800078ec0ff */
[----:B------:R-:W-:Y:S01]  /*2700*/  LOP3.LUT R7, R7, 0x7f800000, RZ, 0xfc, !PT ;  /* 0x7f80000007077812 */ /* 0x000fe200078efcff */
[----:B------:R-:W-:Y:S06]  /*2710*/  BRA `(.L_x_162) ;  /* 0x0000000000047947 */ /* 0x000fec0003800000 */
.L_x_160:
[----:B------:R-:W-:-:S07]  /*2720*/  IMAD R7, R16, 0x800000, R7 ;  /* 0x0080000010077824 */ /* 0x000fce00078e0207 */
.L_x_162:
[----:B------:R-:W-:Y:S05]  /*2730*/  BSYNC.RECONVERGENT B2 ;  /* 0x0000000000027941 */ /* 0x000fea0003800200 */
.L_x_159:
[----:B------:R-:W-:Y:S05]  /*2740*/  BRA `(.L_x_163) ;  /* 0x0000000000207947 */ /* 0x000fea0003800000 */
.L_x_158:
[----:B------:R-:W-:-:S04]  /*2750*/  LOP3.LUT R7, R16, 0x80000000, R7, 0x48, !PT ;  /* 0x8000000010077812 */ /* 0x000fc800078e4807 */
[----:B------:R-:W-:Y:S01]  /*2760*/  LOP3.LUT R7, R7, 0x7f800000, RZ, 0xfc, !PT ;  /* 0x7f80000007077812 */ /* 0x000fe200078efcff */
[----:B------:R-:W-:Y:S06]  /*2770*/  BRA `(.L_x_163) ;  /* 0x0000000000147947 */ /* 0x000fec0003800000 */
.L_x_157:
[----:B------:R-:W-:Y:S01]  /*2780*/  LOP3.LUT R7, R16, 0x80000000, R7, 0x48, !PT ;  /* 0x8000000010077812 */ /* 0x000fe200078e4807 */
[----:B------:R-:W-:Y:S06]  /*2790*/  BRA `(.L_x_163) ;  /* 0x00000000000c7947 */ /* 0x000fec0003800000 */
.L_x_156:
[----:B------:R-:W0:Y:S01]  /*27a0*/  MUFU.RSQ R7, -QNAN ;  /* 0xffc0000000077908 */ /* 0x000e220000001400 */
[----:B------:R-:W-:Y:S05]  /*27b0*/  BRA `(.L_x_163) ;  /* 0x0000000000047947 */ /* 0x000fea0003800000 */
.L_x_155:
[----:B------:R-:W-:-:S07]  /*27c0*/  FADD.FTZ R7, R7, R4 ;  /* 0x0000000407077221 */ /* 0x000fce0000010000 */
.L_x_163:
[----:B------:R-:W-:Y:S05]  /*27d0*/  BSYNC.RECONVERGENT B1 ;  /* 0x0000000000017941 */ /* 0x000fea0003800200 */
.L_x_153:
[----:B------:R-:W-:-:S04]  /*27e0*/  IMAD.MOV.U32 R13, RZ, RZ, 0x0 ;  /* 0x00000000ff0d7424 */ /* 0x000fc800078e00ff */
[----:B0-----:R-:W-:Y:S05]  /*27f0*/  RET.REL.NODEC R12 `(_Z10MontecarloP17curandStateXORWOWP7pdfStepP8functionPfS5_) ;  /* 0xffffffd80c007950 */ /* 0x001fea0003c3ffff */
        .type           $_Z10MontecarloP17curandStateXORWOWP7pdfStepP8functionPfS5_$__internal_accurate_pow,@function
        .size           $_Z10MontecarloP17curandStateXORWOWP7pdfStepP8functionPfS5_$__internal_accurate_pow,($_Z10MontecarloP17curandStateXORWOWP7pdfStepP8functionPfS5_$__internal_trig_reduction_slowpathd - $_Z10MontecarloP17curandStateXORWOWP7pdfStepP8functionPfS5_$__internal_accurate_pow)
$_Z10MontecarloP17curandStateXORWOWP7pdfStepP8functionPfS5_$__internal_accurate_pow:
[----:B------:R-:W-:Y:S01]  /*2800*/  DADD R14, -RZ, |R12| ;  /* 0x00000000ff0e7229 */ /* 0x000fe2000000050c */
[----:B------:R-:W-:Y:S01]  /*2810*/  IMAD.MOV.U32 R32, RZ, RZ, RZ ;  /* 0x000000ffff207224 */ /* 0x000fe200078e00ff */
[----:B------:R-:W-:Y:S01]  /*2820*/  UMOV UR10, 0x7d2cafe2 ;  /* 0x7d2cafe2000a7882 */ /* 0x000fe20000000000 */
[----:B------:R-:W-:Y:S01]  /*2830*/  UMOV UR11, 0x3eb0f5ff ;  /* 0x3eb0f5ff000b7882 */ /* 0x000fe20000000000 */
[----:B------:R-:W-:Y:S01]  /*2840*/  UMOV UR12, 0x3b39803f ;  /* 0x3b39803f000c7882 */ /* 0x000fe20000000000 */
[----:B------:R-:W-:-:S05]  /*2850*/  UMOV UR13, 0x3c7abc9e ;  /* 0x3c7abc9e000d7882 */ /* 0x000fca0000000000 */
        /* <DEDUP_REMOVED lines=10> */
[----:B------:R-:W-:-:S13]  /*2900*/  ISETP.GE.U32.AND P1, PT, R23, 0x3ff6a09f, PT ;  /* 0x3ff6a09f1700780c */ /* 0x000fda0003f26070 */
[----:B------:R-:W-:-:S04]  /*2910*/  @P1 VIADD R17, R23, 0xfff00000 ;  /* 0xfff0000017111836 */ /* 0x000fc80000000000 */
[----:B------:R-:W-:-:S06]  /*2920*/  @P1 IMAD.MOV.U32 R23, RZ, RZ, R17 ;  /* 0x000000ffff171224 */ /* 0x000fcc00078e0011 */
[C---:B------:R-:W-:Y:S02]  /*2930*/  DADD R16, R22.reuse, 1 ;  /* 0x3ff0000016107429 */ /* 0x040fe40000000000 */
[----:B------:R-:W-:-:S04]  /*2940*/  DADD R22, R22, -1 ;  /* 0xbff0000016167429 */ /* 0x000fc80000000000 */
[----:B------:R-:W0:Y:S02]  /*2950*/  MUFU.RCP64H R33, R17 ;  /* 0x0000001100217308 */ /* 0x000e240000001800 */
[----:B0-----:R-:W-:-:S08]  /*2960*/  DFMA R18, -R16, R32, 1 ;  /* 0x3ff000001012742b */ /* 0x001fd00000000120 */
[----:B------:R-:W-:-:S08]  /*2970*/  DFMA R18, R18, R18, R18 ;  /* 0x000000121212722b */ /* 0x000fd00000000012 */
[----:B------:R-:W-:Y:S01]  /*2980*/  DFMA R32, R32, R18, R32 ;  /* 0x000000122020722b */ /* 0x000fe20000000020 */
[----:B------:R-:W-:Y:S02]  /*2990*/  IMAD.MOV.U32 R18, RZ, RZ, 0x41ad3b5a ;  /* 0x41ad3b5aff127424 */ /* 0x000fe400078e00ff */
[----:B------:R-:W-:-:S05]  /*29a0*/  IMAD.MOV.U32 R19, RZ, RZ, 0x3ed0f5d2 ;  /* 0x3ed0f5d2ff137424 */ /* 0x000fca00078e00ff */
[----:B------:R-:W-:-:S08]  /*29b0*/  DMUL R38, R22, R32 ;  /* 0x0000002016267228 */ /* 0x000fd00000000000 */
[----:B------:R-:W-:-:S08]  /*29c0*/  DFMA R38, R22, R32, R38 ;  /* 0x000000201626722b */ /* 0x000fd00000000026 */
[CC--:B------:R-:W-:Y:S02]  /*29d0*/  DMUL R30, R38.reuse, R38.reuse ;  /* 0x00000026261e7228 */ /* 0x0c0fe40000000000 */
[----:B------:R-:W-:-:S06]  /*29e0*/  DMUL R36, R38, R38 ;  /* 0x0000002626247228 */ /* 0x000fcc0000000000 */
[----:B------:R-:W-:Y:S01]  /*29f0*/  DFMA R16, R30, UR10, R18 ;  /* 0x0000000a1e107c2b */ /* 0x000fe20008000012 */
[----:B------:R-:W-:Y:S01]  /*2a00*/  UMOV UR10, 0x75488a3f ;  /* 0x75488a3f000a7882 */ /* 0x000fe20000000000 */
[----:B------:R-:W-:Y:S01]  /*2a10*/  UMOV UR11, 0x3ef3b20a ;  /* 0x3ef3b20a000b7882 */ /* 0x000fe20000000000 */
[----:B------:R-:W-:-:S05]  /*2a20*/  DADD R18, R22, -R38 ;  /* 0x0000000016127229 */ /* 0x000fca0000000826 */
[----:B------:R-:W-:Y:S01]  /*2a30*/  DFMA R16, R30, R16, UR10 ;  /* 0x0000000a1e107e2b */ /* 0x000fe20008000010 */
[----:B------:R-:W-:Y:S01]  /*2a40*/  UMOV UR10, 0xe4faecd5 ;  /* 0xe4faecd5000a7882 */ /* 0x000fe20000000000 */
[----:B------:R-:W-:Y:S01]  /*2a50*/  UMOV UR11, 0x3f1745cd ;  /* 0x3f1745cd000b7882 */ /* 0x000fe20000000000 */
[----:B------:R-:W-:-:S05]  /*2a60*/  DADD R18, R18, R18 ;  /* 0x0000000012127229 */ /* 0x000fca0000000012 */
[----:B------:R-:W-:Y:S01]  /*2a70*/  DFMA R16, R30, R16, UR10 ;  /* 0x0000000a1e107e2b */ /* 0x000fe20008000010 */
[----:B------:R-:W-:Y:S01]  /*2a80*/  UMOV UR10, 0x258a578b ;  /* 0x258a578b000a7882 */ /* 0x000fe20000000000 */
[----:B------:R-:W-:Y:S01]  /*2a90*/  UMOV UR11, 0x3f3c71c7 ;  /* 0x3f3c71c7000b7882 */ /* 0x000fe20000000000 */
[----:B------:R-:W-:-:S05]  /*2aa0*/  DFMA R18, R22, -R38, R18 ;  /* 0x800000261612722b */ /* 0x000fca0000000012 */
[----:B------:R-:W-:Y:S01]  /*2ab0*/  DFMA R16, R30, R16, UR10 ;  /* 0x0000000a1e107e2b */ /* 0x000fe20008000010 */
[----:B------:R-:W-:Y:S01]  /*2ac0*/  UMOV UR10, 0x9242b910 ;  /* 0x9242b910000a7882 */ /* 0x000fe20000000000 */
[----:B------:R-:W-:Y:S01]  /*2ad0*/  UMOV UR11, 0x3f624924 ;  /* 0x3f624924000b7882 */ /* 0x000fe20000000000 */
[----:B------:R-:W-:Y:S02]  /*2ae0*/  DMUL R18, R32, R18 ;  /* 0x0000001220127228 */ /* 0x000fe40000000000 */
[----:B------:R-:W-:-:S03]  /*2af0*/  DFMA R32, R38, R38, -R36 ;  /* 0x000000262620722b */ /* 0x000fc60000000824 */
[----:B------:R-:W-:Y:S01]  /*2b00*/  DFMA R20, R30, R16, UR10 ;  /* 0x0000000a1e147e2b */ /* 0x000fe20008000010 */
[----:B------:R-:W-:Y:S01]  /*2b10*/  UMOV UR10, 0x99999dfb ;  /* 0x99999dfb000a7882 */ /* 0x000fe20000000000 */
[----:B------:R-:W-:-:S06]  /*2b20*/  UMOV UR11, 0x3f899999 ;  /* 0x3f899999000b7882 */ /* 0x000fcc0000000000 */
        /* <DEDUP_REMOVED lines=8> */
[----:B------:R-:W-:Y:S01]  /*2bb0*/  DMUL R20, R38, R36 ;  /* 0x0000002426147228 */ /* 0x000fe20000000000 */
[----:B------:R-:W-:Y:S02]  /*2bc0*/  VIADD R31, R19, 0x100000 ;  /* 0x00100000131f7836 */ /* 0x000fe40000000000 */
[----:B------:R-:W-:-:S03]  /*2bd0*/  IMAD.MOV.U32 R30, RZ, RZ, R18 ;  /* 0x000000ffff1e7224 */ /* 0x000fc600078e0012 */
[----:B------:R-:W-:Y:S01]  /*2be0*/  DADD R22, R22, -UR10 ;  /* 0x8000000a16167e29 */ /* 0x000fe20008000000 */
[----:B------:R-:W-:Y:S01]  /*2bf0*/  UMOV UR10, 0x80000000 ;  /* 0x80000000000a7882 */ /* 0x000fe20000000000 */
[C---:B------:R-:W-:Y:S01]  /*2c00*/  DFMA R34, R38.reuse, R36, -R20 ;  /* 0x000000242622722b */ /* 0x040fe20000000814 */
[----:B------:R-:W-:Y:S01]  /*2c10*/  UMOV UR11, 0x43300000 ;  /* 0x43300000000b7882 */ /* 0x000fe20000000000 */
[----:B------:R-:W-:-:S04]  /*2c20*/  DFMA R30, R38, R30, R32 ;  /* 0x0000001e261e722b */ /* 0x000fc80000000020 */
[----:B------:R-:W-:Y:S02]  /*2c30*/  DADD R32, R16, R22 ;  /* 0x0000000010207229 */ /* 0x000fe40000000016 */
[----:B------:R-:W-:-:S06]  /*2c40*/  DFMA R34, R18, R36, R34 ;  /* 0x000000241222722b */ /* 0x000fcc0000000022 */
[----:B------:R-:W-:Y:S02]  /*2c50*/  DMUL R36, R32, R20 ;  /* 0x0000001420247228 */ /* 0x000fe40000000000 */
[----:B------:R-:W-:Y:S02]  /*2c60*/  DFMA R30, R38, R30, R34 ;  /* 0x0000001e261e722b */ /* 0x000fe40000000022 */
[----:B------:R-:W-:-:S04]  /*2c70*/  DADD R34, R16, -R32 ;  /* 0x0000000010227229 */ /* 0x000fc80000000820 */
[----:B------:R-:W-:-:S04]  /*2c80*/  DFMA R16, R32, R20, -R36 ;  /* 0x000000142010722b */ /* 0x000fc80000000824 */
[----:B------:R-:W-:-:S04]  /*2c90*/  DADD R34, R22, R34 ;  /* 0x0000000016227229 */ /* 0x000fc80000000022 */
[----:B------:R-:W-:-:S08]  /*2ca0*/  DFMA R16, R32, R30, R16 ;  /* 0x0000001e2010722b */ /* 0x000fd00000000010 */
[----:B------:R-:W-:-:S08]  /*2cb0*/  DFMA R34, R34, R20, R16 ;  /* 0x000000142222722b */ /* 0x000fd00000000010 */
[----:B------:R-:W-:-:S08]  /*2cc0*/  DADD R16, R36, R34 ;  /* 0x0000000024107229 */ /* 0x000fd00000000022 */
[--C-:B------:R-:W-:Y:S02]  /*2cd0*/  DADD R20, R38, R16.reuse ;  /* 0x0000000026147229 */ /* 0x100fe40000000010 */
[----:B------:R-:W-:-:S06]  /*2ce0*/  DADD R36, R36, -R16 ;  /* 0x0000000024247229 */ /* 0x000fcc0000000810 */
[----:B------:R-:W-:Y:S02]  /*2cf0*/  DADD R38, R38, -R20 ;  /* 0x0000000026267229 */ /* 0x000fe40000000814 */
[----:B------:R-:W-:-:S06]  /*2d00*/  DADD R36, R34, R36 ;  /* 0x0000000022247229 */ /* 0x000fcc0000000024 */
[----:B------:R-:W-:Y:S01]  /*2d10*/  DADD R38, R16, R38 ;  /* 0x0000000010267229 */ /* 0x000fe20000000026 */
[C---:B------:R-:W-:Y:S02]  /*2d20*/  VIADD R16, R14.reuse, 0xfffffc01 ;  /* 0xfffffc010e107836 */ /* 0x040fe40000000000 */
[----:B------:R-:W-:Y:S02]  /*2d30*/  @P1 VIADD R16, R14, 0xfffffc02 ;  /* 0xfffffc020e101836 */ /* 0x000fe40000000000 */
[----:B------:R-:W-:-:S03]  /*2d40*/  IMAD.MOV.U32 R17, RZ, RZ, 0x43300000 ;  /* 0x43300000ff117424 */ /* 0x000fc600078e00ff */
[----:B------:R-:W-:Y:S01]  /*2d50*/  DADD R22, R36, R38 ;  /* 0x0000000024167229 */ /* 0x000fe20000000026 */
[----:B------:R-:W-:-:S06]  /*2d60*/  LOP3.LUT R16, R16, 0x80000000, RZ, 0x3c, !PT ;  /* 0x8000000010107812 */ /* 0x000fcc00078e3cff */
[----:B------:R-:W-:Y:S01]  /*2d70*/  DADD R16, R16, -UR10 ;  /* 0x8000000a10107e29 */ /* 0x000fe20008000000 */
[----:B------:R-:W-:Y:S01]  /*2d80*/  UMOV UR10, 0xfefa39ef ;  /* 0xfefa39ef000a7882 */ /* 0x000fe20000000000 */
[----:B------:R-:W-:Y:S01]  /*2d90*/  DADD R22, R18, R22 ;  /* 0x0000000012167229 */ /* 0x000fe20000000016 */
[----:B------:R-:W-:-:S07]  /*2da0*/  UMOV UR11, 0x3fe62e42 ;  /* 0x3fe62e42000b7882 */ /* 0x000fce0000000000 */
        /* <DEDUP_REMOVED lines=12> */
[----:B------:R-:W-:-:S08]  /*2e70*/  DFMA R22, R16, 2, -R18 ;  /* 0x400000001016782b */ /* 0x000fd00000000812 */
[----:B------:R-:W-:Y:S01]  /*2e80*/  DFMA R22, R14, 2, R22 ;  /* 0x400000000e16782b */ /* 0x000fe20000000016 */
[----:B------:R-:W-:Y:S02]  /*2e90*/  IMAD.MOV.U32 R14, RZ, RZ, 0x652b82fe ;  /* 0x652b82feff0e7424 */ /* 0x000fe400078e00ff */
[----:B------:R-:W-:-:S05]  /*2ea0*/  IMAD.MOV.U32 R15, RZ, RZ, 0x3ff71547 ;  /* 0x3ff71547ff0f7424 */ /* 0x000fca00078e00ff */
        /* <DEDUP_REMOVED lines=48> */
[----:B------:R-:W-:Y:S02]  /*31b0*/  @!P1 LEA.HI R15, R14, R14, RZ, 0x1 ;  /* 0x0000000e0e0f9211 */ /* 0x000fe400078f08ff */
[----:B------:R-:W-:Y:S02]  /*31c0*/  FSEL R19, R19, RZ, P0 ;  /* 0x000000ff13137208 */ /* 0x000fe40000000000 */
[----:B------:R-:W-:-:S05]  /*31d0*/  @!P1 SHF.R.S32.HI R15, RZ, 0x1, R15 ;  /* 0x00000001ff0f9819 */ /* 0x000fca000001140f */
[----:B------:R-:W-:Y:S02]  /*31e0*/  @!P1 IMAD.IADD R14, R14, 0x1, -R15 ;  /* 0x000000010e0e9824 */ /* 0x000fe400078e0a0f */
[----:B------:R-:W-:-:S03]  /*31f0*/  @!P1 IMAD R21, R15, 0x100000, R21 ;  /* 0x001000000f159824 */ /* 0x000fc600078e0215 */
[----:B------:R-:W-:Y:S01]  /*3200*/  @!P1 LEA R15, R14, 0x3ff00000, 0x14 ;  /* 0x3ff000000e0f9811 */ /* 0x000fe200078ea0ff */
[----:B------:R-:W-:-:S06]  /*3210*/  @!P1 IMAD.MOV.U32 R14, RZ, RZ, RZ ;  /* 0x000000ffff0e9224 */ /* 0x000fcc00078e00ff */
[----:B------:R-:W-:-:S11]  /*3220*/  @!P1 DMUL R18, R20, R14 ;  /* 0x0000000e14129228 */ /* 0x000fd60000000000 */
.L_x_164:
[----:B------:R-:W-:Y:S01]  /*3230*/  DFMA R22, R22, R18, R18 ;  /* 0x000000121616722b */ /* 0x000fe20000000012 */
[----:B------:R-:W-:Y:S01]  /*3240*/  IMAD.MOV.U32 R14, RZ, RZ, R4 ;  /* 0x000000ffff0e7224 */ /* 0x000fe200078e0004 */
[----:B------:R-:W-:Y:S01]  /*3250*/  DSETP.NEU.AND P0, PT, |R18|, +INF , PT ;  /* 0x7ff000001200742a */ /* 0x000fe20003f0d200 */
[----:B------:R-:W-:-:S07]  /*3260*/  IMAD.MOV.U32 R15, RZ, RZ, 0x0 ;  /* 0x00000000ff0f7424 */ /* 0x000fce00078e00ff */
[----:B------:R-:W-:Y:S02]  /*3270*/  FSEL R16, R18, R22, !P0 ;  /* 0x0000001612107208 */ /* 0x000fe40004000000 */
[----:B------:R-:W-:Y:S01]  /*3280*/  FSEL R18, R19, R23, !P0 ;  /* 0x0000001713127208 */ /* 0x000fe20004000000 */
[----:B------:R-:W-:Y:S06]  /*3290*/  RET.REL.NODEC R14 `(_Z10MontecarloP17curandStateXORWOWP7pdfStepP8functionPfS5_) ;  /* 0xffffffcc0e587950 */ /* 0x000fec0003c3ffff */
        .type           $_Z10MontecarloP17curandStateXORWOWP7pdfStepP8functionPfS5_$__internal_trig_reduction_slowpathd,@function
        .size           $_Z10MontecarloP17curandStateXORWOWP7pdfStepP8functionPfS5_$__internal_trig_reduction_slowpathd,(.L_x_193 - $_Z10MontecarloP17curandStateXORWOWP7pdfStepP8functionPfS5_$__internal_trig_reduction_slowpathd)
$_Z10MontecarloP17curandStateXORWOWP7pdfStepP8functionPfS5_$__internal_trig_reduction_slowpathd:
        /* <DEDUP_REMOVED lines=19> */
[----:B------:R-:W-:Y:S01]  /*33d0*/  IMAD.SHL.U32 R13, R42, 0x800, RZ ;  /* 0x000008002a0d7824 */ /* 0x000fe200078e00ff */
[----:B------:R-:W-:Y:S01]  /*33e0*/  IADD3 R21, PT, PT, RZ, -R7, -R14 ;  /* 0x80000007ff157210 */ /* 0x000fe20007ffe80e */
[----:B------:R-:W-:Y:S01]  /*33f0*/  IMAD.MOV.U32 R15, RZ, RZ, RZ ;  /* 0x000000ffff0f7224 */ /* 0x000fe200078e00ff */
[----:B------:R-:W-:Y:S02]  /*3400*/  CS2R R44, SRZ ;  /* 0x00000000002c7805 */ /* 0x000fe4000001ff00 */
[----:B------:R-:W-:-:S07]  /*3410*/  LOP3.LUT R16, R16, 0x80000000, RZ, 0xfc, !PT ;  /* 0x8000000010107812 */ /* 0x000fce00078efcff */
.L_x_169:
[----:B------:R-:W1:Y:S01]  /*3420*/  LDC.64 R18, c[0x4][0x40] ;  /* 0x01001000ff127b82 */ /* 0x000e620000000a00 */
[----:B0-----:R-:W-:Y:S02]  /*3430*/  R2UR UR10, R40 ;  /* 0x00000000280a72ca */ /* 0x001fe400000e0000 */
[----:B------:R-:W-:Y:S01]  /*3440*/  R2UR UR11, R41 ;  /* 0x00000000290b72ca */ /* 0x000fe200000e0000 */
[----:B-1----:R-:W-:-:S12]  /*3450*/  IMAD.WIDE R42, R12, 0x8, R18 ;  /* 0x000000080c2a7825 */ /* 0x002fd800078e0212 */
[----:B------:R-:W2:Y:S01]  /*3460*/  LDG.E.64.CONSTANT R42, desc[UR10][R42.64] ;  /* 0x0000000a2a2a7981 */ /* 0x000ea2000c1e9b00 */
[----:B------:R-:W-:Y:S02]  /*3470*/  VIADD R21, R21, 0x1 ;  /* 0x0000000115157836 */ /* 0x000fe40000000000 */
[C---:B------:R-:W-:Y:S02]  /*3480*/  IMAD R23, R15.reuse, 0x8, R1 ;  /* 0x000000080f177824 */ /* 0x040fe400078e0201 */
[----:B------:R-:W-:Y:S02]  /*3490*/  VIADD R15, R15, 0x1 ;  /* 0x000000010f0f7836 */ /* 0x000fe40000000000 */
[----:B------:R-:W-:Y:S02]  /*34a0*/  VIADD R12, R12, 0x1 ;  /* 0x000000010c0c7836 */ /* 0x000fe40000000000 */
[----:B--2---:R-:W-:-:S04]  /*34b0*/  IMAD.WIDE.U32 R44, P3, R42, R13, R44 ;  /* 0x0000000d2a2c7225 */ /* 0x004fc8000786002c */
[-C--:B------:R-:W-:Y:S02]  /*34c0*/  IMAD R17, R42, R16.reuse, RZ ;  /* 0x000000102a117224 */ /* 0x080fe400078e02ff */
[C---:B------:R-:W-:Y:S02]  /*34d0*/  IMAD R18, R43.reuse, R13, RZ ;  /* 0x0000000d2b127224 */ /* 0x040fe400078e02ff */
[----:B------:R-:W-:Y:S01]  /*34e0*/  IMAD.HI.U32 R19, R43, R16, RZ ;  /* 0x000000102b137227 */ /* 0x000fe200078e00ff */
[----:B------:R-:W-:-:S03]  /*34f0*/  IADD3 R17, P0, PT, R17, R45, RZ ;  /* 0x0000002d11117210 */ /* 0x000fc60007f1e0ff */
[-C--:B------:R-:W-:Y:S01]  /*3500*/  IMAD R20, R43, R16.reuse, RZ ;  /* 0x000000102b147224 */ /* 0x080fe200078e02ff */
        /* <DEDUP_REMOVED lines=10> */
[----:B0-----:R-:W-:Y:S02]  /*35b0*/  IMAD.MOV.U32 R44, RZ, RZ, R20 ;  /* 0x000000ffff2c7224 */ /* 0x001fe400078e0014 */
[----:B------:R-:W-:-:S06]  /*35c0*/  IMAD.MOV.U32 R45, RZ, RZ, R19 ;  /* 0x000000ffff2d7224 */ /* 0x000fcc00078e0013 */
[----:B------:R-:W-:Y:S05]  /*35d0*/  @P0 BRA `(.L_x_169) ;  /* 0xfffffffc00900947 */ /* 0x000fea000383ffff */
[----:B------:R-:W-:Y:S05]  /*35e0*/  BSYNC.RECONVERGENT B2 ;  /* 0x0000000000027941 */ /* 0x000fea0003800200 */
.L_x_168:
[----:B------:R-:W-:-:S07]  /*35f0*/  IMAD.MOV.U32 R12, RZ, RZ, R14 ;  /* 0x000000ffff0c7224 */ /* 0x000fce00078e000e */
.L_x_167:
[----:B------:R-:W-:Y:S05]  /*3600*/  BSYNC.RECONVERGENT B1 ;  /* 0x0000000000017941 */ /* 0x000fea0003800200 */
.L_x_166:
[----:B------:R-:W-:Y:S01]  /*3610*/  LOP3.LUT P0, R39, R39, 0x3f, RZ, 0xc0, !PT ;  /* 0x0000003f27277812 */ /* 0x000fe2000780c0ff */
[----:B------:R-:W-:-:S04]  /*3620*/  IMAD.IADD R12, R7, 0x1, R12 ;  /* 0x00000001070c7824 */ /* 0x000fc800078e020c */
[----:B------:R-:W-:-:S05]  /*3630*/  IMAD.U32 R21, R12, 0x8, R1 ;  /* 0x000000080c157824 */ /* 0x000fca00078e0001 */
[----:B------:R0:W-:Y:S04]  /*3640*/  STL.64 [R21+-0x78], R44 ;  /* 0xffff882c15007387 */ /* 0x0001e80000100a00 */
[----:B------:R-:W2:Y:S04]  /*3650*/  @P0 LDL.64 R40, [R1+0x8] ;  /* 0x0000080001280983 */ /* 0x000ea80000100a00 */
[----:B------:R-:W3:Y:S04]  /*3660*/  LDL.64 R12, [R1+0x10] ;  /* 0x00001000010c7983 */ /* 0x000ee80000100a00 */
[----:B------:R-:W0:Y:S01]  /*3670*/  LDL.64 R14, [R1+0x18] ;  /* 0x00001800010e7983 */ /* 0x000e220000100a00 */
[----:B------:R-:W-:Y:S01]  /*3680*/  @P0 LOP3.LUT R7, R39, 0x3f, RZ, 0x3c, !PT ;  /* 0x0000003f27070812 */ /* 0x000fe200078e3cff */
[----:B------:R-:W-:Y:S01]  /*3690*/  BSSY.RECONVERGENT B1, `(.L_x_170) ;  /* 0x0000034000017945 */ /* 0x000fe20003800200 */
[----:B--2---:R-:W-:-:S02]  /*36a0*/  @P0 SHF.R.U64 R20, R40, 0x1, R41 ;  /* 0x0000000128140819 */ /* 0x004fc40000001229 */
[----:B------:R-:W-:Y:S02]  /*36b0*/  @P0 SHF.R.U32.HI R40, RZ, 0x1, R41 ;  /* 0x00000001ff280819 */ /* 0x000fe40000011629 */
[----:B---3--:R-:W-:Y:S02]  /*36c0*/  @P0 SHF.L.U32 R19, R12, R39, RZ ;  /* 0x000000270c130219 */ /* 0x008fe400000006ff */
[----:B------:R-:W-:Y:S02]  /*36d0*/  @P0 SHF.R.U64 R20, R20, R7, R40 ;  /* 0x0000000714140219 */ /* 0x000fe40000001228 */
[--C-:B------:R-:W-:Y:S02]  /*36e0*/  @P0 SHF.R.U32.HI R16, RZ, 0x1, R13.reuse ;  /* 0x00000001ff100819 */ /* 0x100fe4000001160d */
[C-C-:B------:R-:W-:Y:S02]  /*36f0*/  @P0 SHF.R.U64 R17, R12.reuse, 0x1, R13.reuse ;  /* 0x000000010c110819 */ /* 0x140fe4000000120d */
[----:B------:R-:W-:-:S02]  /*3700*/  @P0 SHF.L.U64.HI R18, R12, R39, R13 ;  /* 0x000000270c120219 */ /* 0x000fc4000001020d */
[----:B------:R-:W-:Y:S02]  /*3710*/  @P0 SHF.R.U32.HI R23, RZ, R7, R40 ;  /* 0x00000007ff170219 */ /* 0x000fe40000011628 */
[----:B------:R-:W-:Y:S02]  /*3720*/  @P0 LOP3.LUT R12, R19, R20, RZ, 0xfc, !PT ;  /* 0x00000014130c0212 */ /* 0x000fe400078efcff */
[----:B0-----:R-:W-:Y:S02]  /*3730*/  @P0 SHF.L.U32 R21, R14, R39, RZ ;  /* 0x000000270e150219 */ /* 0x001fe400000006ff */
        /* <DEDUP_REMOVED lines=21> */
[----:B------:R-:W-:-:S04]  /*3890*/  ISETP.NE.U32.AND P1, PT, R7, RZ, PT ;  /* 0x000000ff0700720c */ /* 0x000fc80003f25070 */
[----:B------:R-:W-:Y:S01]  /*38a0*/  SEL R13, R20, R7, !P1 ;  /* 0x00000007140d7207 */ /* 0x000fe20004800000 */
[----:B------:R-:W-:-:S05]  /*38b0*/  @!P0 IMAD.MOV R16, RZ, RZ, -R16 ;  /* 0x000000ffff108224 */ /* 0x000fca00078e0a10 */
[----:B------:R-:W0:Y:S02]  /*38c0*/  FLO.U32 R13, R13 ;  /* 0x0000000d000d7300 */ /* 0x000e2400000e0000 */
[C---:B0-----:R-:W-:Y:S02]  /*38d0*/  IADD3 R19, PT, PT, -R13.reuse, 0x1f, RZ ;  /* 0x0000001f0d137810 */ /* 0x041fe40007ffe1ff */
[----:B------:R-:W-:-:S03]  /*38e0*/  IADD3 R14, PT, PT, -R13, 0x3f, RZ ;  /* 0x0000003f0d0e7810 */ /* 0x000fc60007ffe1ff */
[----:B------:R-:W-:Y:S01]  /*38f0*/  @P1 IMAD.MOV R14, RZ, RZ, R19 ;  /* 0x000000ffff0e1224 */ /* 0x000fe200078e0213 */
[----:B------:R-:W-:-:S04]  /*3900*/  SEL R19, R12, R17, P0 ;  /* 0x000000110c137207 */ /* 0x000fc80000000000 */
[----:B------:R-:W-:-:S13]  /*3910*/  ISETP.NE.AND P1, PT, R14, RZ, PT ;  /* 0x000000ff0e00720c */ /* 0x000fda0003f25270 */
[----:B------:R-:W-:Y:S05]  /*3920*/  @!P1 BRA `(.L_x_171) ;  /* 0x0000000000289947 */ /* 0x000fea0003800000 */
[--C-:B------:R-:W-:Y:S02]  /*3930*/  SHF.R.U64 R16, R16, 0x1, R19.reuse ;  /* 0x0000000110107819 */ /* 0x100fe40000001213 */
[C---:B------:R-:W-:Y:S02]  /*3940*/  LOP3.LUT R17, R14.reuse, 0x3f, RZ, 0xc0, !PT ;  /* 0x0000003f0e117812 */ /* 0x040fe400078ec0ff */
[----:B------:R-:W-:Y:S02]  /*3950*/  SHF.R.U32.HI R13, RZ, 0x1, R19 ;  /* 0x00000001ff0d7819 */ /* 0x000fe40000011613 */
[----:B------:R-:W-:Y:S02]  /*3960*/  LOP3.LUT R12, R14, 0x3f, RZ, 0xc, !PT ;  /* 0x0000003f0e0c7812 */ /* 0x000fe400078e0cff */
[----:B------:R-:W-:Y:S02]  /*3970*/  SHF.L.U64.HI R7, R20, R17, R7 ;  /* 0x0000001114077219 */ /* 0x000fe40000010207 */
[----:B------:R-:W-:-:S02]  /*3980*/  SHF.R.U64 R16, R16, R12, R13 ;  /* 0x0000000c10107219 */ /* 0x000fc4000000120d */
[----:B------:R-:W-:Y:S02]  /*3990*/  SHF.L.U32 R17, R20, R17, RZ ;  /* 0x0000001114117219 */ /* 0x000fe400000006ff */
[----:B------:R-:W-:Y:S02]  /*39a0*/  SHF.R.U32.HI R12, RZ, R12, R13 ;  /* 0x0000000cff0c7219 */ /* 0x000fe4000001160d */
[----:B------:R-:W-:Y:S02]  /*39b0*/  LOP3.LUT R20, R17, R16, RZ, 0xfc, !PT ;  /* 0x0000001011147212 */ /* 0x000fe400078efcff */
[----:B------:R-:W-:-:S07]  /*39c0*/  LOP3.LUT R7, R7, R12, RZ, 0xfc, !PT ;  /* 0x0000000c07077212 */ /* 0x000fce00078efcff */
.L_x_171:
[----:B------:R-:W-:Y:S05]  /*39d0*/  BSYNC.RECONVERGENT B1 ;  /* 0x0000000000017941 */ /* 0x000fea0003800200 */
.L_x_170:
        /* <DEDUP_REMOVED lines=36> */
.L_x_165:
[----:B------:R-:W-:Y:S02]  /*3c20*/  IMAD.MOV.U32 R23, RZ, RZ, 0x0 ;  /* 0x00000000ff177424 */ /* 0x000fe400078e00ff */
[----:B------:R-:W-:Y:S02]  /*3c30*/  IMAD.MOV.U32 R7, RZ, RZ, R18 ;  /* 0x000000ffff077224 */ /* 0x000fe400078e0012 */
[----:B------:R-:W-:Y:S05]  /*3c40*/  RET.REL.NODEC R22 `(_Z10MontecarloP17curandStateXORWOWP7pdfStepP8functionPfS5_) ;  /* 0xffffffc016ec7950 */ /* 0x000fea0003c3ffff */
.L_x_172:
        /* <DEDUP_REMOVED lines=11> */
.L_x_193:


//--------------------- .text._Z4initjP17curandStateXORWOW --------------------------
	.section	.text._Z4initjP17curandStateXORWOW,"ax",@progbits
	.align	128
        .global         _Z4initjP17curandStateXORWOW
        .type           _Z4initjP17curandStateXORWOW,@function
        .size           _Z4initjP17curandStateXORWOW,(.L_x_198 - _Z4initjP17curandStateXORWOW)
        .other          _Z4initjP17curandStateXORWOW,@"STO_CUDA_ENTRY STV_DEFAULT"
_Z4initjP17curandStateXORWOW:
.text._Z4initjP17curandStateXORWOW:
[----:B------:R-:W-:Y:S01]  /*0000*/  LDC R1, c[0x0][0x37c] ;  /* 0x0000df00ff017b82 */ /* 0x000fe20000000800 */
[----:B------:R-:W0:Y:S07]  /*0010*/  S2R R13, SR_TID.X ;  /* 0x00000000000d7919 */ /* 0x000e2e0000002100 */
[----:B------:R-:W1:Y:S01]  /*0020*/  LDC R0, c[0x0][0x380] ;  /* 0x0000e000ff007b82 */ /* 0x000e620000000800 */
[----:B------:R-:W2:Y:S01]  /*0030*/  LDCU.64 UR4, c[0x0][0x358] ;  /* 0x00006b00ff0477ac */ /* 0x000ea20008000a00 */
[----:B------:R-:W-:Y:S01]  /*0040*/  IMAD.MOV.U32 R5, RZ, RZ, -0x75bd8fc ;  /* 0xf8a42704ff057424 */ /* 0x000fe200078e00ff */
[----:B------:R-:W-:Y:S01]  /*0050*/  BSSY.RECONVERGENT B0, `(.L_x_173) ;  /* 0x00000e2000007945 */ /* 0x000fe20003800200 */
[----:B------:R-:W-:-:S04]  /*0060*/  IMAD.MOV.U32 R8, RZ, RZ, -0x23270784 ;  /* 0xdcd8f87cff087424 */ /* 0x000fc800078e00ff */
[----:B------:R-:W0:Y:S08]  /*0070*/  S2UR UR6, SR_CTAID.X ;  /* 0x00000000000679c3 */ /* 0x000e300000002500 */
[----:B------:R-:W0:Y:S08]  /*0080*/  LDC R2, c[0x0][0x360] ;  /* 0x0000d800ff027b82 */ /* 0x000e300000000800 */
[----:B------:R-:W3:Y:S01]  /*0090*/  LDC.64 R6, c[0x0][0x388] ;  /* 0x0000e200ff067b82 */ /* 0x000ee20000000a00 */
[----:B-1----:R-:W-:-:S05]  /*00a0*/  LOP3.LUT R0, R0, 0xaad26b49, RZ, 0x3c, !PT ;  /* 0xaad26b4900007812 */ /* 0x002fca00078e3cff */
[----:B------:R-:W-:-:S04]  /*00b0*/  IMAD R0, R0, 0x4182bed5, RZ ;  /* 0x4182bed500007824 */ /* 0x000fc800078e02ff */
[C---:B------:R-:W-:Y:S01]  /*00c0*/  VIADD R3, R0.reuse, 0x75bcd15 ;  /* 0x075bcd1500037836 */ /* 0x040fe20000000000 */
[C---:B------:R-:W-:Y:S01]  /*00d0*/  LOP3.LUT R4, R0.reuse, 0x159a55e5, RZ, 0x3c, !PT ;  /* 0x159a55e500047812 */ /* 0x040fe200078e3cff */
[----:B------:R-:W-:Y:S02]  /*00e0*/  VIADD R9, R0, 0x583f19 ;  /* 0x00583f1900097836 */ /* 0x000fe40000000000 */
[----:B0-----:R-:W-:Y:S02]  /*00f0*/  IMAD R13, R2, UR6, R13 ;  /* 0x00000006020d7c24 */ /* 0x001fe4000f8e020d */
[----:B------:R-:W-:-:S03]  /*0100*/  VIADD R2, R0, 0xd9f6dc18 ;  /* 0xd9f6dc1800027836 */ /* 0x000fc60000000000 */
[C---:B------:R-:W-:Y:S01]  /*0110*/  ISETP.NE.AND P0, PT, R13.reuse, RZ, PT ;  /* 0x000000ff0d00720c */ /* 0x040fe20003f05270 */
[----:B---3--:R-:W-:-:S05]  /*0120*/  IMAD.WIDE R6, R13, 0x30, R6 ;  /* 0x000000300d067825 */ /* 0x008fca00078e0206 */
[----:B--2---:R0:W-:Y:S04]  /*0130*/  STG.E.64 desc[UR4][R6.64], R2 ;  /* 0x0000000206007986 */ /* 0x0041e8000c101b04 */
[----:B------:R0:W-:Y:S04]  /*0140*/  STG.E.64 desc[UR4][R6.64+0x8], R4 ;  /* 0x0000080406007986 */ /* 0x0001e8000c101b04 */
[----:B------:R0:W-:Y:S01]  /*0150*/  STG.E.64 desc[UR4][R6.64+0x10], R8 ;  /* 0x0000100806007986 */ /* 0x0001e2000c101b04 */
[----:B------:R-:W-:Y:S05]  /*0160*/  @!P0 BRA `(.L_x_174) ;  /* 0x0000000c00408947 */ /* 0x000fea0003800000 */
[----:B------:R-:W-:Y:S01]  /*0170*/  SHF.R.S32.HI R0, RZ, 0x1f, R13 ;  /* 0x0000001fff007819 */ /* 0x000fe2000001140d */
[----:B------:R-:W-:-:S07]  /*0180*/  IMAD.MOV.U32 R12, RZ, RZ, RZ ;  /* 0x000000ffff0c7224 */ /* 0x000fce00078e00ff */
.L_x_180:
[----:B0-----:R-:W-:Y:S01]  /*0190*/  LOP3.LUT R2, R13, 0x3, RZ, 0xc0, !PT ;  /* 0x000000030d027812 */ /* 0x001fe200078ec0ff */
[----:B------:R-:W-:Y:S03]  /*01a0*/  BSSY.RECONVERGENT B1, `(.L_x_175) ;  /* 0x00000c6000017945 */ /* 0x000fe60003800200 */
[----:B------:R-:W-:-:S04]  /*01b0*/  ISETP.NE.U32.AND P0, PT, R2, RZ, PT ;  /* 0x000000ff0200720c */ /* 0x000fc80003f05070 */
[----:B------:R-:W-:-:S13]  /*01c0*/  ISETP.NE.AND.EX P0, PT, RZ, RZ, PT, P0 ;  /* 0x000000ffff00720c */ /* 0x000fda0003f05300 */
[----:B------:R-:W-:Y:S05]  /*01d0*/  @!P0 BRA `(.L_x_176) ;  /* 0x0000000c00088947 */ /* 0x000fea0003800000 */
[----:B------:R-:W0:Y:S01]  /*01e0*/  LDC.64 R8, c[0x4][RZ] ;  /* 0x01000000ff087b82 */ /* 0x000e220000000a00 */
[----:B------:R-:W-:Y:S02]  /*01f0*/  IMAD.MOV.U32 R14, RZ, RZ, RZ ;  /* 0x000000ffff0e7224 */ /* 0x000fe400078e00ff */
[----:B0-----:R-:W-:-:S07]  /*0200*/  IMAD.WIDE.U32 R8, R12, 0xc80, R8 ;  /* 0x00000c800c087825 */ /* 0x001fce00078e0008 */
.L_x_179:
[----:B0-----:R-:W-:Y:S01]  /*0210*/  IMAD.MOV.U32 R15, RZ, RZ, RZ ;  /* 0x000000ffff0f7224 */ /* 0x001fe200078e00ff */
[----:B------:R-:W-:Y:S01]  /*0220*/  CS2R R2, SRZ ;  /* 0x0000000000027805 */ /* 0x000fe2000001ff00 */
[----:B------:R-:W-:Y:S01]  /*0230*/  IMAD.MOV.U32 R17, RZ, RZ, RZ ;  /* 0x000000ffff117224 */ /* 0x000fe200078e00ff */
[----:B------:R-:W-:-:S07]  /*0240*/  CS2R R4, SRZ ;  /* 0x0000000000047805 */ /* 0x000fce000001ff00 */
.L_x_178:
[----:B------:R-:W-:-:S05]  /*0250*/  IMAD.WIDE.U32 R10, R17, 0x4, R6 ;  /* 0x00000004110a7825 */ /* 0x000fca00078e0006 */
[----:B------:R0:W5:Y:S01]  /*0260*/  LDG.E R16, desc[UR4][R10.64+0x4] ;  /* 0x000004040a107981 */ /* 0x000162000c1e1900 */
[----:B------:R-:W-:-:S07]  /*0270*/  IMAD.MOV.U32 R19, RZ, RZ, RZ ;  /* 0x000000ffff137224 */ /* 0x000fce00078e00ff */
.L_x_177:
[----:B-----5:R-:W-:Y:S01]  /*0280*/  SHF.R.U32.HI R24, RZ, R19, R16 ;  /* 0x00000013ff187219 */ /* 0x020fe20000011610 */
[----:B0-----:R-:W-:-:S03]  /*0290*/  IMAD.SHL.U32 R10, R17, 0x20, RZ ;  /* 0x00000020110a7824 */ /* 0x001fc600078e00ff */
[----:B------:R-:W-:Y:S01]  /*02a0*/  LOP3.LUT R11, R24, 0x1, RZ, 0xc0, !PT ;  /* 0x00000001180b7812 */ /* 0x000fe200078ec0ff */
[----:B------:R-:W-:-:S03]  /*02b0*/  IMAD.IADD R10, R10, 0x1, R19 ;  /* 0x000000010a0a7824 */ /* 0x000fc600078e0213 */
[----:B------:R-:W-:Y:S01]  /*02c0*/  ISETP.NE.U32.AND P0, PT, R11, 0x1, PT ;  /* 0x000000010b00780c */ /* 0x000fe20003f05070 */
[----:B------:R-:W-:-:S03]  /*02d0*/  IMAD R11, R10, 0x5, RZ ;  /* 0x000000050a0b7824 */ /* 0x000fc600078e02ff */
[----:B------:R-:W-:Y:S01]  /*02e0*/  R2P PR, R24, 0x7e ;  /* 0x0000007e18007804 */ /* 0x000fe20000000000 */
[----:B------:R-:W-:-:S08]  /*02f0*/  IMAD.WIDE.U32 R10, R11, 0x4, R8 ;  /* 0x000000040b0a7825 */ /* 0x000fd000078e0008 */
[----:B------:R-:W2:Y:S04]  /*0300*/  @!P0 LDG.E R18, desc[UR4][R10.64] ;  /* 0x000000040a128981 */ /* 0x000ea8000c1e1900 */
[----:B------:R-:W3:Y:S04]  /*0310*/  @!P0 LDG.E R20, desc[UR4][R10.64+0x10] ;  /* 0x000010040a148981 */ /* 0x000ee8000c1e1900 */
[----:B------:R-:W4:Y:S04]  /*0320*/  @P1 LDG.E R22, desc[UR4][R10.64+0x14] ;  /* 0x000014040a161981 */ /* 0x000f28000c1e1900 */
[----:B------:R-:W4:Y:S04]  /*0330*/  @P2 LDG.E R26, desc[UR4][R10.64+0x28] ;  /* 0x000028040a1a2981 */ /* 0x000f28000c1e1900 */
[----:B------:R-:W4:Y:S04]  /*0340*/  @!P0 LDG.E R21, desc[UR4][R10.64+0x4] ;  /* 0x000004040a158981 */ /* 0x000f28000c1e1900 */
[----:B------:R-:W4:Y:S04]  /*0350*/  @!P0 LDG.E R23, desc[UR4][R10.64+0xc] ;  /* 0x00000c040a178981 */ /* 0x000f28000c1e1900 */
[----:B------:R-:W4:Y:S04]  /*0360*/  @P1 LDG.E R25, desc[UR4][R10.64+0x18] ;  /* 0x000018040a191981 */ /* 0x000f28000c1e1900 */
[----:B------:R-:W4:Y:S04]  /*0370*/  @P3 LDG.E R28, desc[UR4][R10.64+0x3c] ;  /* 0x00003c040a1c3981 */ /* 0x000f28000c1e1900 */
[----:B------:R-:W4:Y:S01]  /*0380*/  @P6 LDG.E R27, desc[UR4][R10.64+0x7c] ;  /* 0x00007c040a1b6981 */ /* 0x000f22000c1e1900 */
[----:B--2---:R-:W-:-:S03]  /*0390*/  @!P0 LOP3.LUT R15, R15, R18, RZ, 0x3c, !PT ;  /* 0x000000120f0f8212 */ /* 0x004fc600078e3cff */
[----:B------:R-:W2:Y:S01]  /*03a0*/  @!P0 LDG.E R18, desc[UR4][R10.64+0x8] ;  /* 0x000008040a128981 */ /* 0x000ea2000c1e1900 */
[----:B---3--:R-:W-:-:S03]  /*03b0*/  @!P0 LOP3.LUT R3, R3, R20, RZ, 0x3c, !PT ;  /* 0x0000001403038212 */ /* 0x008fc600078e3cff */
[----:B------:R-:W3:Y:S01]  /*03c0*/  @P1 LDG.E R20, desc[UR4][R10.64+0x24] ;  /* 0x000024040a141981 */ /* 0x000ee2000c1e1900 */
[----:B----4-:R-:W-:-:S03]  /*03d0*/  @P1 LOP3.LUT R15, R15, R22, RZ, 0x3c, !PT ;  /* 0x000000160f0f1212 */ /* 0x010fc600078e3cff */
[----:B------:R-:W4:Y:S01]  /*03e0*/  @P2 LDG.E R22, desc[UR4][R10.64+0x38] ;  /* 0x000038040a162981 */ /* 0x000f22000c1e1900 */
[----:B------:R-:W-:-:S03]  /*03f0*/  @P2 LOP3.LUT R15, R15, R26, RZ, 0x3c, !PT ;  /* 0x0000001a0f0f2212 */ /* 0x000fc600078e3cff */
[----:B------:R-:W4:Y:S01]  /*0400*/  @P4 LDG.E R26, desc[UR4][R10.64+0x50] ;  /* 0x000050040a1a4981 */ /* 0x000f22000c1e1900 */
[----:B------:R-:W-:-:S03]  /*0410*/  @!P0 LOP3.LUT R4, R4, R21, RZ, 0x3c, !PT ;  /* 0x0000001504048212 */ /* 0x000fc600078e3cff */
[----:B------:R-:W4:Y:S01]  /*0420*/  @P1 LDG.E R21, desc[UR4][R10.64+0x20] ;  /* 0x000020040a151981 */ /* 0x000f22000c1e1900 */
[----:B------:R-:W-:-:S03]  /*0430*/  @!P0 LOP3.LUT R2, R2, R23, RZ, 0x3c, !PT ;  /* 0x0000001702028212 */ /* 0x000fc600078e3cff */
[----:B------:R-:W4:Y:S01]  /*0440*/  @P2 LDG.E R23, desc[UR4][R10.64+0x2c] ;  /* 0x00002c040a172981 */ /* 0x000f22000c1e1900 */
[----:B------:R-:W-:-:S03]  /*0450*/  @P1 LOP3.LUT R4, R4, R25, RZ, 0x3c, !PT ;  /* 0x0000001904041212 */ /* 0x000fc600078e3cff */
[----:B------:R-:W4:Y:S01]  /*0460*/  @P2 LDG.E R25, desc[UR4][R10.64+0x34] ;  /* 0x000034040a192981 */ /* 0x000f22000c1e1900 */
[----:B--2---:R-:W-:-:S03]  /*0470*/  @!P0 LOP3.LUT R5, R5, R18, RZ, 0x3c, !PT ;  /* 0x0000001205058212 */ /* 0x004fc600078e3cff */
[----:B------:R-:W2:Y:S01]  /*0480*/  @P1 LDG.E R18, desc[UR4][R10.64+0x1c] ;  /* 0x00001c040a121981 */ /* 0x000ea2000c1e1900 */
[----:B---3--:R-:W-:-:S03]  /*0490*/  @P1 LOP3.LUT R3, R3, R20, RZ, 0x3c, !PT ;  /* 0x0000001403031212 */ /* 0x008fc600078e3cff */
[----:B------:R-:W3:Y:S01]  /*04a0*/  @P2 LDG.E R20, desc[UR4][R10.64+0x30] ;  /* 0x000030040a142981 */ /* 0x000ee2000c1e1900 */
[----:B----4-:R-:W-:-:S03]  /*04b0*/  @P2 LOP3.LUT R3, R3, R22, RZ, 0x3c, !PT ;  /* 0x0000001603032212 */ /* 0x010fc600078e3cff */
[----:B------:R-:W4:Y:S01]  /*04c0*/  @P3 LDG.E R22, desc[UR4][R10.64+0x4c] ;  /* 0x00004c040a163981 */ /* 0x000f22000c1e1900 */
[----:B------:R-:W-:-:S04]  /*04d0*/  @P3 LOP3.LUT R15, R15, R28, RZ, 0x3c, !PT ;  /* 0x0000001c0f0f3212 */ /* 0x000fc800078e3cff */
[----:B------:R-:W-:Y:S02]  /*04e0*/  @P4 LOP3.LUT R15, R15, R26, RZ, 0x3c, !PT ;  /* 0x0000001a0f0f4212 */ /* 0x000fe400078e3cff */
[----:B------:R-:W-:Y:S01]  /*04f0*/  @P1 LOP3.LUT R2, R2, R21, RZ, 0x3c, !PT ;  /* 0x0000001502021212 */ /* 0x000fe200078e3cff */
[----:B------:R-:W4:Y:S04]  /*0500*/  @P5 LDG.E R26, desc[UR4][R10.64+0x64] ;  /* 0x000064040a1a5981 */ /* 0x000f28000c1e1900 */
[----:B------:R-:W4:Y:S01]  /*0510*/  @P3 LDG.E R21, desc[UR4][R10.64+0x40] ;  /* 0x000040040a153981 */ /* 0x000f22000c1e1900 */
[----:B------:R-:W-:Y:S02]  /*0520*/  @P2 LOP3.LUT R4, R4, R23, RZ, 0x3c, !PT ;  /* 0x0000001704042212 */ /* 0x000fe400078e3cff */
[----:B------:R-:W-:Y:S01]  /*0530*/  @P2 LOP3.LUT R2, R2, R25, RZ, 0x3c, !PT ;  /* 0x0000001902022212 */ /* 0x000fe200078e3cff */
[----:B------:R-:W4:Y:S04]  /*0540*/  @P3 LDG.E R23, desc[UR4][R10.64+0x48] ;  /* 0x000048040a173981 */ /* 0x000f28000c1e1900 */
[----:B------:R-:W4:Y:S01]  /*0550*/  @P4 LDG.E R25, desc[UR4][R10.64+0x54] ;  /* 0x000054040a194981 */ /* 0x000f22000c1e1900 */
[----:B--2---:R-:W-:-:S03]  /*0560*/  @P1 LOP3.LUT R5, R5, R18, RZ, 0x3c, !PT ;  /* 0x0000001205051212 */ /* 0x004fc600078e3cff */
[----:B------:R-:W2:Y:S01]  /*0570*/  @P3 LDG.E R18, desc[UR4][R10.64+0x44] ;  /* 0x000044040a123981 */ /* 0x000ea2000c1e1900 */
[----:B---3--:R-:W-:-:S03]  /*0580*/  @P2 LOP3.LUT R5, R5, R20, RZ, 0x3c, !PT ;  /* 0x0000001405052212 */ /* 0x008fc600078e3cff */
[----:B------:R-:W3:Y:S01]  /*0590*/  @P4 LDG.E R20, desc[UR4][R10.64+0x58] ;  /* 0x000058040a144981 */ /* 0x000ee2000c1e1900 */
[----:B----4-:R-:W-:-:S03]  /*05a0*/  @P3 LOP3.LUT R3, R3, R22, RZ, 0x3c, !PT ;  /* 0x0000001603033212 */ /* 0x010fc600078e3cff */
[----:B------:R-:W4:Y:S01]  /*05b0*/  @P4 LDG.E R22, desc[UR4][R10.64+0x60] ;  /* 0x000060040a164981 */ /* 0x000f22000c1e1900 */
[----:B------:R-:W-:Y:S02]  /*05c0*/  LOP3.LUT P0, RZ, R24, 0x80, RZ, 0xc0, !PT ;  /* 0x0000008018ff7812 */ /* 0x000fe4000780c0ff */
[----:B------:R-:W-:Y:S02]  /*05d0*/  @P5 LOP3.LUT R15, R15, R26, RZ, 0x3c, !PT ;  /* 0x0000001a0f0f5212 */ /* 0x000fe400078e3cff */
[----:B------:R-:W4:Y:S01]  /*05e0*/  @P6 LDG.E R26, desc[UR4][R10.64+0x78] ;  /* 0x000078040a1a6981 */ /* 0x000f22000c1e1900 */
[----:B------:R-:W-:-:S03]  /*05f0*/  @P3 LOP3.LUT R4, R4, R21, RZ, 0x3c, !PT ;  /* 0x0000001504043212 */ /* 0x000fc600078e3cff */
[----:B------:R-:W4:Y:S01]  /*0600*/  @P4 LDG.E R21, desc[UR4][R10.64+0x5c] ;  /* 0x00005c040a154981 */ /* 0x000f22000c1e1900 */
[----:B------:R-:W-:-:S03]  /*0610*/  @P3 LOP3.LUT R2, R2, R23, RZ, 0x3c, !PT ;  /* 0x0000001702023212 */ /* 0x000fc600078e3cff */
[----:B------:R-:W4:Y:S01]  /*0620*/  @P5 LDG.E R23, desc[UR4][R10.64+0x68] ;  /* 0x000068040a175981 */ /* 0x000f22000c1e1900 */
[----:B------:R-:W-:-:S03]  /*0630*/  @P4 LOP3.LUT R4, R4, R25, RZ, 0x3c, !PT ;  /* 0x0000001904044212 */ /* 0x000fc600078e3cff */
[----:B------:R-:W4:Y:S01]  /*0640*/  @P5 LDG.E R25, desc[UR4][R10.64+0x70] ;  /* 0x000070040a195981 */ /* 0x000f22000c1e1900 */
[----:B--2---:R-:W-:-:S03]  /*0650*/  @P3 LOP3.LUT R5, R5, R18, RZ, 0x3c, !PT ;  /* 0x0000001205053212 */ /* 0x004fc600078e3cff */
[----:B------:R-:W2:Y:S01]  /*0660*/  @P5 LDG.E R18, desc[UR4][R10.64+0x6c] ;  /* 0x00006c040a125981 */ /* 0x000ea2000c1e1900 */
[----:B---3--:R-:W-:-:S03]  /*0670*/  @P4 LOP3.LUT R5, R5, R20, RZ, 0x3c, !PT ;  /* 0x0000001405054212 */ /* 0x008fc600078e3cff */
[----:B------:R-:W3:Y:S01]  /*0680*/  @P5 LDG.E R20, desc[UR4][R10.64+0x74] ;  /* 0x000074040a145981 */ /* 0x000ee2000c1e1900 */
[----:B----4-:R-:W-:-:S03]  /*0690*/  @P4 LOP3.LUT R3, R3, R22, RZ, 0x3c, !PT ;  /* 0x0000001603034212 */ /* 0x010fc600078e3cff */
[----:B------:R-:W4:Y:S01]  /*06a0*/  @P0 LDG.E R22, desc[UR4][R10.64+0x8c] ;  /* 0x00008c040a160981 */ /* 0x000f22000c1e1900 */
[----:B------:R-:W-:-:S03]  /*06b0*/  @P6 LOP3.LUT R15, R15, R26, RZ, 0x3c, !PT ;  /* 0x0000001a0f0f6212 */ /* 0x000fc600078e3cff */
        /* <DEDUP_REMOVED lines=13> */
[----:B------:R-:W-:Y:S02]  /*0790*/  @P6 LOP3.LUT R4, R4, R27, RZ, 0x3c, !PT ;  /* 0x0000001b04046212 */ /* 0x000fe400078e3cff */
[----:B------:R-:W-:Y:S02]  /*07a0*/  @P6 LOP3.LUT R2, R2, R21, RZ, 0x3c, !PT ;  /* 0x0000001502026212 */ /* 0x000fe400078e3cff */
[----:B------:R-:W-:Y:S02]  /*07b0*/  @P0 LOP3.LUT R4, R4, R23, RZ, 0x3c, !PT ;  /* 0x0000001704040212 */ /* 0x000fe400078e3cff */
[----:B------:R-:W-:Y:S02]  /*07c0*/  @P0 LOP3.LUT R2, R2, R25, RZ, 0x3c, !PT ;  /* 0x0000001902020212 */ /* 0x000fe400078e3cff */
[----:B--2---:R-:W-:Y:S02]  /*07d0*/  @P6 LOP3.LUT R5, R5, R18, RZ, 0x3c, !PT ;  /* 0x0000001205056212 */ /* 0x004fe400078e3cff */
[----:B---3--:R-:W-:-:S02]  /*07e0*/  @P6 LOP3.LUT R3, R3, R20, RZ, 0x3c, !PT ;  /* 0x0000001403036212 */ /* 0x008fc400078e3cff */
[----:B----4-:R-:W-:Y:S02]  /*07f0*/  @P0 LOP3.LUT R5, R5, R22, RZ, 0x3c, !PT ;  /* 0x0000001605050212 */ /* 0x010fe400078e3cff */
[----:B------:R-:W-:Y:S02]  /*0800*/  @P0 LOP3.LUT R3, R3, R26, RZ, 0x3c, !PT ;  /* 0x0000001a03030212 */ /* 0x000fe400078e3cff */
[----:B------:R-:W-:-:S13]  /*0810*/  R2P PR, R24.B1, 0x7f ;  /* 0x0000007f18007804 */ /* 0x000fda0000001000 */
[----:B------:R-:W2:Y:S04]  /*0820*/  @P0 LDG.E R18, desc[UR4][R10.64+0xa0] ;  /* 0x0000a0040a120981 */ /* 0x000ea8000c1e1900 */
[----:B------:R-:W3:Y:S04]  /*0830*/  @P1 LDG.E R22, desc[UR4][R10.64+0xb4] ;  /* 0x0000b4040a161981 */ /* 0x000ee8000c1e1900 */
[----:B------:R-:W4:Y:S04]  /*0840*/  @P2 LDG.E R26, desc[UR4][R10.64+0xc8] ;  /* 0x0000c8040a1a2981 */ /* 0x000f28000c1e1900 */
[----:B------:R-:W4:Y:S04]  /*0850*/  @P3 LDG.E R28, desc[UR4][R10.64+0xdc] ;  /* 0x0000dc040a1c3981 */ /* 0x000f28000c1e1900 */
[----:B------:R-:W4:Y:S04]  /*0860*/  @P0 LDG.E R23, desc[UR4][R10.64+0xa4] ;  /* 0x0000a4040a170981 */ /* 0x000f28000c1e1900 */
[----:B------:R-:W4:Y:S04]  /*0870*/  @P0 LDG.E R20, desc[UR4][R10.64+0xa8] ;  /* 0x0000a8040a140981 */ /* 0x000f28000c1e1900 */
[----:B------:R-:W4:Y:S04]  /*0880*/  @P4 LDG.E R25, desc[UR4][R10.64+0xf0] ;  /* 0x0000f0040a194981 */ /* 0x000f28000c1e1900 */
        /* <DEDUP_REMOVED lines=21> */
[----:B------:R-:W-:Y:S02]  /*09e0*/  LOP3.LUT P0, RZ, R24, 0x8000, RZ, 0xc0, !PT ;  /* 0x0000800018ff7812 */ /* 0x000fe4000780c0ff */
[----:B----4-:R-:W-:Y:S01]  /*09f0*/  @P5 LOP3.LUT R15, R15, R26, RZ, 0x3c, !PT ;  /* 0x0000001a0f0f5212 */ /* 0x010fe200078e3cff */
[----:B------:R-:W4:Y:S04]  /*0a00*/  @P3 LDG.E R24, desc[UR4][R10.64+0xe4] ;  /* 0x0000e4040a183981 */ /* 0x000f28000c1e1900 */
[----:B------:R-:W2:Y:S01]  /*0a10*/  @P6 LDG.E R26, desc[UR4][R10.64+0x118] ;  /* 0x000118040a1a6981 */ /* 0x000ea2000c1e1900 */
        /* <DEDUP_REMOVED lines=8> */
[----:B---3--:R-:W-:-:S03]  /*0aa0*/  @P2 LOP3.LUT R3, R3, R22, RZ, 0x3c, !PT ;  /* 0x0000001603032212 */ /* 0x008fc600078e3cff */
[----:B------:R-:W3:Y:S01]  /*0ab0*/  @P4 LDG.E R22, desc[UR4][R10.64+0x100] ;  /* 0x000100040a164981 */ /* 0x000ee2000c1e1900 */
[----:B--2---:R-:W-:-:S03]  /*0ac0*/  @P6 LOP3.LUT R15, R15, R26, RZ, 0x3c, !PT ;  /* 0x0000001a0f0f6212 */ /* 0x004fc600078e3cff */
[----:B------:R-:W2:Y:S01]  /*0ad0*/  @P0 LDG.E R26, desc[UR4][R10.64+0x12c] ;  /* 0x00012c040a1a0981 */ /* 0x000ea2000c1e1900 */
[----:B----4-:R-:W-:-:S03]  /*0ae0*/  @P2 LOP3.LUT R2, R2, R23, RZ, 0x3c, !PT ;  /* 0x0000001702022212 */ /* 0x010fc600078e3cff */
[----:B------:R-:W4:Y:S01]  /*0af0*/  @P4 LDG.E R23, desc[UR4][R10.64+0xfc] ;  /* 0x0000fc040a174981 */ /* 0x000f22000c1e1900 */
[----:B------:R-:W-:-:S03]  /*0b00*/  @P2 LOP3.LUT R5, R5, R20, RZ, 0x3c, !PT ;  /* 0x0000001405052212 */ /* 0x000fc600078e3cff */
[----:B------:R-:W4:Y:S01]  /*0b10*/  @P4 LDG.E R20, desc[UR4][R10.64+0xf8] ;  /* 0x0000f8040a144981 */ /* 0x000f22000c1e1900 */
[----:B------:R-:W-:Y:S02]  /*0b20*/  @P3 LOP3.LUT R2, R2, R27, RZ, 0x3c, !PT ;  /* 0x0000001b02023212 */ /* 0x000fe400078e3cff */
[----:B------:R-:W-:Y:S01]  /*0b30*/  @P3 LOP3.LUT R4, R4, R25, RZ, 0x3c, !PT ;  /* 0x0000001904043212 */ /* 0x000fe200078e3cff */
[----:B------:R-:W4:Y:S01]  /*0b40*/  @P5 LDG.E R27, desc[UR4][R10.64+0x110] ;  /* 0x000110040a1b5981 */ /* 0x000f22000c1e1900 */
[----:B------:R-:W-:-:S03]  /*0b50*/  @P3 LOP3.LUT R5, R5, R24, RZ, 0x3c, !PT ;  /* 0x0000001805053212 */ /* 0x000fc600078e3cff */
[----:B------:R-:W4:Y:S04]  /*0b60*/  @P5 LDG.E R25, desc[UR4][R10.64+0x108] ;  /* 0x000108040a195981 */ /* 0x000f28000c1e1900 */
        /* <DEDUP_REMOVED lines=19> */
[----:B------:R-:W-:-:S05]  /*0ca0*/  VIADD R19, R19, 0x10 ;  /* 0x0000001013137836 */ /* 0x000fca0000000000 */
[----:B------:R-:W-:Y:S02]  /*0cb0*/  ISETP.NE.AND P1, PT, R19, 0x20, PT ;  /* 0x000000201300780c */ /* 0x000fe40003f25270 */
[----:B------:R-:W-:Y:S02]  /*0cc0*/  @P5 LOP3.LUT R3, R3, R18, RZ, 0x3c, !PT ;  /* 0x0000001203035212 */ /* 0x000fe400078e3cff */
[----:B------:R-:W-:Y:S02]  /*0cd0*/  @P6 LOP3.LUT R4, R4, R21, RZ, 0x3c, !PT ;  /* 0x0000001504046212 */ /* 0x000fe400078e3cff */
[----:B---3--:R-:W-:-:S04]  /*0ce0*/  @P6 LOP3.LUT R3, R3, R22, RZ, 0x3c, !PT ;  /* 0x0000001603036212 */ /* 0x008fc800078e3cff */
[----:B--2---:R-:W-:Y:S02]  /*0cf0*/  @P0 LOP3.LUT R3, R3, R26, RZ, 0x3c, !PT ;  /* 0x0000001a03030212 */ /* 0x004fe400078e3cff */
[----:B----4-:R-:W-:Y:S02]  /*0d00*/  @P6 LOP3.LUT R2, R2, R23, RZ, 0x3c, !PT ;  /* 0x0000001702026212 */ /* 0x010fe400078e3cff */
[----:B------:R-:W-:Y:S02]  /*0d10*/  @P6 LOP3.LUT R5, R5, R20, RZ, 0x3c, !PT ;  /* 0x0000001405056212 */ /* 0x000fe400078e3cff */
[----:B------:R-:W-:Y:S02]  /*0d20*/  @P0 LOP3.LUT R2, R2, R27, RZ, 0x3c, !PT ;  /* 0x0000001b02020212 */ /* 0x000fe400078e3cff */
[----:B------:R-:W-:Y:S02]  /*0d30*/  @P0 LOP3.LUT R4, R4, R25, RZ, 0x3c, !PT ;  /* 0x0000001904040212 */ /* 0x000fe400078e3cff */
[----:B------:R-:W-:Y:S01]  /*0d40*/  @P0 LOP3.LUT R5, R5, R24, RZ, 0x3c, !PT ;  /* 0x0000001805050212 */ /* 0x000fe200078e3cff */
[----:B------:R-:W-:Y:S06]  /*0d50*/  @P1 BRA `(.L_x_177) ;  /* 0xfffffff400481947 */ /* 0x000fec000383ffff */
[----:B------:R-:W-:-:S05]  /*0d60*/  VIADD R17, R17, 0x1 ;  /* 0x0000000111117836 */ /* 0x000fca0000000000 */
[----:B------:R-:W-:-:S13]  /*0d70*/  ISETP.NE.AND P0, PT, R17, 0x5, PT ;  /* 0x000000051100780c */ /* 0x000fda0003f05270 */
[----:B------:R-:W-:Y:S05]  /*0d80*/  @P0 BRA `(.L_x_178) ;  /* 0xfffffff400300947 */ /* 0x000fea000383ffff */
[----:B------:R0:W-:Y:S01]  /*0d90*/  STG.E.64 desc[UR4][R6.64+0x8], R4 ;  /* 0x0000080406007986 */ /* 0x0001e2000c101b04 */
[----:B------:R-:W-:Y:S01]  /*0da0*/  VIADD R14, R14, 0x1 ;  /* 0x000000010e0e7836 */ /* 0x000fe20000000000 */
[----:B------:R-:W-:Y:S02]  /*0db0*/  LOP3.LUT R11, R13, 0x3, RZ, 0xc0, !PT ;  /* 0x000000030d0b7812 */ /* 0x000fe400078ec0ff */
[----:B------:R0:W-:Y:S02]  /*0dc0*/  STG.E.64 desc[UR4][R6.64+0x10], R2 ;  /* 0x0000100206007986 */ /* 0x0001e4000c101b04 */
[----:B------:R-:W-:Y:S02]  /*0dd0*/  ISETP.GE.U32.AND P0, PT, R14, R11, PT ;  /* 0x0000000b0e00720c */ /* 0x000fe40003f06070 */
[----:B------:R0:W-:Y:S11]  /*0de0*/  STG.E desc[UR4][R6.64+0x4], R15 ;  /* 0x0000040f06007986 */ /* 0x0001f6000c101904 */
[----:B------:R-:W-:Y:S05]  /*0df0*/  @!P0 BRA `(.L_x_179) ;  /* 0xfffffff400048947 */ /* 0x000fea000383ffff */
.L_x_176:
[----:B------:R-:W-:Y:S05]  /*0e00*/  BSYNC.RECONVERGENT B1 ;  /* 0x0000000000017941 */ /* 0x000fea0003800200 */
.L_x_175:
[C---:B------:R-:W-:Y:S01]  /*0e10*/  ISETP.GT.U32.AND P0, PT, R13.reuse, 0x3, PT ;  /* 0x000000030d00780c */ /* 0x040fe20003f04070 */
[----:B------:R-:W-:Y:S01]  /*0e20*/  VIADD R12, R12, 0x1 ;  /* 0x000000010c0c7836 */ /* 0x000fe20000000000 */
[--C-:B------:R-:W-:Y:S02]  /*0e30*/  SHF.R.U64 R13, R13, 0x2, R0.reuse ;  /* 0x000000020d0d7819 */ /* 0x100fe40000001200 */
[----:B------:R-:W-:Y:S02]  /*0e40*/  ISETP.GT.U32.AND.EX P0, PT, R0, RZ, PT, P0 ;  /* 0x000000ff0000720c */ /* 0x000fe40003f04100 */
[----:B------:R-:W-:-:S11]  /*0e50*/  SHF.R.U32.HI R0, RZ, 0x2, R0 ;  /* 0x00000002ff007819 */ /* 0x000fd60000011600 */
[----:B------:R-:W-:Y:S05]  /*0e60*/  @P0 BRA `(.L_x_180) ;  /* 0xfffffff000c80947 */ /* 0x000fea000383ffff */
.L_x_174:
[----:B------:R-:W-:Y:S05]  /*0e70*/  BSYNC.RECONVERGENT B0 ;  /* 0x0000000000007941 */ /* 0x000fea0003800200 */
.L_x_173:
[----:B------:R-:W-:Y:S04]  /*0e80*/  STG.E.64 desc[UR4][R6.64+0x18], RZ ;  /* 0x000018ff06007986 */ /* 0x000fe8000c101b04 */
[----:B------:R-:W-:Y:S04]  /*0e90*/  STG.E desc[UR4][R6.64+0x20], RZ ;  /* 0x000020ff06007986 */ /* 0x000fe8000c101904 */
[----:B------:R-:W-:Y:S01]  /*0ea0*/  STG.E.64 desc[UR4][R6.64+0x28], RZ ;  /* 0x000028ff06007986 */ /* 0x000fe2000c101b04 */
[----:B------:R-:W-:Y:S05]  /*0eb0*/  EXIT ;  /* 0x000000000000794d */ /* 0x000fea0003800000 */
.L_x_181:
        /* <DEDUP_REMOVED lines=12> */
.L_x_198:


//--------------------- .nv.global.init           --------------------------
	.section	.nv.global.init,"aw",@progbits
	.align	16
.nv.global.init:
	.type		__cudart_sin_cos_coeffs,@object
	.size		__cudart_sin_cos_coeffs,(__cudart_i2opi_d - __cudart_sin_cos_coeffs)
__cudart_sin_cos_coeffs:
        /*0000*/ 	.byte	0x46, 0xd2, 0xb0, 0x2c, 0xf1, 0xe5, 0x5a, 0xbe, 0x92, 0xe3, 0xac, 0x69, 0xe3, 0x1d, 0xc7, 0x3e
        /*0010*/ 	.byte	0xa1, 0x62, 0xdb, 0x19, 0xa0, 0x01, 0x2a, 0xbf, 0x18, 0x08, 0x11, 0x11, 0x11, 0x11, 0x81, 0x3f
        /*0020*/ 	.byte	0x54, 0x55, 0x55, 0x55, 0x55, 0x55, 0xc5, 0xbf, 0x00, 0x00, 0x00, 0x00, 0x00, 0x00, 0x00, 0x00
        /*0030*/ 	.byte	0x00, 0x00, 0x00, 0x00, 0x00, 0x00, 0x00, 0x00, 0x64, 0x81, 0xfd, 0x20, 0x83, 0xff, 0xa8, 0xbd
        /*0040*/ 	.byte	0x28, 0x85, 0xef, 0xc1, 0xa7, 0xee, 0x21, 0x3e, 0xd9, 0xe6, 0x06, 0x8e, 0x4f, 0x7e, 0x92, 0xbe
        /*0050*/ 	.byte	0xe9, 0xbc, 0xdd, 0x19, 0xa0, 0x01, 0xfa, 0x3e, 0x47, 0x5d, 0xc1, 0x16, 0x6c, 0xc1, 0x56, 0xbf
        /*0060*/ 	.byte	0x51, 0x55, 0x55, 0x55, 0x55, 0x55, 0xa5, 0x3f, 0x00, 0x00, 0x00, 0x00, 0x00, 0x00, 0xe0, 0xbf
        /*0070*/ 	.byte	0x00, 0x00, 0x00, 0x00, 0x00, 0x00, 0xf0, 0x3f, 0x00, 0x00, 0x00, 0x00, 0x00, 0x00, 0x00, 0x00
	.type		__cudart_i2opi_d,@object
	.size		__cudart_i2opi_d,(mrg32k3aM1SubSeq - __cudart_i2opi_d)
__cudart_i2opi_d:
        /* <DEDUP_REMOVED lines=9> */
	.type		mrg32k3aM1SubSeq,@object
	.size		mrg32k3aM1SubSeq,(mrg32k3aM2SubSeq - mrg32k3aM1SubSeq)
mrg32k3aM1SubSeq:
        /* <DEDUP_REMOVED lines=126> */
	.type		mrg32k3aM2SubSeq,@object
	.size		mrg32k3aM2SubSeq,(mrg32k3aM1 - mrg32k3aM2SubSeq)
mrg32k3aM2SubSeq:
        /* <DEDUP_REMOVED lines=126> */
	.type		mrg32k3aM1,@object
	.size		mrg32k3aM1,(mrg32k3aM1Seq - mrg32k3aM1)
mrg32k3aM1:
        /* <DEDUP_REMOVED lines=144> */
	.type		mrg32k3aM1Seq,@object
	.size		mrg32k3aM1Seq,(mrg32k3aM2 - mrg32k3aM1Seq)
mrg32k3aM1Seq:
        /* <DEDUP_REMOVED lines=144> */
	.type		mrg32k3aM2,@object
	.size		mrg32k3aM2,(mrg32k3aM2Seq - mrg32k3aM2)
mrg32k3aM2:
        /* <DEDUP_REMOVED lines=144> */
	.type		mrg32k3aM2Seq,@object
	.size		mrg32k3aM2Seq,(precalc_xorwow_matrix - mrg32k3aM2Seq)
mrg32k3aM2Seq:
        /* <DEDUP_REMOVED lines=144> */
	.type		precalc_xorwow_matrix,@object
	.size		precalc_xorwow_matrix,(precalc_xorwow_offset_matrix - precalc_xorwow_matrix)
precalc_xorwow_matrix:
        /* <DEDUP_REMOVED lines=6400> */
	.type		precalc_xorwow_offset_matrix,@object
	.size		precalc_xorwow_offset_matrix,(.L_1 - precalc_xorwow_offset_matrix)
precalc_xorwow_offset_matrix:
        /* <DEDUP_REMOVED lines=6400> */
.L_1:


//--------------------- .nv.shared._Z8WeightsZP17curandStateXORWOWP8functionP7pdfStepPfS5_ --------------------------
	.section	.nv.shared._Z8WeightsZP17curandStateXORWOWP8functionP7pdfStepPfS5_,"aw",@nobits
	.sectionflags	@""
	.align	4
.nv.shared._Z8WeightsZP17curandStateXORWOWP8functionP7pdfStepPfS5_:
	.zero		1536


//--------------------- .nv.shared.reserved.0     --------------------------
	.section	.nv.shared.reserved.0,"aw",@nobits
	.weak		__nv_reservedSMEM_offset_0_alias
	.size		__nv_reservedSMEM_offset_0_alias, 0, 64
	.other		__nv_reservedSMEM_offset_0_alias,@"STO_CUDA_RESERVED_SHARED STV_DEFAULT"
__nv_reservedSMEM_offset_0_alias:
	.zero		0
	.zero		64


//--------------------- .nv.shared._Z8WeightsYP17curandStateXORWOWP8functionP7pdfStepPfS5_ --------------------------
	.section	.nv.shared._Z8WeightsYP17curandStateXORWOWP8functionP7pdfStepPfS5_,"aw",@nobits
	.sectionflags	@""
	.align	4
.nv.shared._Z8WeightsYP17curandStateXORWOWP8functionP7pdfStepPfS5_:
	.zero		1536


//--------------------- .nv.shared._Z8WeightsXP17curandStateXORWOWP8functionP7pdfStepPfS5_ --------------------------
	.section	.nv.shared._Z8WeightsXP17curandStateXORWOWP8functionP7pdfStepPfS5_,"aw",@nobits
	.sectionflags	@""
	.align	4
.nv.shared._Z8WeightsXP17curandStateXORWOWP8functionP7pdfStepPfS5_:
	.zero		1536


//--------------------- .nv.shared._Z10MontecarloP17curandStateXORWOWP7pdfStepP8functionPfS5_ --------------------------
	.section	.nv.shared._Z10MontecarloP17curandStateXORWOWP7pdfStepP8functionPfS5_,"aw",@nobits
	.sectionflags	@""
	.align	4
.nv.shared._Z10MontecarloP17curandStateXORWOWP7pdfStepP8functionPfS5_:
	.zero		1536


//--------------------- .nv.constant0._Z8WeightsZP17curandStateXORWOWP8functionP7pdfStepPfS5_ --------------------------
	.section	.nv.constant0._Z8WeightsZP17curandStateXORWOWP8functionP7pdfStepPfS5_,"a",@progbits
	.sectionflags	@""
	.align	4
.nv.constant0._Z8WeightsZP17curandStateXORWOWP8functionP7pdfStepPfS5_:
	.zero		936


//--------------------- .nv.constant0._Z8WeightsYP17curandStateXORWOWP8functionP7pdfStepPfS5_ --------------------------
	.section	.nv.constant0._Z8WeightsYP17curandStateXORWOWP8functionP7pdfStepPfS5_,"a",@progbits
	.sectionflags	@""
	.align	4
.nv.constant0._Z8WeightsYP17curandStateXORWOWP8functionP7pdfStepPfS5_:
	.zero		936


//--------------------- .nv.constant0._Z8WeightsXP17curandStateXORWOWP8functionP7pdfStepPfS5_ --------------------------
	.section	.nv.constant0._Z8WeightsXP17curandStateXORWOWP8functionP7pdfStepPfS5_,"a",@progbits
	.sectionflags	@""
	.align	4
.nv.constant0._Z8WeightsXP17curandStateXORWOWP8functionP7pdfStepPfS5_:
	.zero		936


//--------------------- .nv.constant0._Z10MontecarloP17curandStateXORWOWP7pdfStepP8functionPfS5_ --------------------------
	.section	.nv.constant0._Z10MontecarloP17curandStateXORWOWP7pdfStepP8functionPfS5_,"a",@progbits
	.sectionflags	@""
	.align	4
.nv.constant0._Z10MontecarloP17curandStateXORWOWP7pdfStepP8functionPfS5_:
	.zero		936


//--------------------- .nv.constant0._Z4initjP17curandStateXORWOW --------------------------
	.section	.nv.constant0._Z4initjP17curandStateXORWOW,"a",@progbits
	.sectionflags	@""
	.align	4
.nv.constant0._Z4initjP17curandStateXORWOW:
	.zero		912


//--------------------- SYMBOLS --------------------------

	.type		.nv.reservedSmem.offset0,@object
	.size		.nv.reservedSmem.offset0,0x4
	.type		.nv.reservedSmem.cap,@object
	.size		.nv.reservedSmem.cap,0x4
